//
// Generated by NVIDIA NVVM Compiler
//
// Compiler Build ID: CL-36424714
// Cuda compilation tools, release 13.0, V13.0.88
// Based on NVVM 20.0.0
//

.version 9.0
.target sm_100
.address_size 64

	// .globl	_Z13conv_cols_gpuIaEvPT_PfS2_iii
// _ZZ17cherk_batched_gpuP6float2S0_iiiE5patch has been demoted
// _ZZ27cherk_batched_gpu_transposeP6float2S0_iiiE5patch has been demoted

.visible .entry _Z13conv_cols_gpuIaEvPT_PfS2_iii(
	.param .u64 .ptr .align 1 _Z13conv_cols_gpuIaEvPT_PfS2_iii_param_0,
	.param .u64 .ptr .align 1 _Z13conv_cols_gpuIaEvPT_PfS2_iii_param_1,
	.param .u64 .ptr .align 1 _Z13conv_cols_gpuIaEvPT_PfS2_iii_param_2,
	.param .u32 _Z13conv_cols_gpuIaEvPT_PfS2_iii_param_3,
	.param .u32 _Z13conv_cols_gpuIaEvPT_PfS2_iii_param_4,
	.param .u32 _Z13conv_cols_gpuIaEvPT_PfS2_iii_param_5
)
{
	.local .align 16 .b8 	__local_depot0[32];
	.reg .b64 	%SP;
	.reg .b64 	%SPL;
	.reg .pred 	%p<81>;
	.reg .b16 	%rs<79>;
	.reg .b32 	%r<269>;
	.reg .b32 	%f<318>;
	.reg .b64 	%rd<299>;

	mov.u64 	%SPL, __local_depot0;
	ld.param.u64 	%rd27, [_Z13conv_cols_gpuIaEvPT_PfS2_iii_param_0];
	ld.param.u64 	%rd28, [_Z13conv_cols_gpuIaEvPT_PfS2_iii_param_1];
	ld.param.u64 	%rd29, [_Z13conv_cols_gpuIaEvPT_PfS2_iii_param_2];
	ld.param.u32 	%r109, [_Z13conv_cols_gpuIaEvPT_PfS2_iii_param_3];
	ld.param.u32 	%r110, [_Z13conv_cols_gpuIaEvPT_PfS2_iii_param_4];
	cvta.to.global.u64 	%rd1, %rd29;
	cvta.to.global.u64 	%rd2, %rd28;
	cvta.to.global.u64 	%rd3, %rd27;
	add.u64 	%rd4, %SPL, 0;
	add.u64 	%rd5, %SPL, 16;
	mov.u32 	%r112, %ntid.x;
	mov.u32 	%r113, %nctaid.x;
	mul.lo.s32 	%r1, %r112, %r113;
	mov.u32 	%r114, %ctaid.x;
	mov.u32 	%r115, %tid.x;
	mad.lo.s32 	%r2, %r112, %r114, %r115;
	setp.ge.s32 	%p1, %r2, %r109;
	@%p1 bra 	$L__BB0_117;
	ld.param.u32 	%r206, [_Z13conv_cols_gpuIaEvPT_PfS2_iii_param_5];
	add.s32 	%r3, %r206, -1;
	setp.ge.s32 	%p2, %r110, %r206;
	@%p2 bra 	$L__BB0_33;
	ld.param.u32 	%r224, [_Z13conv_cols_gpuIaEvPT_PfS2_iii_param_5];
	setp.lt.s32 	%p59, %r224, 2;
	@%p59 bra 	$L__BB0_31;
	ld.param.u32 	%r226, [_Z13conv_cols_gpuIaEvPT_PfS2_iii_param_5];
	and.b32  	%r4, %r226, 15;
	and.b32  	%r5, %r226, 7;
	add.s32 	%r187, %r226, 15;
	and.b32  	%r188, %r187, 15;
	add.s32 	%r6, %r188, -1;
	add.s32 	%r189, %r226, 7;
	and.b32  	%r190, %r189, 7;
	add.s32 	%r7, %r190, -1;
	and.b32  	%r8, %r226, 2147483632;
	and.b32  	%r9, %r226, 3;
	and.b32  	%r10, %r187, 7;
	and.b32  	%r11, %r189, 3;
	neg.s32 	%r12, %r8;
	cvt.s64.s32 	%rd295, %r109;
$L__BB0_4:
	setp.lt.u32 	%p62, %r3, 15;
	mov.b32 	%r236, 0;
	@%p62 bra 	$L__BB0_7;
	add.s64 	%rd298, %rd4, 32;
	mov.u32 	%r229, %r2;
	mov.u32 	%r230, %r12;
$L__BB0_6:
	.pragma "nounroll";
	mul.wide.s32 	%rd212, %r229, 4;
	add.s64 	%rd213, %rd1, %rd212;
	ld.global.f32 	%f248, [%rd213];
	mul.wide.s32 	%rd214, %r109, 4;
	add.s64 	%rd215, %rd213, %rd214;
	ld.global.f32 	%f249, [%rd215];
	add.s64 	%rd216, %rd215, %rd214;
	ld.global.f32 	%f250, [%rd216];
	add.s64 	%rd217, %rd216, %rd214;
	ld.global.f32 	%f251, [%rd217];
	st.local.v4.f32 	[%rd298+-32], {%f248, %f249, %f250, %f251};
	add.s64 	%rd218, %rd217, %rd214;
	ld.global.f32 	%f252, [%rd218];
	add.s64 	%rd219, %rd218, %rd214;
	ld.global.f32 	%f253, [%rd219];
	add.s64 	%rd220, %rd219, %rd214;
	ld.global.f32 	%f254, [%rd220];
	add.s64 	%rd221, %rd220, %rd214;
	ld.global.f32 	%f255, [%rd221];
	st.local.v4.f32 	[%rd298+-16], {%f252, %f253, %f254, %f255};
	add.s64 	%rd222, %rd221, %rd214;
	ld.global.f32 	%f256, [%rd222];
	add.s64 	%rd223, %rd222, %rd214;
	ld.global.f32 	%f257, [%rd223];
	add.s64 	%rd224, %rd223, %rd214;
	ld.global.f32 	%f258, [%rd224];
	add.s64 	%rd225, %rd224, %rd214;
	ld.global.f32 	%f259, [%rd225];
	st.local.v4.f32 	[%rd298], {%f256, %f257, %f258, %f259};
	add.s64 	%rd226, %rd225, %rd214;
	ld.global.f32 	%f260, [%rd226];
	add.s64 	%rd227, %rd226, %rd214;
	ld.global.f32 	%f261, [%rd227];
	add.s64 	%rd228, %rd227, %rd214;
	ld.global.f32 	%f262, [%rd228];
	add.s64 	%rd229, %rd228, %rd214;
	ld.global.f32 	%f263, [%rd229];
	st.local.v4.f32 	[%rd298+16], {%f260, %f261, %f262, %f263};
	add.s32 	%r230, %r230, 16;
	add.s64 	%rd298, %rd298, 64;
	shl.b32 	%r192, %r109, 4;
	add.s32 	%r229, %r229, %r192;
	setp.eq.s32 	%p63, %r230, 0;
	mov.u32 	%r236, %r8;
	@%p63 bra 	$L__BB0_7;
	bra.uni 	$L__BB0_6;
$L__BB0_7:
	setp.eq.s32 	%p64, %r4, 0;
	@%p64 bra 	$L__BB0_17;
	add.s32 	%r193, %r4, -1;
	setp.lt.u32 	%p65, %r193, 7;
	@%p65 bra 	$L__BB0_10;
	mad.lo.s32 	%r194, %r236, %r109, %r2;
	mul.wide.s32 	%rd230, %r194, 4;
	add.s64 	%rd231, %rd1, %rd230;
	ld.global.f32 	%f264, [%rd231];
	mul.wide.u32 	%rd232, %r236, 4;
	add.s64 	%rd233, %rd4, %rd232;
	st.local.f32 	[%rd233], %f264;
	mul.wide.s32 	%rd234, %r109, 4;
	add.s64 	%rd235, %rd231, %rd234;
	ld.global.f32 	%f265, [%rd235];
	st.local.f32 	[%rd233+4], %f265;
	add.s64 	%rd236, %rd235, %rd234;
	ld.global.f32 	%f266, [%rd236];
	st.local.f32 	[%rd233+8], %f266;
	add.s64 	%rd237, %rd236, %rd234;
	ld.global.f32 	%f267, [%rd237];
	st.local.f32 	[%rd233+12], %f267;
	add.s64 	%rd238, %rd237, %rd234;
	ld.global.f32 	%f268, [%rd238];
	st.local.f32 	[%rd233+16], %f268;
	add.s64 	%rd239, %rd238, %rd234;
	ld.global.f32 	%f269, [%rd239];
	st.local.f32 	[%rd233+20], %f269;
	add.s64 	%rd240, %rd239, %rd234;
	ld.global.f32 	%f270, [%rd240];
	st.local.f32 	[%rd233+24], %f270;
	add.s64 	%rd241, %rd240, %rd234;
	ld.global.f32 	%f271, [%rd241];
	st.local.f32 	[%rd233+28], %f271;
	add.s32 	%r236, %r236, 8;
$L__BB0_10:
	setp.eq.s32 	%p66, %r5, 0;
	@%p66 bra 	$L__BB0_17;
	add.s32 	%r195, %r5, -1;
	setp.lt.u32 	%p67, %r195, 3;
	@%p67 bra 	$L__BB0_13;
	mad.lo.s32 	%r196, %r236, %r109, %r2;
	mul.wide.s32 	%rd242, %r196, 4;
	add.s64 	%rd243, %rd1, %rd242;
	ld.global.f32 	%f272, [%rd243];
	mul.wide.u32 	%rd244, %r236, 4;
	add.s64 	%rd245, %rd4, %rd244;
	st.local.f32 	[%rd245], %f272;
	mul.wide.s32 	%rd246, %r109, 4;
	add.s64 	%rd247, %rd243, %rd246;
	ld.global.f32 	%f273, [%rd247];
	st.local.f32 	[%rd245+4], %f273;
	add.s64 	%rd248, %rd247, %rd246;
	ld.global.f32 	%f274, [%rd248];
	st.local.f32 	[%rd245+8], %f274;
	add.s64 	%rd249, %rd248, %rd246;
	ld.global.f32 	%f275, [%rd249];
	st.local.f32 	[%rd245+12], %f275;
	add.s32 	%r236, %r236, 4;
$L__BB0_13:
	setp.eq.s32 	%p68, %r9, 0;
	@%p68 bra 	$L__BB0_17;
	setp.eq.s32 	%p69, %r9, 1;
	mad.lo.s32 	%r197, %r236, %r109, %r2;
	mul.wide.s32 	%rd250, %r197, 4;
	add.s64 	%rd12, %rd1, %rd250;
	ld.global.f32 	%f276, [%rd12];
	mul.wide.u32 	%rd251, %r236, 4;
	add.s64 	%rd13, %rd4, %rd251;
	st.local.f32 	[%rd13], %f276;
	@%p69 bra 	$L__BB0_17;
	setp.eq.s32 	%p70, %r9, 2;
	mul.wide.s32 	%rd14, %r109, 4;
	add.s64 	%rd15, %rd12, %rd14;
	ld.global.f32 	%f277, [%rd15];
	st.local.f32 	[%rd13+4], %f277;
	@%p70 bra 	$L__BB0_17;
	add.s64 	%rd252, %rd15, %rd14;
	ld.global.f32 	%f278, [%rd252];
	st.local.f32 	[%rd13+8], %f278;
$L__BB0_17:
	ld.param.u32 	%r227, [_Z13conv_cols_gpuIaEvPT_PfS2_iii_param_5];
	add.s32 	%r199, %r227, -2;
	setp.lt.u32 	%p71, %r199, 15;
	mov.b32 	%r233, 0;
	@%p71 bra 	$L__BB0_20;
	mov.b32 	%r231, 0;
$L__BB0_19:
	.pragma "nounroll";
	mad.lo.s32 	%r201, %r231, %r109, %r2;
	cvt.s64.s32 	%rd253, %r201;
	add.s64 	%rd254, %rd3, %rd253;
	ld.global.s8 	%rs48, [%rd254];
	cvt.rn.f32.s16 	%f279, %rs48;
	mul.wide.u32 	%rd255, %r231, 4;
	add.s64 	%rd256, %rd5, %rd255;
	cvt.s64.s32 	%rd257, %r109;
	add.s64 	%rd258, %rd254, %rd257;
	ld.global.s8 	%rs49, [%rd258];
	cvt.rn.f32.s16 	%f280, %rs49;
	add.s64 	%rd259, %rd258, %rd257;
	ld.global.s8 	%rs50, [%rd259];
	cvt.rn.f32.s16 	%f281, %rs50;
	add.s64 	%rd260, %rd259, %rd257;
	ld.global.s8 	%rs51, [%rd260];
	cvt.rn.f32.s16 	%f282, %rs51;
	st.local.v4.f32 	[%rd256], {%f279, %f280, %f281, %f282};
	add.s64 	%rd261, %rd260, %rd257;
	ld.global.s8 	%rs52, [%rd261];
	cvt.rn.f32.s16 	%f283, %rs52;
	add.s64 	%rd262, %rd261, %rd257;
	ld.global.s8 	%rs53, [%rd262];
	cvt.rn.f32.s16 	%f284, %rs53;
	add.s64 	%rd263, %rd262, %rd257;
	ld.global.s8 	%rs54, [%rd263];
	cvt.rn.f32.s16 	%f285, %rs54;
	add.s64 	%rd264, %rd263, %rd257;
	ld.global.s8 	%rs55, [%rd264];
	cvt.rn.f32.s16 	%f286, %rs55;
	st.local.v4.f32 	[%rd256+16], {%f283, %f284, %f285, %f286};
	add.s64 	%rd265, %rd264, %rd257;
	ld.global.s8 	%rs56, [%rd265];
	cvt.rn.f32.s16 	%f287, %rs56;
	add.s64 	%rd266, %rd265, %rd257;
	ld.global.s8 	%rs57, [%rd266];
	cvt.rn.f32.s16 	%f288, %rs57;
	add.s64 	%rd267, %rd266, %rd257;
	ld.global.s8 	%rs58, [%rd267];
	cvt.rn.f32.s16 	%f289, %rs58;
	add.s64 	%rd268, %rd267, %rd257;
	ld.global.s8 	%rs59, [%rd268];
	cvt.rn.f32.s16 	%f290, %rs59;
	st.local.v4.f32 	[%rd256+32], {%f287, %f288, %f289, %f290};
	add.s64 	%rd269, %rd268, %rd257;
	ld.global.s8 	%rs60, [%rd269];
	cvt.rn.f32.s16 	%f291, %rs60;
	add.s64 	%rd270, %rd269, %rd257;
	ld.global.s8 	%rs61, [%rd270];
	cvt.rn.f32.s16 	%f292, %rs61;
	add.s64 	%rd271, %rd270, %rd257;
	ld.global.s8 	%rs62, [%rd271];
	cvt.rn.f32.s16 	%f293, %rs62;
	add.s64 	%rd272, %rd271, %rd257;
	ld.global.s8 	%rs63, [%rd272];
	cvt.rn.f32.s16 	%f294, %rs63;
	st.local.v4.f32 	[%rd256+48], {%f291, %f292, %f293, %f294};
	add.s32 	%r231, %r231, 16;
	and.b32  	%r233, %r3, -16;
	setp.ne.s32 	%p72, %r231, %r233;
	@%p72 bra 	$L__BB0_19;
$L__BB0_20:
	and.b32  	%r202, %r3, 15;
	setp.eq.s32 	%p73, %r202, 0;
	@%p73 bra 	$L__BB0_30;
	setp.lt.u32 	%p74, %r6, 7;
	@%p74 bra 	$L__BB0_23;
	mad.lo.s32 	%r203, %r233, %r109, %r2;
	cvt.s64.s32 	%rd273, %r203;
	add.s64 	%rd274, %rd3, %rd273;
	ld.global.s8 	%rs64, [%rd274];
	cvt.rn.f32.s16 	%f295, %rs64;
	mul.wide.u32 	%rd275, %r233, 4;
	add.s64 	%rd276, %rd5, %rd275;
	st.local.f32 	[%rd276], %f295;
	cvt.s64.s32 	%rd277, %r109;
	add.s64 	%rd278, %rd274, %rd277;
	ld.global.s8 	%rs65, [%rd278];
	cvt.rn.f32.s16 	%f296, %rs65;
	st.local.f32 	[%rd276+4], %f296;
	add.s64 	%rd279, %rd278, %rd277;
	ld.global.s8 	%rs66, [%rd279];
	cvt.rn.f32.s16 	%f297, %rs66;
	st.local.f32 	[%rd276+8], %f297;
	add.s64 	%rd280, %rd279, %rd277;
	ld.global.s8 	%rs67, [%rd280];
	cvt.rn.f32.s16 	%f298, %rs67;
	st.local.f32 	[%rd276+12], %f298;
	add.s64 	%rd281, %rd280, %rd277;
	ld.global.s8 	%rs68, [%rd281];
	cvt.rn.f32.s16 	%f299, %rs68;
	st.local.f32 	[%rd276+16], %f299;
	add.s64 	%rd282, %rd281, %rd277;
	ld.global.s8 	%rs69, [%rd282];
	cvt.rn.f32.s16 	%f300, %rs69;
	st.local.f32 	[%rd276+20], %f300;
	add.s64 	%rd283, %rd282, %rd277;
	ld.global.s8 	%rs70, [%rd283];
	cvt.rn.f32.s16 	%f301, %rs70;
	st.local.f32 	[%rd276+24], %f301;
	add.s64 	%rd284, %rd283, %rd277;
	ld.global.s8 	%rs71, [%rd284];
	cvt.rn.f32.s16 	%f302, %rs71;
	st.local.f32 	[%rd276+28], %f302;
	add.s32 	%r233, %r233, 8;
$L__BB0_23:
	setp.eq.s32 	%p75, %r10, 0;
	@%p75 bra 	$L__BB0_30;
	setp.lt.u32 	%p76, %r7, 3;
	@%p76 bra 	$L__BB0_26;
	mad.lo.s32 	%r204, %r233, %r109, %r2;
	cvt.s64.s32 	%rd285, %r204;
	add.s64 	%rd286, %rd3, %rd285;
	ld.global.s8 	%rs72, [%rd286];
	cvt.rn.f32.s16 	%f303, %rs72;
	mul.wide.u32 	%rd287, %r233, 4;
	add.s64 	%rd288, %rd5, %rd287;
	st.local.f32 	[%rd288], %f303;
	add.s64 	%rd290, %rd286, %rd295;
	ld.global.s8 	%rs73, [%rd290];
	cvt.rn.f32.s16 	%f304, %rs73;
	st.local.f32 	[%rd288+4], %f304;
	add.s64 	%rd291, %rd290, %rd295;
	ld.global.s8 	%rs74, [%rd291];
	cvt.rn.f32.s16 	%f305, %rs74;
	st.local.f32 	[%rd288+8], %f305;
	add.s64 	%rd292, %rd291, %rd295;
	ld.global.s8 	%rs75, [%rd292];
	cvt.rn.f32.s16 	%f306, %rs75;
	st.local.f32 	[%rd288+12], %f306;
	add.s32 	%r233, %r233, 4;
$L__BB0_26:
	setp.eq.s32 	%p77, %r11, 0;
	@%p77 bra 	$L__BB0_30;
	setp.eq.s32 	%p78, %r11, 1;
	mad.lo.s32 	%r205, %r233, %r109, %r2;
	cvt.s64.s32 	%rd293, %r205;
	add.s64 	%rd9, %rd3, %rd293;
	ld.global.s8 	%rs76, [%rd9];
	cvt.rn.f32.s16 	%f307, %rs76;
	mul.wide.u32 	%rd294, %r233, 4;
	add.s64 	%rd10, %rd5, %rd294;
	st.local.f32 	[%rd10], %f307;
	@%p78 bra 	$L__BB0_30;
	setp.eq.s32 	%p79, %r11, 2;
	add.s64 	%rd11, %rd9, %rd295;
	ld.global.s8 	%rs77, [%rd11];
	cvt.rn.f32.s16 	%f308, %rs77;
	st.local.f32 	[%rd10+4], %f308;
	@%p79 bra 	$L__BB0_30;
	add.s64 	%rd297, %rd11, %rd295;
	ld.global.s8 	%rs78, [%rd297];
	cvt.rn.f32.s16 	%f309, %rs78;
	st.local.f32 	[%rd10+8], %f309;
$L__BB0_30:
	add.s32 	%r2, %r2, %r1;
	setp.lt.s32 	%p80, %r2, %r109;
	@%p80 bra 	$L__BB0_4;
	bra.uni 	$L__BB0_117;
$L__BB0_31:
	ld.param.u32 	%r225, [_Z13conv_cols_gpuIaEvPT_PfS2_iii_param_5];
	setp.lt.s32 	%p60, %r225, 1;
	@%p60 bra 	$L__BB0_117;
$L__BB0_32:
	mul.wide.s32 	%rd210, %r2, 4;
	add.s64 	%rd211, %rd1, %rd210;
	ld.global.f32 	%f247, [%rd211];
	st.local.f32 	[%rd4], %f247;
	add.s32 	%r2, %r2, %r1;
	setp.lt.s32 	%p61, %r2, %r109;
	@%p61 bra 	$L__BB0_32;
	bra.uni 	$L__BB0_117;
$L__BB0_33:
	ld.param.u32 	%r207, [_Z13conv_cols_gpuIaEvPT_PfS2_iii_param_5];
	setp.lt.s32 	%p3, %r207, 1;
	@%p3 bra 	$L__BB0_104;
	ld.param.u32 	%r213, [_Z13conv_cols_gpuIaEvPT_PfS2_iii_param_5];
	mul.wide.s32 	%rd54, %r3, 4;
	add.s64 	%rd16, %rd5, %rd54;
	setp.lt.s32 	%p12, %r213, 2;
	@%p12 bra 	$L__BB0_91;
	ld.param.u32 	%r219, [_Z13conv_cols_gpuIaEvPT_PfS2_iii_param_5];
	and.b32  	%r34, %r219, 15;
	and.b32  	%r35, %r219, 7;
	add.s32 	%r152, %r219, -1;
	and.b32  	%r153, %r152, 15;
	add.s32 	%r36, %r153, -1;
	add.s32 	%r154, %r219, 7;
	and.b32  	%r155, %r154, 7;
	add.s32 	%r37, %r155, -1;
	and.b32  	%r38, %r219, 2147483632;
	and.b32  	%r39, %r219, 3;
	and.b32  	%r40, %r154, 3;
$L__BB0_36:
	setp.lt.u32 	%p21, %r3, 15;
	mov.b32 	%r246, 0;
	@%p21 bra 	$L__BB0_39;
	mov.b32 	%r240, 0;
$L__BB0_38:
	.pragma "nounroll";
	mad.lo.s32 	%r158, %r240, %r109, %r2;
	mul.wide.s32 	%rd101, %r158, 4;
	add.s64 	%rd102, %rd1, %rd101;
	ld.global.f32 	%f61, [%rd102];
	mul.wide.u32 	%rd103, %r240, 4;
	add.s64 	%rd104, %rd4, %rd103;
	mul.wide.s32 	%rd105, %r109, 4;
	add.s64 	%rd106, %rd102, %rd105;
	ld.global.f32 	%f62, [%rd106];
	add.s64 	%rd107, %rd106, %rd105;
	ld.global.f32 	%f63, [%rd107];
	add.s64 	%rd108, %rd107, %rd105;
	ld.global.f32 	%f64, [%rd108];
	st.local.v4.f32 	[%rd104], {%f61, %f62, %f63, %f64};
	add.s64 	%rd109, %rd108, %rd105;
	ld.global.f32 	%f65, [%rd109];
	add.s64 	%rd110, %rd109, %rd105;
	ld.global.f32 	%f66, [%rd110];
	add.s64 	%rd111, %rd110, %rd105;
	ld.global.f32 	%f67, [%rd111];
	add.s64 	%rd112, %rd111, %rd105;
	ld.global.f32 	%f68, [%rd112];
	st.local.v4.f32 	[%rd104+16], {%f65, %f66, %f67, %f68};
	add.s64 	%rd113, %rd112, %rd105;
	ld.global.f32 	%f69, [%rd113];
	add.s64 	%rd114, %rd113, %rd105;
	ld.global.f32 	%f70, [%rd114];
	add.s64 	%rd115, %rd114, %rd105;
	ld.global.f32 	%f71, [%rd115];
	add.s64 	%rd116, %rd115, %rd105;
	ld.global.f32 	%f72, [%rd116];
	st.local.v4.f32 	[%rd104+32], {%f69, %f70, %f71, %f72};
	add.s64 	%rd117, %rd116, %rd105;
	ld.global.f32 	%f73, [%rd117];
	add.s64 	%rd118, %rd117, %rd105;
	ld.global.f32 	%f74, [%rd118];
	add.s64 	%rd119, %rd118, %rd105;
	ld.global.f32 	%f75, [%rd119];
	add.s64 	%rd120, %rd119, %rd105;
	ld.global.f32 	%f76, [%rd120];
	st.local.v4.f32 	[%rd104+48], {%f73, %f74, %f75, %f76};
	add.s32 	%r240, %r240, 16;
	setp.eq.s32 	%p22, %r240, %r38;
	mov.u32 	%r246, %r38;
	@%p22 bra 	$L__BB0_39;
	bra.uni 	$L__BB0_38;
$L__BB0_39:
	setp.eq.s32 	%p23, %r34, 0;
	@%p23 bra 	$L__BB0_40;
	bra.uni 	$L__BB0_80;
$L__BB0_40:
	ld.param.u32 	%r220, [_Z13conv_cols_gpuIaEvPT_PfS2_iii_param_5];
	add.s32 	%r165, %r220, -2;
	setp.lt.u32 	%p30, %r165, 15;
	mov.b32 	%r243, 0;
	@%p30 bra 	$L__BB0_43;
	mov.b32 	%r241, 0;
$L__BB0_42:
	.pragma "nounroll";
	mad.lo.s32 	%r167, %r241, %r109, %r2;
	cvt.s64.s32 	%rd144, %r167;
	add.s64 	%rd145, %rd3, %rd144;
	ld.global.s8 	%rs16, [%rd145];
	cvt.rn.f32.s16 	%f92, %rs16;
	mul.wide.u32 	%rd146, %r241, 4;
	add.s64 	%rd147, %rd5, %rd146;
	cvt.s64.s32 	%rd148, %r109;
	add.s64 	%rd149, %rd145, %rd148;
	ld.global.s8 	%rs17, [%rd149];
	cvt.rn.f32.s16 	%f93, %rs17;
	add.s64 	%rd150, %rd149, %rd148;
	ld.global.s8 	%rs18, [%rd150];
	cvt.rn.f32.s16 	%f94, %rs18;
	add.s64 	%rd151, %rd150, %rd148;
	ld.global.s8 	%rs19, [%rd151];
	cvt.rn.f32.s16 	%f95, %rs19;
	st.local.v4.f32 	[%rd147], {%f92, %f93, %f94, %f95};
	add.s64 	%rd152, %rd151, %rd148;
	ld.global.s8 	%rs20, [%rd152];
	cvt.rn.f32.s16 	%f96, %rs20;
	add.s64 	%rd153, %rd152, %rd148;
	ld.global.s8 	%rs21, [%rd153];
	cvt.rn.f32.s16 	%f97, %rs21;
	add.s64 	%rd154, %rd153, %rd148;
	ld.global.s8 	%rs22, [%rd154];
	cvt.rn.f32.s16 	%f98, %rs22;
	add.s64 	%rd155, %rd154, %rd148;
	ld.global.s8 	%rs23, [%rd155];
	cvt.rn.f32.s16 	%f99, %rs23;
	st.local.v4.f32 	[%rd147+16], {%f96, %f97, %f98, %f99};
	add.s64 	%rd156, %rd155, %rd148;
	ld.global.s8 	%rs24, [%rd156];
	cvt.rn.f32.s16 	%f100, %rs24;
	add.s64 	%rd157, %rd156, %rd148;
	ld.global.s8 	%rs25, [%rd157];
	cvt.rn.f32.s16 	%f101, %rs25;
	add.s64 	%rd158, %rd157, %rd148;
	ld.global.s8 	%rs26, [%rd158];
	cvt.rn.f32.s16 	%f102, %rs26;
	add.s64 	%rd159, %rd158, %rd148;
	ld.global.s8 	%rs27, [%rd159];
	cvt.rn.f32.s16 	%f103, %rs27;
	st.local.v4.f32 	[%rd147+32], {%f100, %f101, %f102, %f103};
	add.s64 	%rd160, %rd159, %rd148;
	ld.global.s8 	%rs28, [%rd160];
	cvt.rn.f32.s16 	%f104, %rs28;
	add.s64 	%rd161, %rd160, %rd148;
	ld.global.s8 	%rs29, [%rd161];
	cvt.rn.f32.s16 	%f105, %rs29;
	add.s64 	%rd162, %rd161, %rd148;
	ld.global.s8 	%rs30, [%rd162];
	cvt.rn.f32.s16 	%f106, %rs30;
	add.s64 	%rd163, %rd162, %rd148;
	ld.global.s8 	%rs31, [%rd163];
	cvt.rn.f32.s16 	%f107, %rs31;
	st.local.v4.f32 	[%rd147+48], {%f104, %f105, %f106, %f107};
	add.s32 	%r241, %r241, 16;
	and.b32  	%r243, %r3, -16;
	setp.eq.s32 	%p31, %r241, %r243;
	@%p31 bra 	$L__BB0_43;
	bra.uni 	$L__BB0_42;
$L__BB0_43:
	and.b32  	%r168, %r3, 15;
	setp.eq.s32 	%p32, %r168, 0;
	@%p32 bra 	$L__BB0_53;
	setp.lt.u32 	%p33, %r36, 7;
	@%p33 bra 	$L__BB0_46;
	mad.lo.s32 	%r169, %r243, %r109, %r2;
	cvt.s64.s32 	%rd164, %r169;
	add.s64 	%rd165, %rd3, %rd164;
	ld.global.s8 	%rs32, [%rd165];
	cvt.rn.f32.s16 	%f108, %rs32;
	mul.wide.u32 	%rd166, %r243, 4;
	add.s64 	%rd167, %rd5, %rd166;
	st.local.f32 	[%rd167], %f108;
	cvt.s64.s32 	%rd168, %r109;
	add.s64 	%rd169, %rd165, %rd168;
	ld.global.s8 	%rs33, [%rd169];
	cvt.rn.f32.s16 	%f109, %rs33;
	st.local.f32 	[%rd167+4], %f109;
	add.s64 	%rd170, %rd169, %rd168;
	ld.global.s8 	%rs34, [%rd170];
	cvt.rn.f32.s16 	%f110, %rs34;
	st.local.f32 	[%rd167+8], %f110;
	add.s64 	%rd171, %rd170, %rd168;
	ld.global.s8 	%rs35, [%rd171];
	cvt.rn.f32.s16 	%f111, %rs35;
	st.local.f32 	[%rd167+12], %f111;
	add.s64 	%rd172, %rd171, %rd168;
	ld.global.s8 	%rs36, [%rd172];
	cvt.rn.f32.s16 	%f112, %rs36;
	st.local.f32 	[%rd167+16], %f112;
	add.s64 	%rd173, %rd172, %rd168;
	ld.global.s8 	%rs37, [%rd173];
	cvt.rn.f32.s16 	%f113, %rs37;
	st.local.f32 	[%rd167+20], %f113;
	add.s64 	%rd174, %rd173, %rd168;
	ld.global.s8 	%rs38, [%rd174];
	cvt.rn.f32.s16 	%f114, %rs38;
	st.local.f32 	[%rd167+24], %f114;
	add.s64 	%rd175, %rd174, %rd168;
	ld.global.s8 	%rs39, [%rd175];
	cvt.rn.f32.s16 	%f115, %rs39;
	st.local.f32 	[%rd167+28], %f115;
	add.s32 	%r243, %r243, 8;
$L__BB0_46:
	ld.param.u32 	%r221, [_Z13conv_cols_gpuIaEvPT_PfS2_iii_param_5];
	add.s32 	%r170, %r221, -1;
	and.b32  	%r171, %r170, 7;
	setp.eq.s32 	%p34, %r171, 0;
	@%p34 bra 	$L__BB0_53;
	setp.lt.u32 	%p35, %r37, 3;
	@%p35 bra 	$L__BB0_49;
	mad.lo.s32 	%r172, %r243, %r109, %r2;
	cvt.s64.s32 	%rd176, %r172;
	add.s64 	%rd177, %rd3, %rd176;
	ld.global.s8 	%rs40, [%rd177];
	cvt.rn.f32.s16 	%f116, %rs40;
	mul.wide.u32 	%rd178, %r243, 4;
	add.s64 	%rd179, %rd5, %rd178;
	st.local.f32 	[%rd179], %f116;
	cvt.s64.s32 	%rd180, %r109;
	add.s64 	%rd181, %rd177, %rd180;
	ld.global.s8 	%rs41, [%rd181];
	cvt.rn.f32.s16 	%f117, %rs41;
	st.local.f32 	[%rd179+4], %f117;
	add.s64 	%rd182, %rd181, %rd180;
	ld.global.s8 	%rs42, [%rd182];
	cvt.rn.f32.s16 	%f118, %rs42;
	st.local.f32 	[%rd179+8], %f118;
	add.s64 	%rd183, %rd182, %rd180;
	ld.global.s8 	%rs43, [%rd183];
	cvt.rn.f32.s16 	%f119, %rs43;
	st.local.f32 	[%rd179+12], %f119;
	add.s32 	%r243, %r243, 4;
$L__BB0_49:
	setp.eq.s32 	%p36, %r40, 0;
	@%p36 bra 	$L__BB0_53;
	setp.eq.s32 	%p37, %r40, 1;
	mad.lo.s32 	%r173, %r243, %r109, %r2;
	cvt.s64.s32 	%rd184, %r173;
	add.s64 	%rd17, %rd3, %rd184;
	ld.global.s8 	%rs44, [%rd17];
	cvt.rn.f32.s16 	%f120, %rs44;
	mul.wide.u32 	%rd185, %r243, 4;
	add.s64 	%rd18, %rd5, %rd185;
	st.local.f32 	[%rd18], %f120;
	@%p37 bra 	$L__BB0_53;
	setp.eq.s32 	%p38, %r40, 2;
	cvt.s64.s32 	%rd186, %r109;
	add.s64 	%rd19, %rd17, %rd186;
	ld.global.s8 	%rs45, [%rd19];
	cvt.rn.f32.s16 	%f121, %rs45;
	st.local.f32 	[%rd18+4], %f121;
	@%p38 bra 	$L__BB0_53;
	cvt.s64.s32 	%rd187, %r109;
	add.s64 	%rd188, %rd19, %rd187;
	ld.global.s8 	%rs46, [%rd188];
	cvt.rn.f32.s16 	%f122, %rs46;
	st.local.f32 	[%rd18+8], %f122;
$L__BB0_53:
	mov.u32 	%r248, %r3;
$L__BB0_54:
	setp.lt.u32 	%p39, %r3, 15;
	mad.lo.s32 	%r175, %r248, %r109, %r2;
	cvt.s64.s32 	%rd189, %r175;
	add.s64 	%rd190, %rd3, %rd189;
	ld.global.s8 	%rs47, [%rd190];
	cvt.rn.f32.s16 	%f125, %rs47;
	st.local.f32 	[%rd16], %f125;
	mov.f32 	%f317, 0f00000000;
	mov.b32 	%r255, 0;
	@%p39 bra 	$L__BB0_57;
	mov.f32 	%f317, 0f00000000;
	mov.b32 	%r249, 0;
$L__BB0_56:
	.pragma "nounroll";
	mul.wide.u32 	%rd191, %r249, 4;
	add.s64 	%rd192, %rd4, %rd191;
	ld.local.v4.f32 	{%f127, %f128, %f129, %f130}, [%rd192];
	add.s64 	%rd193, %rd5, %rd191;
	ld.local.v4.f32 	{%f131, %f132, %f133, %f134}, [%rd193];
	fma.rn.f32 	%f135, %f127, %f131, %f317;
	fma.rn.f32 	%f136, %f128, %f132, %f135;
	fma.rn.f32 	%f137, %f129, %f133, %f136;
	fma.rn.f32 	%f138, %f130, %f134, %f137;
	ld.local.v4.f32 	{%f139, %f140, %f141, %f142}, [%rd192+16];
	ld.local.v4.f32 	{%f143, %f144, %f145, %f146}, [%rd193+16];
	fma.rn.f32 	%f147, %f139, %f143, %f138;
	fma.rn.f32 	%f148, %f140, %f144, %f147;
	fma.rn.f32 	%f149, %f141, %f145, %f148;
	fma.rn.f32 	%f150, %f142, %f146, %f149;
	ld.local.v4.f32 	{%f151, %f152, %f153, %f154}, [%rd192+32];
	ld.local.v4.f32 	{%f155, %f156, %f157, %f158}, [%rd193+32];
	fma.rn.f32 	%f159, %f151, %f155, %f150;
	fma.rn.f32 	%f160, %f152, %f156, %f159;
	fma.rn.f32 	%f161, %f153, %f157, %f160;
	fma.rn.f32 	%f162, %f154, %f158, %f161;
	ld.local.v4.f32 	{%f163, %f164, %f165, %f166}, [%rd192+48];
	ld.local.v4.f32 	{%f167, %f168, %f169, %f170}, [%rd193+48];
	fma.rn.f32 	%f171, %f163, %f167, %f162;
	fma.rn.f32 	%f172, %f164, %f168, %f171;
	fma.rn.f32 	%f173, %f165, %f169, %f172;
	fma.rn.f32 	%f317, %f166, %f170, %f173;
	add.s32 	%r249, %r249, 16;
	setp.eq.s32 	%p40, %r249, %r38;
	mov.u32 	%r255, %r38;
	@%p40 bra 	$L__BB0_57;
	bra.uni 	$L__BB0_56;
$L__BB0_57:
	setp.eq.s32 	%p41, %r34, 0;
	@%p41 bra 	$L__BB0_67;
	add.s32 	%r177, %r34, -1;
	setp.lt.u32 	%p42, %r177, 7;
	@%p42 bra 	$L__BB0_60;
	mul.wide.u32 	%rd194, %r255, 4;
	add.s64 	%rd195, %rd4, %rd194;
	ld.local.f32 	%f175, [%rd195];
	add.s64 	%rd196, %rd5, %rd194;
	ld.local.f32 	%f176, [%rd196];
	fma.rn.f32 	%f177, %f175, %f176, %f317;
	ld.local.f32 	%f178, [%rd195+4];
	ld.local.f32 	%f179, [%rd196+4];
	fma.rn.f32 	%f180, %f178, %f179, %f177;
	ld.local.f32 	%f181, [%rd195+8];
	ld.local.f32 	%f182, [%rd196+8];
	fma.rn.f32 	%f183, %f181, %f182, %f180;
	ld.local.f32 	%f184, [%rd195+12];
	ld.local.f32 	%f185, [%rd196+12];
	fma.rn.f32 	%f186, %f184, %f185, %f183;
	ld.local.f32 	%f187, [%rd195+16];
	ld.local.f32 	%f188, [%rd196+16];
	fma.rn.f32 	%f189, %f187, %f188, %f186;
	ld.local.f32 	%f190, [%rd195+20];
	ld.local.f32 	%f191, [%rd196+20];
	fma.rn.f32 	%f192, %f190, %f191, %f189;
	ld.local.f32 	%f193, [%rd195+24];
	ld.local.f32 	%f194, [%rd196+24];
	fma.rn.f32 	%f195, %f193, %f194, %f192;
	ld.local.f32 	%f196, [%rd195+28];
	ld.local.f32 	%f197, [%rd196+28];
	fma.rn.f32 	%f317, %f196, %f197, %f195;
	add.s32 	%r255, %r255, 8;
$L__BB0_60:
	setp.eq.s32 	%p43, %r35, 0;
	@%p43 bra 	$L__BB0_67;
	add.s32 	%r178, %r35, -1;
	setp.lt.u32 	%p44, %r178, 3;
	@%p44 bra 	$L__BB0_63;
	mul.wide.u32 	%rd197, %r255, 4;
	add.s64 	%rd198, %rd4, %rd197;
	ld.local.f32 	%f199, [%rd198];
	add.s64 	%rd199, %rd5, %rd197;
	ld.local.f32 	%f200, [%rd199];
	fma.rn.f32 	%f201, %f199, %f200, %f317;
	ld.local.f32 	%f202, [%rd198+4];
	ld.local.f32 	%f203, [%rd199+4];
	fma.rn.f32 	%f204, %f202, %f203, %f201;
	ld.local.f32 	%f205, [%rd198+8];
	ld.local.f32 	%f206, [%rd199+8];
	fma.rn.f32 	%f207, %f205, %f206, %f204;
	ld.local.f32 	%f208, [%rd198+12];
	ld.local.f32 	%f209, [%rd199+12];
	fma.rn.f32 	%f317, %f208, %f209, %f207;
	add.s32 	%r255, %r255, 4;
$L__BB0_63:
	setp.eq.s32 	%p45, %r39, 0;
	@%p45 bra 	$L__BB0_67;
	setp.eq.s32 	%p46, %r39, 1;
	mul.wide.u32 	%rd200, %r255, 4;
	add.s64 	%rd25, %rd4, %rd200;
	ld.local.f32 	%f210, [%rd25];
	add.s64 	%rd26, %rd5, %rd200;
	ld.local.f32 	%f211, [%rd26];
	fma.rn.f32 	%f317, %f210, %f211, %f317;
	@%p46 bra 	$L__BB0_67;
	setp.eq.s32 	%p47, %r39, 2;
	ld.local.f32 	%f212, [%rd25+4];
	ld.local.f32 	%f213, [%rd26+4];
	fma.rn.f32 	%f317, %f212, %f213, %f317;
	@%p47 bra 	$L__BB0_67;
	ld.local.f32 	%f214, [%rd25+8];
	ld.local.f32 	%f215, [%rd26+8];
	fma.rn.f32 	%f317, %f214, %f215, %f317;
$L__BB0_67:
	ld.param.u32 	%r222, [_Z13conv_cols_gpuIaEvPT_PfS2_iii_param_5];
	add.s32 	%r180, %r222, -2;
	setp.lt.u32 	%p48, %r180, 15;
	add.s32 	%r248, %r248, 1;
	sub.s32 	%r181, %r248, %r222;
	mad.lo.s32 	%r182, %r181, %r109, %r2;
	mul.wide.s32 	%rd201, %r182, 4;
	add.s64 	%rd202, %rd2, %rd201;
	st.global.f32 	[%rd202], %f317;
	mov.b32 	%r252, 0;
	@%p48 bra 	$L__BB0_70;
	mov.b32 	%r250, 0;
$L__BB0_69:
	.pragma "nounroll";
	mul.wide.u32 	%rd203, %r250, 4;
	add.s64 	%rd204, %rd5, %rd203;
	ld.local.f32 	%f216, [%rd204+4];
	ld.local.v2.f32 	{%f217, %f218}, [%rd204+8];
	ld.local.v4.f32 	{%f219, %f220, %f221, %f222}, [%rd204+16];
	st.local.v4.f32 	[%rd204], {%f216, %f217, %f218, %f219};
	ld.local.v4.f32 	{%f223, %f224, %f225, %f226}, [%rd204+32];
	st.local.v4.f32 	[%rd204+16], {%f220, %f221, %f222, %f223};
	ld.local.v4.f32 	{%f227, %f228, %f229, %f230}, [%rd204+48];
	st.local.v4.f32 	[%rd204+32], {%f224, %f225, %f226, %f227};
	add.s32 	%r250, %r250, 16;
	ld.local.f32 	%f231, [%rd204+64];
	st.local.v4.f32 	[%rd204+48], {%f228, %f229, %f230, %f231};
	and.b32  	%r252, %r3, -16;
	setp.ne.s32 	%p49, %r250, %r252;
	@%p49 bra 	$L__BB0_69;
$L__BB0_70:
	and.b32  	%r184, %r3, 15;
	setp.eq.s32 	%p50, %r184, 0;
	@%p50 bra 	$L__BB0_89;
	setp.lt.u32 	%p51, %r36, 7;
	@%p51 bra 	$L__BB0_73;
	mul.wide.u32 	%rd205, %r252, 4;
	add.s64 	%rd206, %rd5, %rd205;
	ld.local.f32 	%f232, [%rd206+4];
	st.local.f32 	[%rd206], %f232;
	ld.local.f32 	%f233, [%rd206+8];
	st.local.f32 	[%rd206+4], %f233;
	ld.local.f32 	%f234, [%rd206+12];
	st.local.f32 	[%rd206+8], %f234;
	ld.local.f32 	%f235, [%rd206+16];
	st.local.f32 	[%rd206+12], %f235;
	ld.local.f32 	%f236, [%rd206+20];
	st.local.f32 	[%rd206+16], %f236;
	ld.local.f32 	%f237, [%rd206+24];
	st.local.f32 	[%rd206+20], %f237;
	ld.local.f32 	%f238, [%rd206+28];
	st.local.f32 	[%rd206+24], %f238;
	add.s32 	%r252, %r252, 8;
	ld.local.f32 	%f239, [%rd206+32];
	st.local.f32 	[%rd206+28], %f239;
$L__BB0_73:
	ld.param.u32 	%r223, [_Z13conv_cols_gpuIaEvPT_PfS2_iii_param_5];
	add.s32 	%r185, %r223, -1;
	and.b32  	%r186, %r185, 7;
	setp.eq.s32 	%p52, %r186, 0;
	@%p52 bra 	$L__BB0_89;
	setp.lt.u32 	%p53, %r37, 3;
	@%p53 bra 	$L__BB0_76;
	mul.wide.u32 	%rd207, %r252, 4;
	add.s64 	%rd208, %rd5, %rd207;
	ld.local.f32 	%f240, [%rd208+4];
	st.local.f32 	[%rd208], %f240;
	ld.local.f32 	%f241, [%rd208+8];
	st.local.f32 	[%rd208+4], %f241;
	ld.local.f32 	%f242, [%rd208+12];
	st.local.f32 	[%rd208+8], %f242;
	add.s32 	%r252, %r252, 4;
	ld.local.f32 	%f243, [%rd208+16];
	st.local.f32 	[%rd208+12], %f243;
$L__BB0_76:
	setp.eq.s32 	%p54, %r40, 0;
	@%p54 bra 	$L__BB0_89;
	setp.eq.s32 	%p55, %r40, 1;
	mul.wide.u32 	%rd209, %r252, 4;
	add.s64 	%rd24, %rd5, %rd209;
	ld.local.f32 	%f244, [%rd24+4];
	st.local.f32 	[%rd24], %f244;
	@%p55 bra 	$L__BB0_89;
	setp.eq.s32 	%p56, %r40, 2;
	ld.local.f32 	%f245, [%rd24+8];
	st.local.f32 	[%rd24+4], %f245;
	@%p56 bra 	$L__BB0_89;
	ld.local.f32 	%f246, [%rd24+12];
	st.local.f32 	[%rd24+8], %f246;
	bra.uni 	$L__BB0_89;
$L__BB0_80:
	add.s32 	%r159, %r34, -1;
	setp.lt.u32 	%p24, %r159, 7;
	@%p24 bra 	$L__BB0_82;
	mad.lo.s32 	%r160, %r246, %r109, %r2;
	mul.wide.s32 	%rd121, %r160, 4;
	add.s64 	%rd122, %rd1, %rd121;
	ld.global.f32 	%f77, [%rd122];
	mul.wide.u32 	%rd123, %r246, 4;
	add.s64 	%rd124, %rd4, %rd123;
	st.local.f32 	[%rd124], %f77;
	mul.wide.s32 	%rd125, %r109, 4;
	add.s64 	%rd126, %rd122, %rd125;
	ld.global.f32 	%f78, [%rd126];
	st.local.f32 	[%rd124+4], %f78;
	add.s64 	%rd127, %rd126, %rd125;
	ld.global.f32 	%f79, [%rd127];
	st.local.f32 	[%rd124+8], %f79;
	add.s64 	%rd128, %rd127, %rd125;
	ld.global.f32 	%f80, [%rd128];
	st.local.f32 	[%rd124+12], %f80;
	add.s64 	%rd129, %rd128, %rd125;
	ld.global.f32 	%f81, [%rd129];
	st.local.f32 	[%rd124+16], %f81;
	add.s64 	%rd130, %rd129, %rd125;
	ld.global.f32 	%f82, [%rd130];
	st.local.f32 	[%rd124+20], %f82;
	add.s64 	%rd131, %rd130, %rd125;
	ld.global.f32 	%f83, [%rd131];
	st.local.f32 	[%rd124+24], %f83;
	add.s64 	%rd132, %rd131, %rd125;
	ld.global.f32 	%f84, [%rd132];
	st.local.f32 	[%rd124+28], %f84;
	add.s32 	%r246, %r246, 8;
$L__BB0_82:
	setp.eq.s32 	%p25, %r35, 0;
	@%p25 bra 	$L__BB0_40;
	add.s32 	%r161, %r35, -1;
	setp.lt.u32 	%p26, %r161, 3;
	@%p26 bra 	$L__BB0_85;
	mad.lo.s32 	%r162, %r246, %r109, %r2;
	mul.wide.s32 	%rd133, %r162, 4;
	add.s64 	%rd134, %rd1, %rd133;
	ld.global.f32 	%f85, [%rd134];
	mul.wide.u32 	%rd135, %r246, 4;
	add.s64 	%rd136, %rd4, %rd135;
	st.local.f32 	[%rd136], %f85;
	mul.wide.s32 	%rd137, %r109, 4;
	add.s64 	%rd138, %rd134, %rd137;
	ld.global.f32 	%f86, [%rd138];
	st.local.f32 	[%rd136+4], %f86;
	add.s64 	%rd139, %rd138, %rd137;
	ld.global.f32 	%f87, [%rd139];
	st.local.f32 	[%rd136+8], %f87;
	add.s64 	%rd140, %rd139, %rd137;
	ld.global.f32 	%f88, [%rd140];
	st.local.f32 	[%rd136+12], %f88;
	add.s32 	%r246, %r246, 4;
$L__BB0_85:
	setp.eq.s32 	%p27, %r39, 0;
	@%p27 bra 	$L__BB0_40;
	setp.eq.s32 	%p28, %r39, 1;
	mad.lo.s32 	%r163, %r246, %r109, %r2;
	mul.wide.s32 	%rd141, %r163, 4;
	add.s64 	%rd20, %rd1, %rd141;
	ld.global.f32 	%f89, [%rd20];
	mul.wide.u32 	%rd142, %r246, 4;
	add.s64 	%rd21, %rd4, %rd142;
	st.local.f32 	[%rd21], %f89;
	@%p28 bra 	$L__BB0_40;
	setp.eq.s32 	%p29, %r39, 2;
	mul.wide.s32 	%rd22, %r109, 4;
	add.s64 	%rd23, %rd20, %rd22;
	ld.global.f32 	%f90, [%rd23];
	st.local.f32 	[%rd21+4], %f90;
	@%p29 bra 	$L__BB0_40;
	add.s64 	%rd143, %rd23, %rd22;
	ld.global.f32 	%f91, [%rd143];
	st.local.f32 	[%rd21+8], %f91;
	bra.uni 	$L__BB0_40;
$L__BB0_89:
	setp.eq.s32 	%p57, %r248, %r110;
	@%p57 bra 	$L__BB0_90;
	bra.uni 	$L__BB0_54;
$L__BB0_90:
	add.s32 	%r2, %r2, %r1;
	setp.lt.s32 	%p58, %r2, %r109;
	@%p58 bra 	$L__BB0_36;
	bra.uni 	$L__BB0_117;
$L__BB0_91:
	ld.param.u32 	%r214, [_Z13conv_cols_gpuIaEvPT_PfS2_iii_param_5];
	sub.s32 	%r75, %r110, %r214;
	add.s32 	%r134, %r75, 1;
	and.b32  	%r76, %r134, 7;
	add.s32 	%r77, %r76, -1;
	and.b32  	%r78, %r134, 3;
	and.b32  	%r79, %r134, -8;
	and.b32  	%r80, %r134, 1;
	cvt.s64.s32 	%rd93, %r109;
	mul.wide.s32 	%rd95, %r109, 4;
$L__BB0_92:
	setp.lt.u32 	%p13, %r75, 7;
	mul.wide.s32 	%rd55, %r2, 4;
	add.s64 	%rd56, %rd1, %rd55;
	ld.global.f32 	%f15, [%rd56];
	st.local.f32 	[%rd4], %f15;
	mov.u32 	%r260, %r3;
	@%p13 bra 	$L__BB0_95;
	mov.b32 	%r259, 0;
	mov.u32 	%r260, %r3;
$L__BB0_94:
	.pragma "nounroll";
	ld.param.u32 	%r215, [_Z13conv_cols_gpuIaEvPT_PfS2_iii_param_5];
	mad.lo.s32 	%r136, %r260, %r109, %r2;
	cvt.s64.s32 	%rd57, %r136;
	add.s64 	%rd58, %rd3, %rd57;
	ld.global.s8 	%rs1, [%rd58];
	cvt.rn.f32.s16 	%f16, %rs1;
	st.local.f32 	[%rd16], %f16;
	ld.local.f32 	%f17, [%rd5];
	fma.rn.f32 	%f18, %f15, %f17, 0f00000000;
	sub.s32 	%r137, %r260, %r215;
	mad.lo.s32 	%r138, %r109, %r137, %r109;
	add.s32 	%r139, %r138, %r2;
	mul.wide.s32 	%rd59, %r139, 4;
	add.s64 	%rd60, %rd2, %rd59;
	st.global.f32 	[%rd60], %f18;
	cvt.s64.s32 	%rd61, %r109;
	add.s64 	%rd62, %rd58, %rd61;
	ld.global.s8 	%rs2, [%rd62];
	cvt.rn.f32.s16 	%f19, %rs2;
	st.local.f32 	[%rd16], %f19;
	ld.local.f32 	%f20, [%rd5];
	fma.rn.f32 	%f21, %f15, %f20, 0f00000000;
	mul.wide.s32 	%rd63, %r109, 4;
	add.s64 	%rd64, %rd60, %rd63;
	st.global.f32 	[%rd64], %f21;
	add.s64 	%rd65, %rd62, %rd61;
	ld.global.s8 	%rs3, [%rd65];
	cvt.rn.f32.s16 	%f22, %rs3;
	st.local.f32 	[%rd16], %f22;
	ld.local.f32 	%f23, [%rd5];
	fma.rn.f32 	%f24, %f15, %f23, 0f00000000;
	add.s64 	%rd66, %rd64, %rd63;
	st.global.f32 	[%rd66], %f24;
	add.s64 	%rd67, %rd65, %rd61;
	ld.global.s8 	%rs4, [%rd67];
	cvt.rn.f32.s16 	%f25, %rs4;
	st.local.f32 	[%rd16], %f25;
	ld.local.f32 	%f26, [%rd5];
	fma.rn.f32 	%f27, %f15, %f26, 0f00000000;
	add.s64 	%rd68, %rd66, %rd63;
	st.global.f32 	[%rd68], %f27;
	add.s64 	%rd69, %rd67, %rd61;
	ld.global.s8 	%rs5, [%rd69];
	cvt.rn.f32.s16 	%f28, %rs5;
	st.local.f32 	[%rd16], %f28;
	ld.local.f32 	%f29, [%rd5];
	fma.rn.f32 	%f30, %f15, %f29, 0f00000000;
	add.s64 	%rd70, %rd68, %rd63;
	st.global.f32 	[%rd70], %f30;
	add.s64 	%rd71, %rd69, %rd61;
	ld.global.s8 	%rs6, [%rd71];
	cvt.rn.f32.s16 	%f31, %rs6;
	st.local.f32 	[%rd16], %f31;
	ld.local.f32 	%f32, [%rd5];
	fma.rn.f32 	%f33, %f15, %f32, 0f00000000;
	add.s64 	%rd72, %rd70, %rd63;
	st.global.f32 	[%rd72], %f33;
	add.s64 	%rd73, %rd71, %rd61;
	ld.global.s8 	%rs7, [%rd73];
	cvt.rn.f32.s16 	%f34, %rs7;
	st.local.f32 	[%rd16], %f34;
	ld.local.f32 	%f35, [%rd5];
	fma.rn.f32 	%f36, %f15, %f35, 0f00000000;
	add.s64 	%rd74, %rd72, %rd63;
	st.global.f32 	[%rd74], %f36;
	add.s64 	%rd75, %rd73, %rd61;
	ld.global.s8 	%rs8, [%rd75];
	cvt.rn.f32.s16 	%f37, %rs8;
	st.local.f32 	[%rd16], %f37;
	ld.local.f32 	%f38, [%rd5];
	fma.rn.f32 	%f39, %f15, %f38, 0f00000000;
	add.s32 	%r260, %r260, 8;
	add.s64 	%rd76, %rd74, %rd63;
	st.global.f32 	[%rd76], %f39;
	add.s32 	%r259, %r259, 8;
	setp.ne.s32 	%p14, %r259, %r79;
	@%p14 bra 	$L__BB0_94;
$L__BB0_95:
	setp.eq.s32 	%p15, %r76, 0;
	@%p15 bra 	$L__BB0_103;
	setp.lt.u32 	%p16, %r77, 3;
	@%p16 bra 	$L__BB0_98;
	ld.param.u32 	%r216, [_Z13conv_cols_gpuIaEvPT_PfS2_iii_param_5];
	mad.lo.s32 	%r140, %r260, %r109, %r2;
	cvt.s64.s32 	%rd77, %r140;
	add.s64 	%rd78, %rd3, %rd77;
	ld.global.s8 	%rs9, [%rd78];
	cvt.rn.f32.s16 	%f40, %rs9;
	st.local.f32 	[%rd16], %f40;
	ld.local.f32 	%f41, [%rd5];
	fma.rn.f32 	%f42, %f15, %f41, 0f00000000;
	sub.s32 	%r141, %r260, %r216;
	mad.lo.s32 	%r142, %r109, %r141, %r109;
	add.s32 	%r143, %r142, %r2;
	mul.wide.s32 	%rd79, %r143, 4;
	add.s64 	%rd80, %rd2, %rd79;
	st.global.f32 	[%rd80], %f42;
	add.s64 	%rd82, %rd78, %rd93;
	ld.global.s8 	%rs10, [%rd82];
	cvt.rn.f32.s16 	%f43, %rs10;
	st.local.f32 	[%rd16], %f43;
	ld.local.f32 	%f44, [%rd5];
	fma.rn.f32 	%f45, %f15, %f44, 0f00000000;
	add.s64 	%rd84, %rd80, %rd95;
	st.global.f32 	[%rd84], %f45;
	add.s64 	%rd85, %rd82, %rd93;
	ld.global.s8 	%rs11, [%rd85];
	cvt.rn.f32.s16 	%f46, %rs11;
	st.local.f32 	[%rd16], %f46;
	ld.local.f32 	%f47, [%rd5];
	fma.rn.f32 	%f48, %f15, %f47, 0f00000000;
	add.s64 	%rd86, %rd84, %rd95;
	st.global.f32 	[%rd86], %f48;
	add.s64 	%rd87, %rd85, %rd93;
	ld.global.s8 	%rs12, [%rd87];
	cvt.rn.f32.s16 	%f49, %rs12;
	st.local.f32 	[%rd16], %f49;
	ld.local.f32 	%f50, [%rd5];
	fma.rn.f32 	%f51, %f15, %f50, 0f00000000;
	add.s32 	%r260, %r260, 4;
	add.s64 	%rd88, %rd86, %rd95;
	st.global.f32 	[%rd88], %f51;
$L__BB0_98:
	setp.eq.s32 	%p17, %r78, 0;
	@%p17 bra 	$L__BB0_103;
	setp.eq.s32 	%p18, %r78, 1;
	@%p18 bra 	$L__BB0_101;
	ld.param.u32 	%r217, [_Z13conv_cols_gpuIaEvPT_PfS2_iii_param_5];
	mad.lo.s32 	%r144, %r260, %r109, %r2;
	cvt.s64.s32 	%rd89, %r144;
	add.s64 	%rd90, %rd3, %rd89;
	ld.global.s8 	%rs13, [%rd90];
	cvt.rn.f32.s16 	%f52, %rs13;
	st.local.f32 	[%rd16], %f52;
	ld.local.f32 	%f53, [%rd5];
	fma.rn.f32 	%f54, %f15, %f53, 0f00000000;
	sub.s32 	%r145, %r260, %r217;
	mad.lo.s32 	%r146, %r109, %r145, %r109;
	add.s32 	%r147, %r146, %r2;
	mul.wide.s32 	%rd91, %r147, 4;
	add.s64 	%rd92, %rd2, %rd91;
	st.global.f32 	[%rd92], %f54;
	add.s64 	%rd94, %rd90, %rd93;
	ld.global.s8 	%rs14, [%rd94];
	cvt.rn.f32.s16 	%f55, %rs14;
	st.local.f32 	[%rd16], %f55;
	ld.local.f32 	%f56, [%rd5];
	fma.rn.f32 	%f57, %f15, %f56, 0f00000000;
	add.s32 	%r260, %r260, 2;
	add.s64 	%rd96, %rd92, %rd95;
	st.global.f32 	[%rd96], %f57;
$L__BB0_101:
	setp.eq.s32 	%p19, %r80, 0;
	@%p19 bra 	$L__BB0_103;
	ld.param.u32 	%r218, [_Z13conv_cols_gpuIaEvPT_PfS2_iii_param_5];
	mad.lo.s32 	%r148, %r260, %r109, %r2;
	cvt.s64.s32 	%rd97, %r148;
	add.s64 	%rd98, %rd3, %rd97;
	ld.global.s8 	%rs15, [%rd98];
	cvt.rn.f32.s16 	%f58, %rs15;
	st.local.f32 	[%rd16], %f58;
	ld.local.f32 	%f59, [%rd5];
	fma.rn.f32 	%f60, %f15, %f59, 0f00000000;
	sub.s32 	%r149, %r260, %r218;
	mad.lo.s32 	%r150, %r109, %r149, %r109;
	add.s32 	%r151, %r150, %r2;
	mul.wide.s32 	%rd99, %r151, 4;
	add.s64 	%rd100, %rd2, %rd99;
	st.global.f32 	[%rd100], %f60;
$L__BB0_103:
	add.s32 	%r2, %r2, %r1;
	setp.lt.s32 	%p20, %r2, %r109;
	@%p20 bra 	$L__BB0_92;
	bra.uni 	$L__BB0_117;
$L__BB0_104:
	ld.param.u32 	%r208, [_Z13conv_cols_gpuIaEvPT_PfS2_iii_param_5];
	sub.s32 	%r92, %r110, %r208;
	add.s32 	%r116, %r92, 1;
	and.b32  	%r93, %r116, 7;
	add.s32 	%r94, %r93, -1;
	and.b32  	%r95, %r116, 3;
	and.b32  	%r96, %r116, -8;
	and.b32  	%r97, %r116, 1;
	mul.wide.s32 	%rd50, %r109, 4;
$L__BB0_105:
	setp.lt.u32 	%p4, %r92, 7;
	mov.u32 	%r266, %r3;
	@%p4 bra 	$L__BB0_108;
	mov.b32 	%r265, 0;
	mov.u32 	%r266, %r3;
$L__BB0_107:
	.pragma "nounroll";
	ld.param.u32 	%r209, [_Z13conv_cols_gpuIaEvPT_PfS2_iii_param_5];
	sub.s32 	%r118, %r266, %r209;
	mad.lo.s32 	%r119, %r109, %r118, %r109;
	add.s32 	%r120, %r119, %r2;
	mul.wide.s32 	%rd32, %r120, 4;
	add.s64 	%rd33, %rd2, %rd32;
	mov.b32 	%r121, 0;
	st.global.u32 	[%rd33], %r121;
	add.s64 	%rd35, %rd33, %rd50;
	st.global.u32 	[%rd35], %r121;
	add.s64 	%rd36, %rd35, %rd50;
	st.global.u32 	[%rd36], %r121;
	add.s64 	%rd37, %rd36, %rd50;
	st.global.u32 	[%rd37], %r121;
	add.s64 	%rd38, %rd37, %rd50;
	st.global.u32 	[%rd38], %r121;
	add.s64 	%rd39, %rd38, %rd50;
	st.global.u32 	[%rd39], %r121;
	add.s64 	%rd40, %rd39, %rd50;
	st.global.u32 	[%rd40], %r121;
	add.s32 	%r266, %r266, 8;
	add.s64 	%rd41, %rd40, %rd50;
	st.global.u32 	[%rd41], %r121;
	add.s32 	%r265, %r265, 8;
	setp.ne.s32 	%p5, %r265, %r96;
	@%p5 bra 	$L__BB0_107;
$L__BB0_108:
	setp.eq.s32 	%p6, %r93, 0;
	@%p6 bra 	$L__BB0_116;
	setp.lt.u32 	%p7, %r94, 3;
	@%p7 bra 	$L__BB0_111;
	ld.param.u32 	%r210, [_Z13conv_cols_gpuIaEvPT_PfS2_iii_param_5];
	sub.s32 	%r122, %r266, %r210;
	mad.lo.s32 	%r123, %r109, %r122, %r109;
	add.s32 	%r124, %r123, %r2;
	mul.wide.s32 	%rd42, %r124, 4;
	add.s64 	%rd43, %rd2, %rd42;
	mov.b32 	%r125, 0;
	st.global.u32 	[%rd43], %r125;
	add.s64 	%rd45, %rd43, %rd50;
	st.global.u32 	[%rd45], %r125;
	add.s64 	%rd46, %rd45, %rd50;
	st.global.u32 	[%rd46], %r125;
	add.s32 	%r266, %r266, 4;
	add.s64 	%rd47, %rd46, %rd50;
	st.global.u32 	[%rd47], %r125;
$L__BB0_111:
	setp.eq.s32 	%p8, %r95, 0;
	@%p8 bra 	$L__BB0_116;
	setp.eq.s32 	%p9, %r95, 1;
	@%p9 bra 	$L__BB0_114;
	ld.param.u32 	%r211, [_Z13conv_cols_gpuIaEvPT_PfS2_iii_param_5];
	sub.s32 	%r126, %r266, %r211;
	mad.lo.s32 	%r127, %r109, %r126, %r109;
	add.s32 	%r128, %r127, %r2;
	mul.wide.s32 	%rd48, %r128, 4;
	add.s64 	%rd49, %rd2, %rd48;
	mov.b32 	%r129, 0;
	st.global.u32 	[%rd49], %r129;
	add.s32 	%r266, %r266, 2;
	add.s64 	%rd51, %rd49, %rd50;
	st.global.u32 	[%rd51], %r129;
$L__BB0_114:
	setp.eq.s32 	%p10, %r97, 0;
	@%p10 bra 	$L__BB0_116;
	ld.param.u32 	%r212, [_Z13conv_cols_gpuIaEvPT_PfS2_iii_param_5];
	sub.s32 	%r130, %r266, %r212;
	mad.lo.s32 	%r131, %r109, %r130, %r109;
	add.s32 	%r132, %r131, %r2;
	mul.wide.s32 	%rd52, %r132, 4;
	add.s64 	%rd53, %rd2, %rd52;
	mov.b32 	%r133, 0;
	st.global.u32 	[%rd53], %r133;
$L__BB0_116:
	add.s32 	%r2, %r2, %r1;
	setp.lt.s32 	%p11, %r2, %r109;
	@%p11 bra 	$L__BB0_105;
$L__BB0_117:
	ret;

}
	// .globl	_Z13conv_cols_gpuIsEvPT_PfS2_iii
.visible .entry _Z13conv_cols_gpuIsEvPT_PfS2_iii(
	.param .u64 .ptr .align 1 _Z13conv_cols_gpuIsEvPT_PfS2_iii_param_0,
	.param .u64 .ptr .align 1 _Z13conv_cols_gpuIsEvPT_PfS2_iii_param_1,
	.param .u64 .ptr .align 1 _Z13conv_cols_gpuIsEvPT_PfS2_iii_param_2,
	.param .u32 _Z13conv_cols_gpuIsEvPT_PfS2_iii_param_3,
	.param .u32 _Z13conv_cols_gpuIsEvPT_PfS2_iii_param_4,
	.param .u32 _Z13conv_cols_gpuIsEvPT_PfS2_iii_param_5
)
{
	.local .align 16 .b8 	__local_depot1[32];
	.reg .b64 	%SP;
	.reg .b64 	%SPL;
	.reg .pred 	%p<81>;
	.reg .b16 	%rs<79>;
	.reg .b32 	%r<269>;
	.reg .b32 	%f<318>;
	.reg .b64 	%rd<297>;

	mov.u64 	%SPL, __local_depot1;
	ld.param.u64 	%rd29, [_Z13conv_cols_gpuIsEvPT_PfS2_iii_param_0];
	ld.param.u64 	%rd30, [_Z13conv_cols_gpuIsEvPT_PfS2_iii_param_1];
	ld.param.u64 	%rd31, [_Z13conv_cols_gpuIsEvPT_PfS2_iii_param_2];
	ld.param.u32 	%r109, [_Z13conv_cols_gpuIsEvPT_PfS2_iii_param_3];
	ld.param.u32 	%r110, [_Z13conv_cols_gpuIsEvPT_PfS2_iii_param_4];
	cvta.to.global.u64 	%rd1, %rd31;
	cvta.to.global.u64 	%rd2, %rd30;
	cvta.to.global.u64 	%rd3, %rd29;
	add.u64 	%rd4, %SPL, 0;
	add.u64 	%rd5, %SPL, 16;
	mov.u32 	%r112, %ntid.x;
	mov.u32 	%r113, %nctaid.x;
	mul.lo.s32 	%r1, %r112, %r113;
	mov.u32 	%r114, %ctaid.x;
	mov.u32 	%r115, %tid.x;
	mad.lo.s32 	%r2, %r112, %r114, %r115;
	setp.ge.s32 	%p1, %r2, %r109;
	@%p1 bra 	$L__BB1_117;
	ld.param.u32 	%r206, [_Z13conv_cols_gpuIsEvPT_PfS2_iii_param_5];
	add.s32 	%r3, %r206, -1;
	setp.ge.s32 	%p2, %r110, %r206;
	@%p2 bra 	$L__BB1_33;
	ld.param.u32 	%r224, [_Z13conv_cols_gpuIsEvPT_PfS2_iii_param_5];
	setp.lt.s32 	%p59, %r224, 2;
	@%p59 bra 	$L__BB1_31;
	ld.param.u32 	%r226, [_Z13conv_cols_gpuIsEvPT_PfS2_iii_param_5];
	and.b32  	%r4, %r226, 15;
	and.b32  	%r5, %r226, 7;
	add.s32 	%r187, %r226, 15;
	and.b32  	%r188, %r187, 15;
	add.s32 	%r6, %r188, -1;
	add.s32 	%r189, %r226, 7;
	and.b32  	%r190, %r189, 7;
	add.s32 	%r7, %r190, -1;
	and.b32  	%r8, %r226, 2147483632;
	and.b32  	%r9, %r226, 3;
	and.b32  	%r10, %r187, 7;
	and.b32  	%r11, %r189, 3;
	neg.s32 	%r12, %r8;
	mul.wide.s32 	%rd11, %r109, 2;
$L__BB1_4:
	setp.lt.u32 	%p62, %r3, 15;
	mov.b32 	%r236, 0;
	@%p62 bra 	$L__BB1_7;
	add.s64 	%rd296, %rd4, 32;
	mov.u32 	%r229, %r2;
	mov.u32 	%r230, %r12;
$L__BB1_6:
	.pragma "nounroll";
	mul.wide.s32 	%rd212, %r229, 4;
	add.s64 	%rd213, %rd1, %rd212;
	ld.global.f32 	%f248, [%rd213];
	mul.wide.s32 	%rd214, %r109, 4;
	add.s64 	%rd215, %rd213, %rd214;
	ld.global.f32 	%f249, [%rd215];
	add.s64 	%rd216, %rd215, %rd214;
	ld.global.f32 	%f250, [%rd216];
	add.s64 	%rd217, %rd216, %rd214;
	ld.global.f32 	%f251, [%rd217];
	st.local.v4.f32 	[%rd296+-32], {%f248, %f249, %f250, %f251};
	add.s64 	%rd218, %rd217, %rd214;
	ld.global.f32 	%f252, [%rd218];
	add.s64 	%rd219, %rd218, %rd214;
	ld.global.f32 	%f253, [%rd219];
	add.s64 	%rd220, %rd219, %rd214;
	ld.global.f32 	%f254, [%rd220];
	add.s64 	%rd221, %rd220, %rd214;
	ld.global.f32 	%f255, [%rd221];
	st.local.v4.f32 	[%rd296+-16], {%f252, %f253, %f254, %f255};
	add.s64 	%rd222, %rd221, %rd214;
	ld.global.f32 	%f256, [%rd222];
	add.s64 	%rd223, %rd222, %rd214;
	ld.global.f32 	%f257, [%rd223];
	add.s64 	%rd224, %rd223, %rd214;
	ld.global.f32 	%f258, [%rd224];
	add.s64 	%rd225, %rd224, %rd214;
	ld.global.f32 	%f259, [%rd225];
	st.local.v4.f32 	[%rd296], {%f256, %f257, %f258, %f259};
	add.s64 	%rd226, %rd225, %rd214;
	ld.global.f32 	%f260, [%rd226];
	add.s64 	%rd227, %rd226, %rd214;
	ld.global.f32 	%f261, [%rd227];
	add.s64 	%rd228, %rd227, %rd214;
	ld.global.f32 	%f262, [%rd228];
	add.s64 	%rd229, %rd228, %rd214;
	ld.global.f32 	%f263, [%rd229];
	st.local.v4.f32 	[%rd296+16], {%f260, %f261, %f262, %f263};
	add.s32 	%r230, %r230, 16;
	add.s64 	%rd296, %rd296, 64;
	shl.b32 	%r192, %r109, 4;
	add.s32 	%r229, %r229, %r192;
	setp.eq.s32 	%p63, %r230, 0;
	mov.u32 	%r236, %r8;
	@%p63 bra 	$L__BB1_7;
	bra.uni 	$L__BB1_6;
$L__BB1_7:
	setp.eq.s32 	%p64, %r4, 0;
	@%p64 bra 	$L__BB1_17;
	add.s32 	%r193, %r4, -1;
	setp.lt.u32 	%p65, %r193, 7;
	@%p65 bra 	$L__BB1_10;
	mad.lo.s32 	%r194, %r236, %r109, %r2;
	mul.wide.s32 	%rd230, %r194, 4;
	add.s64 	%rd231, %rd1, %rd230;
	ld.global.f32 	%f264, [%rd231];
	mul.wide.u32 	%rd232, %r236, 4;
	add.s64 	%rd233, %rd4, %rd232;
	st.local.f32 	[%rd233], %f264;
	mul.wide.s32 	%rd234, %r109, 4;
	add.s64 	%rd235, %rd231, %rd234;
	ld.global.f32 	%f265, [%rd235];
	st.local.f32 	[%rd233+4], %f265;
	add.s64 	%rd236, %rd235, %rd234;
	ld.global.f32 	%f266, [%rd236];
	st.local.f32 	[%rd233+8], %f266;
	add.s64 	%rd237, %rd236, %rd234;
	ld.global.f32 	%f267, [%rd237];
	st.local.f32 	[%rd233+12], %f267;
	add.s64 	%rd238, %rd237, %rd234;
	ld.global.f32 	%f268, [%rd238];
	st.local.f32 	[%rd233+16], %f268;
	add.s64 	%rd239, %rd238, %rd234;
	ld.global.f32 	%f269, [%rd239];
	st.local.f32 	[%rd233+20], %f269;
	add.s64 	%rd240, %rd239, %rd234;
	ld.global.f32 	%f270, [%rd240];
	st.local.f32 	[%rd233+24], %f270;
	add.s64 	%rd241, %rd240, %rd234;
	ld.global.f32 	%f271, [%rd241];
	st.local.f32 	[%rd233+28], %f271;
	add.s32 	%r236, %r236, 8;
$L__BB1_10:
	setp.eq.s32 	%p66, %r5, 0;
	@%p66 bra 	$L__BB1_17;
	add.s32 	%r195, %r5, -1;
	setp.lt.u32 	%p67, %r195, 3;
	@%p67 bra 	$L__BB1_13;
	mad.lo.s32 	%r196, %r236, %r109, %r2;
	mul.wide.s32 	%rd242, %r196, 4;
	add.s64 	%rd243, %rd1, %rd242;
	ld.global.f32 	%f272, [%rd243];
	mul.wide.u32 	%rd244, %r236, 4;
	add.s64 	%rd245, %rd4, %rd244;
	st.local.f32 	[%rd245], %f272;
	mul.wide.s32 	%rd246, %r109, 4;
	add.s64 	%rd247, %rd243, %rd246;
	ld.global.f32 	%f273, [%rd247];
	st.local.f32 	[%rd245+4], %f273;
	add.s64 	%rd248, %rd247, %rd246;
	ld.global.f32 	%f274, [%rd248];
	st.local.f32 	[%rd245+8], %f274;
	add.s64 	%rd249, %rd248, %rd246;
	ld.global.f32 	%f275, [%rd249];
	st.local.f32 	[%rd245+12], %f275;
	add.s32 	%r236, %r236, 4;
$L__BB1_13:
	setp.eq.s32 	%p68, %r9, 0;
	@%p68 bra 	$L__BB1_17;
	setp.eq.s32 	%p69, %r9, 1;
	mad.lo.s32 	%r197, %r236, %r109, %r2;
	mul.wide.s32 	%rd250, %r197, 4;
	add.s64 	%rd13, %rd1, %rd250;
	ld.global.f32 	%f276, [%rd13];
	mul.wide.u32 	%rd251, %r236, 4;
	add.s64 	%rd14, %rd4, %rd251;
	st.local.f32 	[%rd14], %f276;
	@%p69 bra 	$L__BB1_17;
	setp.eq.s32 	%p70, %r9, 2;
	mul.wide.s32 	%rd15, %r109, 4;
	add.s64 	%rd16, %rd13, %rd15;
	ld.global.f32 	%f277, [%rd16];
	st.local.f32 	[%rd14+4], %f277;
	@%p70 bra 	$L__BB1_17;
	add.s64 	%rd252, %rd16, %rd15;
	ld.global.f32 	%f278, [%rd252];
	st.local.f32 	[%rd14+8], %f278;
$L__BB1_17:
	ld.param.u32 	%r227, [_Z13conv_cols_gpuIsEvPT_PfS2_iii_param_5];
	add.s32 	%r199, %r227, -2;
	setp.lt.u32 	%p71, %r199, 15;
	mov.b32 	%r233, 0;
	@%p71 bra 	$L__BB1_20;
	mov.b32 	%r231, 0;
$L__BB1_19:
	.pragma "nounroll";
	mad.lo.s32 	%r201, %r231, %r109, %r2;
	mul.wide.s32 	%rd253, %r201, 2;
	add.s64 	%rd254, %rd3, %rd253;
	ld.global.u16 	%rs48, [%rd254];
	cvt.rn.f32.s16 	%f279, %rs48;
	mul.wide.u32 	%rd255, %r231, 4;
	add.s64 	%rd256, %rd5, %rd255;
	mul.wide.s32 	%rd257, %r109, 2;
	add.s64 	%rd258, %rd254, %rd257;
	ld.global.u16 	%rs49, [%rd258];
	cvt.rn.f32.s16 	%f280, %rs49;
	add.s64 	%rd259, %rd258, %rd257;
	ld.global.u16 	%rs50, [%rd259];
	cvt.rn.f32.s16 	%f281, %rs50;
	add.s64 	%rd260, %rd259, %rd257;
	ld.global.u16 	%rs51, [%rd260];
	cvt.rn.f32.s16 	%f282, %rs51;
	st.local.v4.f32 	[%rd256], {%f279, %f280, %f281, %f282};
	add.s64 	%rd261, %rd260, %rd257;
	ld.global.u16 	%rs52, [%rd261];
	cvt.rn.f32.s16 	%f283, %rs52;
	add.s64 	%rd262, %rd261, %rd257;
	ld.global.u16 	%rs53, [%rd262];
	cvt.rn.f32.s16 	%f284, %rs53;
	add.s64 	%rd263, %rd262, %rd257;
	ld.global.u16 	%rs54, [%rd263];
	cvt.rn.f32.s16 	%f285, %rs54;
	add.s64 	%rd264, %rd263, %rd257;
	ld.global.u16 	%rs55, [%rd264];
	cvt.rn.f32.s16 	%f286, %rs55;
	st.local.v4.f32 	[%rd256+16], {%f283, %f284, %f285, %f286};
	add.s64 	%rd265, %rd264, %rd257;
	ld.global.u16 	%rs56, [%rd265];
	cvt.rn.f32.s16 	%f287, %rs56;
	add.s64 	%rd266, %rd265, %rd257;
	ld.global.u16 	%rs57, [%rd266];
	cvt.rn.f32.s16 	%f288, %rs57;
	add.s64 	%rd267, %rd266, %rd257;
	ld.global.u16 	%rs58, [%rd267];
	cvt.rn.f32.s16 	%f289, %rs58;
	add.s64 	%rd268, %rd267, %rd257;
	ld.global.u16 	%rs59, [%rd268];
	cvt.rn.f32.s16 	%f290, %rs59;
	st.local.v4.f32 	[%rd256+32], {%f287, %f288, %f289, %f290};
	add.s64 	%rd269, %rd268, %rd257;
	ld.global.u16 	%rs60, [%rd269];
	cvt.rn.f32.s16 	%f291, %rs60;
	add.s64 	%rd270, %rd269, %rd257;
	ld.global.u16 	%rs61, [%rd270];
	cvt.rn.f32.s16 	%f292, %rs61;
	add.s64 	%rd271, %rd270, %rd257;
	ld.global.u16 	%rs62, [%rd271];
	cvt.rn.f32.s16 	%f293, %rs62;
	add.s64 	%rd272, %rd271, %rd257;
	ld.global.u16 	%rs63, [%rd272];
	cvt.rn.f32.s16 	%f294, %rs63;
	st.local.v4.f32 	[%rd256+48], {%f291, %f292, %f293, %f294};
	add.s32 	%r231, %r231, 16;
	and.b32  	%r233, %r3, -16;
	setp.ne.s32 	%p72, %r231, %r233;
	@%p72 bra 	$L__BB1_19;
$L__BB1_20:
	and.b32  	%r202, %r3, 15;
	setp.eq.s32 	%p73, %r202, 0;
	@%p73 bra 	$L__BB1_30;
	setp.lt.u32 	%p74, %r6, 7;
	@%p74 bra 	$L__BB1_23;
	mad.lo.s32 	%r203, %r233, %r109, %r2;
	mul.wide.s32 	%rd273, %r203, 2;
	add.s64 	%rd274, %rd3, %rd273;
	ld.global.u16 	%rs64, [%rd274];
	cvt.rn.f32.s16 	%f295, %rs64;
	mul.wide.u32 	%rd275, %r233, 4;
	add.s64 	%rd276, %rd5, %rd275;
	st.local.f32 	[%rd276], %f295;
	mul.wide.s32 	%rd277, %r109, 2;
	add.s64 	%rd278, %rd274, %rd277;
	ld.global.u16 	%rs65, [%rd278];
	cvt.rn.f32.s16 	%f296, %rs65;
	st.local.f32 	[%rd276+4], %f296;
	add.s64 	%rd279, %rd278, %rd277;
	ld.global.u16 	%rs66, [%rd279];
	cvt.rn.f32.s16 	%f297, %rs66;
	st.local.f32 	[%rd276+8], %f297;
	add.s64 	%rd280, %rd279, %rd277;
	ld.global.u16 	%rs67, [%rd280];
	cvt.rn.f32.s16 	%f298, %rs67;
	st.local.f32 	[%rd276+12], %f298;
	add.s64 	%rd281, %rd280, %rd277;
	ld.global.u16 	%rs68, [%rd281];
	cvt.rn.f32.s16 	%f299, %rs68;
	st.local.f32 	[%rd276+16], %f299;
	add.s64 	%rd282, %rd281, %rd277;
	ld.global.u16 	%rs69, [%rd282];
	cvt.rn.f32.s16 	%f300, %rs69;
	st.local.f32 	[%rd276+20], %f300;
	add.s64 	%rd283, %rd282, %rd277;
	ld.global.u16 	%rs70, [%rd283];
	cvt.rn.f32.s16 	%f301, %rs70;
	st.local.f32 	[%rd276+24], %f301;
	add.s64 	%rd284, %rd283, %rd277;
	ld.global.u16 	%rs71, [%rd284];
	cvt.rn.f32.s16 	%f302, %rs71;
	st.local.f32 	[%rd276+28], %f302;
	add.s32 	%r233, %r233, 8;
$L__BB1_23:
	setp.eq.s32 	%p75, %r10, 0;
	@%p75 bra 	$L__BB1_30;
	setp.lt.u32 	%p76, %r7, 3;
	@%p76 bra 	$L__BB1_26;
	mad.lo.s32 	%r204, %r233, %r109, %r2;
	mul.wide.s32 	%rd285, %r204, 2;
	add.s64 	%rd286, %rd3, %rd285;
	ld.global.u16 	%rs72, [%rd286];
	cvt.rn.f32.s16 	%f303, %rs72;
	mul.wide.u32 	%rd287, %r233, 4;
	add.s64 	%rd288, %rd5, %rd287;
	st.local.f32 	[%rd288], %f303;
	add.s64 	%rd290, %rd286, %rd11;
	ld.global.u16 	%rs73, [%rd290];
	cvt.rn.f32.s16 	%f304, %rs73;
	st.local.f32 	[%rd288+4], %f304;
	add.s64 	%rd291, %rd290, %rd11;
	ld.global.u16 	%rs74, [%rd291];
	cvt.rn.f32.s16 	%f305, %rs74;
	st.local.f32 	[%rd288+8], %f305;
	add.s64 	%rd292, %rd291, %rd11;
	ld.global.u16 	%rs75, [%rd292];
	cvt.rn.f32.s16 	%f306, %rs75;
	st.local.f32 	[%rd288+12], %f306;
	add.s32 	%r233, %r233, 4;
$L__BB1_26:
	setp.eq.s32 	%p77, %r11, 0;
	@%p77 bra 	$L__BB1_30;
	setp.eq.s32 	%p78, %r11, 1;
	mad.lo.s32 	%r205, %r233, %r109, %r2;
	mul.wide.s32 	%rd293, %r205, 2;
	add.s64 	%rd9, %rd3, %rd293;
	ld.global.u16 	%rs76, [%rd9];
	cvt.rn.f32.s16 	%f307, %rs76;
	mul.wide.u32 	%rd294, %r233, 4;
	add.s64 	%rd10, %rd5, %rd294;
	st.local.f32 	[%rd10], %f307;
	@%p78 bra 	$L__BB1_30;
	setp.eq.s32 	%p79, %r11, 2;
	add.s64 	%rd12, %rd9, %rd11;
	ld.global.u16 	%rs77, [%rd12];
	cvt.rn.f32.s16 	%f308, %rs77;
	st.local.f32 	[%rd10+4], %f308;
	@%p79 bra 	$L__BB1_30;
	add.s64 	%rd295, %rd12, %rd11;
	ld.global.u16 	%rs78, [%rd295];
	cvt.rn.f32.s16 	%f309, %rs78;
	st.local.f32 	[%rd10+8], %f309;
$L__BB1_30:
	add.s32 	%r2, %r2, %r1;
	setp.lt.s32 	%p80, %r2, %r109;
	@%p80 bra 	$L__BB1_4;
	bra.uni 	$L__BB1_117;
$L__BB1_31:
	ld.param.u32 	%r225, [_Z13conv_cols_gpuIsEvPT_PfS2_iii_param_5];
	setp.lt.s32 	%p60, %r225, 1;
	@%p60 bra 	$L__BB1_117;
$L__BB1_32:
	mul.wide.s32 	%rd210, %r2, 4;
	add.s64 	%rd211, %rd1, %rd210;
	ld.global.f32 	%f247, [%rd211];
	st.local.f32 	[%rd4], %f247;
	add.s32 	%r2, %r2, %r1;
	setp.lt.s32 	%p61, %r2, %r109;
	@%p61 bra 	$L__BB1_32;
	bra.uni 	$L__BB1_117;
$L__BB1_33:
	ld.param.u32 	%r207, [_Z13conv_cols_gpuIsEvPT_PfS2_iii_param_5];
	setp.lt.s32 	%p3, %r207, 1;
	@%p3 bra 	$L__BB1_104;
	ld.param.u32 	%r213, [_Z13conv_cols_gpuIsEvPT_PfS2_iii_param_5];
	mul.wide.s32 	%rd56, %r3, 4;
	add.s64 	%rd17, %rd5, %rd56;
	setp.lt.s32 	%p12, %r213, 2;
	@%p12 bra 	$L__BB1_91;
	ld.param.u32 	%r219, [_Z13conv_cols_gpuIsEvPT_PfS2_iii_param_5];
	and.b32  	%r34, %r219, 15;
	and.b32  	%r35, %r219, 7;
	add.s32 	%r152, %r219, -1;
	and.b32  	%r153, %r152, 15;
	add.s32 	%r36, %r153, -1;
	add.s32 	%r154, %r219, 7;
	and.b32  	%r155, %r154, 7;
	add.s32 	%r37, %r155, -1;
	and.b32  	%r38, %r219, 2147483632;
	and.b32  	%r39, %r219, 3;
	and.b32  	%r40, %r154, 3;
$L__BB1_36:
	setp.lt.u32 	%p21, %r3, 15;
	mov.b32 	%r246, 0;
	@%p21 bra 	$L__BB1_39;
	mov.b32 	%r240, 0;
$L__BB1_38:
	.pragma "nounroll";
	mad.lo.s32 	%r158, %r240, %r109, %r2;
	mul.wide.s32 	%rd103, %r158, 4;
	add.s64 	%rd104, %rd1, %rd103;
	ld.global.f32 	%f61, [%rd104];
	mul.wide.u32 	%rd105, %r240, 4;
	add.s64 	%rd106, %rd4, %rd105;
	mul.wide.s32 	%rd107, %r109, 4;
	add.s64 	%rd108, %rd104, %rd107;
	ld.global.f32 	%f62, [%rd108];
	add.s64 	%rd109, %rd108, %rd107;
	ld.global.f32 	%f63, [%rd109];
	add.s64 	%rd110, %rd109, %rd107;
	ld.global.f32 	%f64, [%rd110];
	st.local.v4.f32 	[%rd106], {%f61, %f62, %f63, %f64};
	add.s64 	%rd111, %rd110, %rd107;
	ld.global.f32 	%f65, [%rd111];
	add.s64 	%rd112, %rd111, %rd107;
	ld.global.f32 	%f66, [%rd112];
	add.s64 	%rd113, %rd112, %rd107;
	ld.global.f32 	%f67, [%rd113];
	add.s64 	%rd114, %rd113, %rd107;
	ld.global.f32 	%f68, [%rd114];
	st.local.v4.f32 	[%rd106+16], {%f65, %f66, %f67, %f68};
	add.s64 	%rd115, %rd114, %rd107;
	ld.global.f32 	%f69, [%rd115];
	add.s64 	%rd116, %rd115, %rd107;
	ld.global.f32 	%f70, [%rd116];
	add.s64 	%rd117, %rd116, %rd107;
	ld.global.f32 	%f71, [%rd117];
	add.s64 	%rd118, %rd117, %rd107;
	ld.global.f32 	%f72, [%rd118];
	st.local.v4.f32 	[%rd106+32], {%f69, %f70, %f71, %f72};
	add.s64 	%rd119, %rd118, %rd107;
	ld.global.f32 	%f73, [%rd119];
	add.s64 	%rd120, %rd119, %rd107;
	ld.global.f32 	%f74, [%rd120];
	add.s64 	%rd121, %rd120, %rd107;
	ld.global.f32 	%f75, [%rd121];
	add.s64 	%rd122, %rd121, %rd107;
	ld.global.f32 	%f76, [%rd122];
	st.local.v4.f32 	[%rd106+48], {%f73, %f74, %f75, %f76};
	add.s32 	%r240, %r240, 16;
	setp.eq.s32 	%p22, %r240, %r38;
	mov.u32 	%r246, %r38;
	@%p22 bra 	$L__BB1_39;
	bra.uni 	$L__BB1_38;
$L__BB1_39:
	setp.eq.s32 	%p23, %r34, 0;
	@%p23 bra 	$L__BB1_40;
	bra.uni 	$L__BB1_80;
$L__BB1_40:
	ld.param.u32 	%r220, [_Z13conv_cols_gpuIsEvPT_PfS2_iii_param_5];
	add.s32 	%r165, %r220, -2;
	setp.lt.u32 	%p30, %r165, 15;
	mov.b32 	%r243, 0;
	@%p30 bra 	$L__BB1_43;
	mov.b32 	%r241, 0;
$L__BB1_42:
	.pragma "nounroll";
	mad.lo.s32 	%r167, %r241, %r109, %r2;
	mul.wide.s32 	%rd146, %r167, 2;
	add.s64 	%rd147, %rd3, %rd146;
	ld.global.u16 	%rs16, [%rd147];
	cvt.rn.f32.s16 	%f92, %rs16;
	mul.wide.u32 	%rd148, %r241, 4;
	add.s64 	%rd149, %rd5, %rd148;
	mul.wide.s32 	%rd150, %r109, 2;
	add.s64 	%rd151, %rd147, %rd150;
	ld.global.u16 	%rs17, [%rd151];
	cvt.rn.f32.s16 	%f93, %rs17;
	add.s64 	%rd152, %rd151, %rd150;
	ld.global.u16 	%rs18, [%rd152];
	cvt.rn.f32.s16 	%f94, %rs18;
	add.s64 	%rd153, %rd152, %rd150;
	ld.global.u16 	%rs19, [%rd153];
	cvt.rn.f32.s16 	%f95, %rs19;
	st.local.v4.f32 	[%rd149], {%f92, %f93, %f94, %f95};
	add.s64 	%rd154, %rd153, %rd150;
	ld.global.u16 	%rs20, [%rd154];
	cvt.rn.f32.s16 	%f96, %rs20;
	add.s64 	%rd155, %rd154, %rd150;
	ld.global.u16 	%rs21, [%rd155];
	cvt.rn.f32.s16 	%f97, %rs21;
	add.s64 	%rd156, %rd155, %rd150;
	ld.global.u16 	%rs22, [%rd156];
	cvt.rn.f32.s16 	%f98, %rs22;
	add.s64 	%rd157, %rd156, %rd150;
	ld.global.u16 	%rs23, [%rd157];
	cvt.rn.f32.s16 	%f99, %rs23;
	st.local.v4.f32 	[%rd149+16], {%f96, %f97, %f98, %f99};
	add.s64 	%rd158, %rd157, %rd150;
	ld.global.u16 	%rs24, [%rd158];
	cvt.rn.f32.s16 	%f100, %rs24;
	add.s64 	%rd159, %rd158, %rd150;
	ld.global.u16 	%rs25, [%rd159];
	cvt.rn.f32.s16 	%f101, %rs25;
	add.s64 	%rd160, %rd159, %rd150;
	ld.global.u16 	%rs26, [%rd160];
	cvt.rn.f32.s16 	%f102, %rs26;
	add.s64 	%rd161, %rd160, %rd150;
	ld.global.u16 	%rs27, [%rd161];
	cvt.rn.f32.s16 	%f103, %rs27;
	st.local.v4.f32 	[%rd149+32], {%f100, %f101, %f102, %f103};
	add.s64 	%rd162, %rd161, %rd150;
	ld.global.u16 	%rs28, [%rd162];
	cvt.rn.f32.s16 	%f104, %rs28;
	add.s64 	%rd163, %rd162, %rd150;
	ld.global.u16 	%rs29, [%rd163];
	cvt.rn.f32.s16 	%f105, %rs29;
	add.s64 	%rd164, %rd163, %rd150;
	ld.global.u16 	%rs30, [%rd164];
	cvt.rn.f32.s16 	%f106, %rs30;
	add.s64 	%rd165, %rd164, %rd150;
	ld.global.u16 	%rs31, [%rd165];
	cvt.rn.f32.s16 	%f107, %rs31;
	st.local.v4.f32 	[%rd149+48], {%f104, %f105, %f106, %f107};
	add.s32 	%r241, %r241, 16;
	and.b32  	%r243, %r3, -16;
	setp.eq.s32 	%p31, %r241, %r243;
	@%p31 bra 	$L__BB1_43;
	bra.uni 	$L__BB1_42;
$L__BB1_43:
	and.b32  	%r168, %r3, 15;
	setp.eq.s32 	%p32, %r168, 0;
	@%p32 bra 	$L__BB1_53;
	setp.lt.u32 	%p33, %r36, 7;
	@%p33 bra 	$L__BB1_46;
	mad.lo.s32 	%r169, %r243, %r109, %r2;
	mul.wide.s32 	%rd166, %r169, 2;
	add.s64 	%rd167, %rd3, %rd166;
	ld.global.u16 	%rs32, [%rd167];
	cvt.rn.f32.s16 	%f108, %rs32;
	mul.wide.u32 	%rd168, %r243, 4;
	add.s64 	%rd169, %rd5, %rd168;
	st.local.f32 	[%rd169], %f108;
	mul.wide.s32 	%rd170, %r109, 2;
	add.s64 	%rd171, %rd167, %rd170;
	ld.global.u16 	%rs33, [%rd171];
	cvt.rn.f32.s16 	%f109, %rs33;
	st.local.f32 	[%rd169+4], %f109;
	add.s64 	%rd172, %rd171, %rd170;
	ld.global.u16 	%rs34, [%rd172];
	cvt.rn.f32.s16 	%f110, %rs34;
	st.local.f32 	[%rd169+8], %f110;
	add.s64 	%rd173, %rd172, %rd170;
	ld.global.u16 	%rs35, [%rd173];
	cvt.rn.f32.s16 	%f111, %rs35;
	st.local.f32 	[%rd169+12], %f111;
	add.s64 	%rd174, %rd173, %rd170;
	ld.global.u16 	%rs36, [%rd174];
	cvt.rn.f32.s16 	%f112, %rs36;
	st.local.f32 	[%rd169+16], %f112;
	add.s64 	%rd175, %rd174, %rd170;
	ld.global.u16 	%rs37, [%rd175];
	cvt.rn.f32.s16 	%f113, %rs37;
	st.local.f32 	[%rd169+20], %f113;
	add.s64 	%rd176, %rd175, %rd170;
	ld.global.u16 	%rs38, [%rd176];
	cvt.rn.f32.s16 	%f114, %rs38;
	st.local.f32 	[%rd169+24], %f114;
	add.s64 	%rd177, %rd176, %rd170;
	ld.global.u16 	%rs39, [%rd177];
	cvt.rn.f32.s16 	%f115, %rs39;
	st.local.f32 	[%rd169+28], %f115;
	add.s32 	%r243, %r243, 8;
$L__BB1_46:
	ld.param.u32 	%r221, [_Z13conv_cols_gpuIsEvPT_PfS2_iii_param_5];
	add.s32 	%r170, %r221, -1;
	and.b32  	%r171, %r170, 7;
	setp.eq.s32 	%p34, %r171, 0;
	@%p34 bra 	$L__BB1_53;
	setp.lt.u32 	%p35, %r37, 3;
	@%p35 bra 	$L__BB1_49;
	mad.lo.s32 	%r172, %r243, %r109, %r2;
	mul.wide.s32 	%rd178, %r172, 2;
	add.s64 	%rd179, %rd3, %rd178;
	ld.global.u16 	%rs40, [%rd179];
	cvt.rn.f32.s16 	%f116, %rs40;
	mul.wide.u32 	%rd180, %r243, 4;
	add.s64 	%rd181, %rd5, %rd180;
	st.local.f32 	[%rd181], %f116;
	mul.wide.s32 	%rd182, %r109, 2;
	add.s64 	%rd183, %rd179, %rd182;
	ld.global.u16 	%rs41, [%rd183];
	cvt.rn.f32.s16 	%f117, %rs41;
	st.local.f32 	[%rd181+4], %f117;
	add.s64 	%rd184, %rd183, %rd182;
	ld.global.u16 	%rs42, [%rd184];
	cvt.rn.f32.s16 	%f118, %rs42;
	st.local.f32 	[%rd181+8], %f118;
	add.s64 	%rd185, %rd184, %rd182;
	ld.global.u16 	%rs43, [%rd185];
	cvt.rn.f32.s16 	%f119, %rs43;
	st.local.f32 	[%rd181+12], %f119;
	add.s32 	%r243, %r243, 4;
$L__BB1_49:
	setp.eq.s32 	%p36, %r40, 0;
	@%p36 bra 	$L__BB1_53;
	setp.eq.s32 	%p37, %r40, 1;
	mad.lo.s32 	%r173, %r243, %r109, %r2;
	mul.wide.s32 	%rd186, %r173, 2;
	add.s64 	%rd18, %rd3, %rd186;
	ld.global.u16 	%rs44, [%rd18];
	cvt.rn.f32.s16 	%f120, %rs44;
	mul.wide.u32 	%rd187, %r243, 4;
	add.s64 	%rd19, %rd5, %rd187;
	st.local.f32 	[%rd19], %f120;
	@%p37 bra 	$L__BB1_53;
	setp.eq.s32 	%p38, %r40, 2;
	mul.wide.s32 	%rd20, %r109, 2;
	add.s64 	%rd21, %rd18, %rd20;
	ld.global.u16 	%rs45, [%rd21];
	cvt.rn.f32.s16 	%f121, %rs45;
	st.local.f32 	[%rd19+4], %f121;
	@%p38 bra 	$L__BB1_53;
	add.s64 	%rd188, %rd21, %rd20;
	ld.global.u16 	%rs46, [%rd188];
	cvt.rn.f32.s16 	%f122, %rs46;
	st.local.f32 	[%rd19+8], %f122;
$L__BB1_53:
	mov.u32 	%r248, %r3;
$L__BB1_54:
	setp.lt.u32 	%p39, %r3, 15;
	mad.lo.s32 	%r175, %r248, %r109, %r2;
	mul.wide.s32 	%rd189, %r175, 2;
	add.s64 	%rd190, %rd3, %rd189;
	ld.global.u16 	%rs47, [%rd190];
	cvt.rn.f32.s16 	%f125, %rs47;
	st.local.f32 	[%rd17], %f125;
	mov.f32 	%f317, 0f00000000;
	mov.b32 	%r255, 0;
	@%p39 bra 	$L__BB1_57;
	mov.f32 	%f317, 0f00000000;
	mov.b32 	%r249, 0;
$L__BB1_56:
	.pragma "nounroll";
	mul.wide.u32 	%rd191, %r249, 4;
	add.s64 	%rd192, %rd4, %rd191;
	ld.local.v4.f32 	{%f127, %f128, %f129, %f130}, [%rd192];
	add.s64 	%rd193, %rd5, %rd191;
	ld.local.v4.f32 	{%f131, %f132, %f133, %f134}, [%rd193];
	fma.rn.f32 	%f135, %f127, %f131, %f317;
	fma.rn.f32 	%f136, %f128, %f132, %f135;
	fma.rn.f32 	%f137, %f129, %f133, %f136;
	fma.rn.f32 	%f138, %f130, %f134, %f137;
	ld.local.v4.f32 	{%f139, %f140, %f141, %f142}, [%rd192+16];
	ld.local.v4.f32 	{%f143, %f144, %f145, %f146}, [%rd193+16];
	fma.rn.f32 	%f147, %f139, %f143, %f138;
	fma.rn.f32 	%f148, %f140, %f144, %f147;
	fma.rn.f32 	%f149, %f141, %f145, %f148;
	fma.rn.f32 	%f150, %f142, %f146, %f149;
	ld.local.v4.f32 	{%f151, %f152, %f153, %f154}, [%rd192+32];
	ld.local.v4.f32 	{%f155, %f156, %f157, %f158}, [%rd193+32];
	fma.rn.f32 	%f159, %f151, %f155, %f150;
	fma.rn.f32 	%f160, %f152, %f156, %f159;
	fma.rn.f32 	%f161, %f153, %f157, %f160;
	fma.rn.f32 	%f162, %f154, %f158, %f161;
	ld.local.v4.f32 	{%f163, %f164, %f165, %f166}, [%rd192+48];
	ld.local.v4.f32 	{%f167, %f168, %f169, %f170}, [%rd193+48];
	fma.rn.f32 	%f171, %f163, %f167, %f162;
	fma.rn.f32 	%f172, %f164, %f168, %f171;
	fma.rn.f32 	%f173, %f165, %f169, %f172;
	fma.rn.f32 	%f317, %f166, %f170, %f173;
	add.s32 	%r249, %r249, 16;
	setp.eq.s32 	%p40, %r249, %r38;
	mov.u32 	%r255, %r38;
	@%p40 bra 	$L__BB1_57;
	bra.uni 	$L__BB1_56;
$L__BB1_57:
	setp.eq.s32 	%p41, %r34, 0;
	@%p41 bra 	$L__BB1_67;
	add.s32 	%r177, %r34, -1;
	setp.lt.u32 	%p42, %r177, 7;
	@%p42 bra 	$L__BB1_60;
	mul.wide.u32 	%rd194, %r255, 4;
	add.s64 	%rd195, %rd4, %rd194;
	ld.local.f32 	%f175, [%rd195];
	add.s64 	%rd196, %rd5, %rd194;
	ld.local.f32 	%f176, [%rd196];
	fma.rn.f32 	%f177, %f175, %f176, %f317;
	ld.local.f32 	%f178, [%rd195+4];
	ld.local.f32 	%f179, [%rd196+4];
	fma.rn.f32 	%f180, %f178, %f179, %f177;
	ld.local.f32 	%f181, [%rd195+8];
	ld.local.f32 	%f182, [%rd196+8];
	fma.rn.f32 	%f183, %f181, %f182, %f180;
	ld.local.f32 	%f184, [%rd195+12];
	ld.local.f32 	%f185, [%rd196+12];
	fma.rn.f32 	%f186, %f184, %f185, %f183;
	ld.local.f32 	%f187, [%rd195+16];
	ld.local.f32 	%f188, [%rd196+16];
	fma.rn.f32 	%f189, %f187, %f188, %f186;
	ld.local.f32 	%f190, [%rd195+20];
	ld.local.f32 	%f191, [%rd196+20];
	fma.rn.f32 	%f192, %f190, %f191, %f189;
	ld.local.f32 	%f193, [%rd195+24];
	ld.local.f32 	%f194, [%rd196+24];
	fma.rn.f32 	%f195, %f193, %f194, %f192;
	ld.local.f32 	%f196, [%rd195+28];
	ld.local.f32 	%f197, [%rd196+28];
	fma.rn.f32 	%f317, %f196, %f197, %f195;
	add.s32 	%r255, %r255, 8;
$L__BB1_60:
	setp.eq.s32 	%p43, %r35, 0;
	@%p43 bra 	$L__BB1_67;
	add.s32 	%r178, %r35, -1;
	setp.lt.u32 	%p44, %r178, 3;
	@%p44 bra 	$L__BB1_63;
	mul.wide.u32 	%rd197, %r255, 4;
	add.s64 	%rd198, %rd4, %rd197;
	ld.local.f32 	%f199, [%rd198];
	add.s64 	%rd199, %rd5, %rd197;
	ld.local.f32 	%f200, [%rd199];
	fma.rn.f32 	%f201, %f199, %f200, %f317;
	ld.local.f32 	%f202, [%rd198+4];
	ld.local.f32 	%f203, [%rd199+4];
	fma.rn.f32 	%f204, %f202, %f203, %f201;
	ld.local.f32 	%f205, [%rd198+8];
	ld.local.f32 	%f206, [%rd199+8];
	fma.rn.f32 	%f207, %f205, %f206, %f204;
	ld.local.f32 	%f208, [%rd198+12];
	ld.local.f32 	%f209, [%rd199+12];
	fma.rn.f32 	%f317, %f208, %f209, %f207;
	add.s32 	%r255, %r255, 4;
$L__BB1_63:
	setp.eq.s32 	%p45, %r39, 0;
	@%p45 bra 	$L__BB1_67;
	setp.eq.s32 	%p46, %r39, 1;
	mul.wide.u32 	%rd200, %r255, 4;
	add.s64 	%rd27, %rd4, %rd200;
	ld.local.f32 	%f210, [%rd27];
	add.s64 	%rd28, %rd5, %rd200;
	ld.local.f32 	%f211, [%rd28];
	fma.rn.f32 	%f317, %f210, %f211, %f317;
	@%p46 bra 	$L__BB1_67;
	setp.eq.s32 	%p47, %r39, 2;
	ld.local.f32 	%f212, [%rd27+4];
	ld.local.f32 	%f213, [%rd28+4];
	fma.rn.f32 	%f317, %f212, %f213, %f317;
	@%p47 bra 	$L__BB1_67;
	ld.local.f32 	%f214, [%rd27+8];
	ld.local.f32 	%f215, [%rd28+8];
	fma.rn.f32 	%f317, %f214, %f215, %f317;
$L__BB1_67:
	ld.param.u32 	%r222, [_Z13conv_cols_gpuIsEvPT_PfS2_iii_param_5];
	add.s32 	%r180, %r222, -2;
	setp.lt.u32 	%p48, %r180, 15;
	add.s32 	%r248, %r248, 1;
	sub.s32 	%r181, %r248, %r222;
	mad.lo.s32 	%r182, %r181, %r109, %r2;
	mul.wide.s32 	%rd201, %r182, 4;
	add.s64 	%rd202, %rd2, %rd201;
	st.global.f32 	[%rd202], %f317;
	mov.b32 	%r252, 0;
	@%p48 bra 	$L__BB1_70;
	mov.b32 	%r250, 0;
$L__BB1_69:
	.pragma "nounroll";
	mul.wide.u32 	%rd203, %r250, 4;
	add.s64 	%rd204, %rd5, %rd203;
	ld.local.f32 	%f216, [%rd204+4];
	ld.local.v2.f32 	{%f217, %f218}, [%rd204+8];
	ld.local.v4.f32 	{%f219, %f220, %f221, %f222}, [%rd204+16];
	st.local.v4.f32 	[%rd204], {%f216, %f217, %f218, %f219};
	ld.local.v4.f32 	{%f223, %f224, %f225, %f226}, [%rd204+32];
	st.local.v4.f32 	[%rd204+16], {%f220, %f221, %f222, %f223};
	ld.local.v4.f32 	{%f227, %f228, %f229, %f230}, [%rd204+48];
	st.local.v4.f32 	[%rd204+32], {%f224, %f225, %f226, %f227};
	add.s32 	%r250, %r250, 16;
	ld.local.f32 	%f231, [%rd204+64];
	st.local.v4.f32 	[%rd204+48], {%f228, %f229, %f230, %f231};
	and.b32  	%r252, %r3, -16;
	setp.ne.s32 	%p49, %r250, %r252;
	@%p49 bra 	$L__BB1_69;
$L__BB1_70:
	and.b32  	%r184, %r3, 15;
	setp.eq.s32 	%p50, %r184, 0;
	@%p50 bra 	$L__BB1_89;
	setp.lt.u32 	%p51, %r36, 7;
	@%p51 bra 	$L__BB1_73;
	mul.wide.u32 	%rd205, %r252, 4;
	add.s64 	%rd206, %rd5, %rd205;
	ld.local.f32 	%f232, [%rd206+4];
	st.local.f32 	[%rd206], %f232;
	ld.local.f32 	%f233, [%rd206+8];
	st.local.f32 	[%rd206+4], %f233;
	ld.local.f32 	%f234, [%rd206+12];
	st.local.f32 	[%rd206+8], %f234;
	ld.local.f32 	%f235, [%rd206+16];
	st.local.f32 	[%rd206+12], %f235;
	ld.local.f32 	%f236, [%rd206+20];
	st.local.f32 	[%rd206+16], %f236;
	ld.local.f32 	%f237, [%rd206+24];
	st.local.f32 	[%rd206+20], %f237;
	ld.local.f32 	%f238, [%rd206+28];
	st.local.f32 	[%rd206+24], %f238;
	add.s32 	%r252, %r252, 8;
	ld.local.f32 	%f239, [%rd206+32];
	st.local.f32 	[%rd206+28], %f239;
$L__BB1_73:
	ld.param.u32 	%r223, [_Z13conv_cols_gpuIsEvPT_PfS2_iii_param_5];
	add.s32 	%r185, %r223, -1;
	and.b32  	%r186, %r185, 7;
	setp.eq.s32 	%p52, %r186, 0;
	@%p52 bra 	$L__BB1_89;
	setp.lt.u32 	%p53, %r37, 3;
	@%p53 bra 	$L__BB1_76;
	mul.wide.u32 	%rd207, %r252, 4;
	add.s64 	%rd208, %rd5, %rd207;
	ld.local.f32 	%f240, [%rd208+4];
	st.local.f32 	[%rd208], %f240;
	ld.local.f32 	%f241, [%rd208+8];
	st.local.f32 	[%rd208+4], %f241;
	ld.local.f32 	%f242, [%rd208+12];
	st.local.f32 	[%rd208+8], %f242;
	add.s32 	%r252, %r252, 4;
	ld.local.f32 	%f243, [%rd208+16];
	st.local.f32 	[%rd208+12], %f243;
$L__BB1_76:
	setp.eq.s32 	%p54, %r40, 0;
	@%p54 bra 	$L__BB1_89;
	setp.eq.s32 	%p55, %r40, 1;
	mul.wide.u32 	%rd209, %r252, 4;
	add.s64 	%rd26, %rd5, %rd209;
	ld.local.f32 	%f244, [%rd26+4];
	st.local.f32 	[%rd26], %f244;
	@%p55 bra 	$L__BB1_89;
	setp.eq.s32 	%p56, %r40, 2;
	ld.local.f32 	%f245, [%rd26+8];
	st.local.f32 	[%rd26+4], %f245;
	@%p56 bra 	$L__BB1_89;
	ld.local.f32 	%f246, [%rd26+12];
	st.local.f32 	[%rd26+8], %f246;
	bra.uni 	$L__BB1_89;
$L__BB1_80:
	add.s32 	%r159, %r34, -1;
	setp.lt.u32 	%p24, %r159, 7;
	@%p24 bra 	$L__BB1_82;
	mad.lo.s32 	%r160, %r246, %r109, %r2;
	mul.wide.s32 	%rd123, %r160, 4;
	add.s64 	%rd124, %rd1, %rd123;
	ld.global.f32 	%f77, [%rd124];
	mul.wide.u32 	%rd125, %r246, 4;
	add.s64 	%rd126, %rd4, %rd125;
	st.local.f32 	[%rd126], %f77;
	mul.wide.s32 	%rd127, %r109, 4;
	add.s64 	%rd128, %rd124, %rd127;
	ld.global.f32 	%f78, [%rd128];
	st.local.f32 	[%rd126+4], %f78;
	add.s64 	%rd129, %rd128, %rd127;
	ld.global.f32 	%f79, [%rd129];
	st.local.f32 	[%rd126+8], %f79;
	add.s64 	%rd130, %rd129, %rd127;
	ld.global.f32 	%f80, [%rd130];
	st.local.f32 	[%rd126+12], %f80;
	add.s64 	%rd131, %rd130, %rd127;
	ld.global.f32 	%f81, [%rd131];
	st.local.f32 	[%rd126+16], %f81;
	add.s64 	%rd132, %rd131, %rd127;
	ld.global.f32 	%f82, [%rd132];
	st.local.f32 	[%rd126+20], %f82;
	add.s64 	%rd133, %rd132, %rd127;
	ld.global.f32 	%f83, [%rd133];
	st.local.f32 	[%rd126+24], %f83;
	add.s64 	%rd134, %rd133, %rd127;
	ld.global.f32 	%f84, [%rd134];
	st.local.f32 	[%rd126+28], %f84;
	add.s32 	%r246, %r246, 8;
$L__BB1_82:
	setp.eq.s32 	%p25, %r35, 0;
	@%p25 bra 	$L__BB1_40;
	add.s32 	%r161, %r35, -1;
	setp.lt.u32 	%p26, %r161, 3;
	@%p26 bra 	$L__BB1_85;
	mad.lo.s32 	%r162, %r246, %r109, %r2;
	mul.wide.s32 	%rd135, %r162, 4;
	add.s64 	%rd136, %rd1, %rd135;
	ld.global.f32 	%f85, [%rd136];
	mul.wide.u32 	%rd137, %r246, 4;
	add.s64 	%rd138, %rd4, %rd137;
	st.local.f32 	[%rd138], %f85;
	mul.wide.s32 	%rd139, %r109, 4;
	add.s64 	%rd140, %rd136, %rd139;
	ld.global.f32 	%f86, [%rd140];
	st.local.f32 	[%rd138+4], %f86;
	add.s64 	%rd141, %rd140, %rd139;
	ld.global.f32 	%f87, [%rd141];
	st.local.f32 	[%rd138+8], %f87;
	add.s64 	%rd142, %rd141, %rd139;
	ld.global.f32 	%f88, [%rd142];
	st.local.f32 	[%rd138+12], %f88;
	add.s32 	%r246, %r246, 4;
$L__BB1_85:
	setp.eq.s32 	%p27, %r39, 0;
	@%p27 bra 	$L__BB1_40;
	setp.eq.s32 	%p28, %r39, 1;
	mad.lo.s32 	%r163, %r246, %r109, %r2;
	mul.wide.s32 	%rd143, %r163, 4;
	add.s64 	%rd22, %rd1, %rd143;
	ld.global.f32 	%f89, [%rd22];
	mul.wide.u32 	%rd144, %r246, 4;
	add.s64 	%rd23, %rd4, %rd144;
	st.local.f32 	[%rd23], %f89;
	@%p28 bra 	$L__BB1_40;
	setp.eq.s32 	%p29, %r39, 2;
	mul.wide.s32 	%rd24, %r109, 4;
	add.s64 	%rd25, %rd22, %rd24;
	ld.global.f32 	%f90, [%rd25];
	st.local.f32 	[%rd23+4], %f90;
	@%p29 bra 	$L__BB1_40;
	add.s64 	%rd145, %rd25, %rd24;
	ld.global.f32 	%f91, [%rd145];
	st.local.f32 	[%rd23+8], %f91;
	bra.uni 	$L__BB1_40;
$L__BB1_89:
	setp.eq.s32 	%p57, %r248, %r110;
	@%p57 bra 	$L__BB1_90;
	bra.uni 	$L__BB1_54;
$L__BB1_90:
	add.s32 	%r2, %r2, %r1;
	setp.lt.s32 	%p58, %r2, %r109;
	@%p58 bra 	$L__BB1_36;
	bra.uni 	$L__BB1_117;
$L__BB1_91:
	ld.param.u32 	%r214, [_Z13conv_cols_gpuIsEvPT_PfS2_iii_param_5];
	sub.s32 	%r75, %r110, %r214;
	add.s32 	%r134, %r75, 1;
	and.b32  	%r76, %r134, 7;
	add.s32 	%r77, %r76, -1;
	and.b32  	%r78, %r134, 3;
	and.b32  	%r79, %r134, -8;
	and.b32  	%r80, %r134, 1;
	mul.wide.s32 	%rd95, %r109, 2;
	mul.wide.s32 	%rd97, %r109, 4;
$L__BB1_92:
	setp.lt.u32 	%p13, %r75, 7;
	mul.wide.s32 	%rd57, %r2, 4;
	add.s64 	%rd58, %rd1, %rd57;
	ld.global.f32 	%f15, [%rd58];
	st.local.f32 	[%rd4], %f15;
	mov.u32 	%r260, %r3;
	@%p13 bra 	$L__BB1_95;
	mov.b32 	%r259, 0;
	mov.u32 	%r260, %r3;
$L__BB1_94:
	.pragma "nounroll";
	ld.param.u32 	%r215, [_Z13conv_cols_gpuIsEvPT_PfS2_iii_param_5];
	mad.lo.s32 	%r136, %r260, %r109, %r2;
	mul.wide.s32 	%rd59, %r136, 2;
	add.s64 	%rd60, %rd3, %rd59;
	ld.global.u16 	%rs1, [%rd60];
	cvt.rn.f32.s16 	%f16, %rs1;
	st.local.f32 	[%rd17], %f16;
	ld.local.f32 	%f17, [%rd5];
	fma.rn.f32 	%f18, %f15, %f17, 0f00000000;
	sub.s32 	%r137, %r260, %r215;
	mad.lo.s32 	%r138, %r109, %r137, %r109;
	add.s32 	%r139, %r138, %r2;
	mul.wide.s32 	%rd61, %r139, 4;
	add.s64 	%rd62, %rd2, %rd61;
	st.global.f32 	[%rd62], %f18;
	mul.wide.s32 	%rd63, %r109, 2;
	add.s64 	%rd64, %rd60, %rd63;
	ld.global.u16 	%rs2, [%rd64];
	cvt.rn.f32.s16 	%f19, %rs2;
	st.local.f32 	[%rd17], %f19;
	ld.local.f32 	%f20, [%rd5];
	fma.rn.f32 	%f21, %f15, %f20, 0f00000000;
	mul.wide.s32 	%rd65, %r109, 4;
	add.s64 	%rd66, %rd62, %rd65;
	st.global.f32 	[%rd66], %f21;
	add.s64 	%rd67, %rd64, %rd63;
	ld.global.u16 	%rs3, [%rd67];
	cvt.rn.f32.s16 	%f22, %rs3;
	st.local.f32 	[%rd17], %f22;
	ld.local.f32 	%f23, [%rd5];
	fma.rn.f32 	%f24, %f15, %f23, 0f00000000;
	add.s64 	%rd68, %rd66, %rd65;
	st.global.f32 	[%rd68], %f24;
	add.s64 	%rd69, %rd67, %rd63;
	ld.global.u16 	%rs4, [%rd69];
	cvt.rn.f32.s16 	%f25, %rs4;
	st.local.f32 	[%rd17], %f25;
	ld.local.f32 	%f26, [%rd5];
	fma.rn.f32 	%f27, %f15, %f26, 0f00000000;
	add.s64 	%rd70, %rd68, %rd65;
	st.global.f32 	[%rd70], %f27;
	add.s64 	%rd71, %rd69, %rd63;
	ld.global.u16 	%rs5, [%rd71];
	cvt.rn.f32.s16 	%f28, %rs5;
	st.local.f32 	[%rd17], %f28;
	ld.local.f32 	%f29, [%rd5];
	fma.rn.f32 	%f30, %f15, %f29, 0f00000000;
	add.s64 	%rd72, %rd70, %rd65;
	st.global.f32 	[%rd72], %f30;
	add.s64 	%rd73, %rd71, %rd63;
	ld.global.u16 	%rs6, [%rd73];
	cvt.rn.f32.s16 	%f31, %rs6;
	st.local.f32 	[%rd17], %f31;
	ld.local.f32 	%f32, [%rd5];
	fma.rn.f32 	%f33, %f15, %f32, 0f00000000;
	add.s64 	%rd74, %rd72, %rd65;
	st.global.f32 	[%rd74], %f33;
	add.s64 	%rd75, %rd73, %rd63;
	ld.global.u16 	%rs7, [%rd75];
	cvt.rn.f32.s16 	%f34, %rs7;
	st.local.f32 	[%rd17], %f34;
	ld.local.f32 	%f35, [%rd5];
	fma.rn.f32 	%f36, %f15, %f35, 0f00000000;
	add.s64 	%rd76, %rd74, %rd65;
	st.global.f32 	[%rd76], %f36;
	add.s64 	%rd77, %rd75, %rd63;
	ld.global.u16 	%rs8, [%rd77];
	cvt.rn.f32.s16 	%f37, %rs8;
	st.local.f32 	[%rd17], %f37;
	ld.local.f32 	%f38, [%rd5];
	fma.rn.f32 	%f39, %f15, %f38, 0f00000000;
	add.s32 	%r260, %r260, 8;
	add.s64 	%rd78, %rd76, %rd65;
	st.global.f32 	[%rd78], %f39;
	add.s32 	%r259, %r259, 8;
	setp.ne.s32 	%p14, %r259, %r79;
	@%p14 bra 	$L__BB1_94;
$L__BB1_95:
	setp.eq.s32 	%p15, %r76, 0;
	@%p15 bra 	$L__BB1_103;
	setp.lt.u32 	%p16, %r77, 3;
	@%p16 bra 	$L__BB1_98;
	ld.param.u32 	%r216, [_Z13conv_cols_gpuIsEvPT_PfS2_iii_param_5];
	mad.lo.s32 	%r140, %r260, %r109, %r2;
	mul.wide.s32 	%rd79, %r140, 2;
	add.s64 	%rd80, %rd3, %rd79;
	ld.global.u16 	%rs9, [%rd80];
	cvt.rn.f32.s16 	%f40, %rs9;
	st.local.f32 	[%rd17], %f40;
	ld.local.f32 	%f41, [%rd5];
	fma.rn.f32 	%f42, %f15, %f41, 0f00000000;
	sub.s32 	%r141, %r260, %r216;
	mad.lo.s32 	%r142, %r109, %r141, %r109;
	add.s32 	%r143, %r142, %r2;
	mul.wide.s32 	%rd81, %r143, 4;
	add.s64 	%rd82, %rd2, %rd81;
	st.global.f32 	[%rd82], %f42;
	add.s64 	%rd84, %rd80, %rd95;
	ld.global.u16 	%rs10, [%rd84];
	cvt.rn.f32.s16 	%f43, %rs10;
	st.local.f32 	[%rd17], %f43;
	ld.local.f32 	%f44, [%rd5];
	fma.rn.f32 	%f45, %f15, %f44, 0f00000000;
	add.s64 	%rd86, %rd82, %rd97;
	st.global.f32 	[%rd86], %f45;
	add.s64 	%rd87, %rd84, %rd95;
	ld.global.u16 	%rs11, [%rd87];
	cvt.rn.f32.s16 	%f46, %rs11;
	st.local.f32 	[%rd17], %f46;
	ld.local.f32 	%f47, [%rd5];
	fma.rn.f32 	%f48, %f15, %f47, 0f00000000;
	add.s64 	%rd88, %rd86, %rd97;
	st.global.f32 	[%rd88], %f48;
	add.s64 	%rd89, %rd87, %rd95;
	ld.global.u16 	%rs12, [%rd89];
	cvt.rn.f32.s16 	%f49, %rs12;
	st.local.f32 	[%rd17], %f49;
	ld.local.f32 	%f50, [%rd5];
	fma.rn.f32 	%f51, %f15, %f50, 0f00000000;
	add.s32 	%r260, %r260, 4;
	add.s64 	%rd90, %rd88, %rd97;
	st.global.f32 	[%rd90], %f51;
$L__BB1_98:
	setp.eq.s32 	%p17, %r78, 0;
	@%p17 bra 	$L__BB1_103;
	setp.eq.s32 	%p18, %r78, 1;
	@%p18 bra 	$L__BB1_101;
	ld.param.u32 	%r217, [_Z13conv_cols_gpuIsEvPT_PfS2_iii_param_5];
	mad.lo.s32 	%r144, %r260, %r109, %r2;
	mul.wide.s32 	%rd91, %r144, 2;
	add.s64 	%rd92, %rd3, %rd91;
	ld.global.u16 	%rs13, [%rd92];
	cvt.rn.f32.s16 	%f52, %rs13;
	st.local.f32 	[%rd17], %f52;
	ld.local.f32 	%f53, [%rd5];
	fma.rn.f32 	%f54, %f15, %f53, 0f00000000;
	sub.s32 	%r145, %r260, %r217;
	mad.lo.s32 	%r146, %r109, %r145, %r109;
	add.s32 	%r147, %r146, %r2;
	mul.wide.s32 	%rd93, %r147, 4;
	add.s64 	%rd94, %rd2, %rd93;
	st.global.f32 	[%rd94], %f54;
	add.s64 	%rd96, %rd92, %rd95;
	ld.global.u16 	%rs14, [%rd96];
	cvt.rn.f32.s16 	%f55, %rs14;
	st.local.f32 	[%rd17], %f55;
	ld.local.f32 	%f56, [%rd5];
	fma.rn.f32 	%f57, %f15, %f56, 0f00000000;
	add.s32 	%r260, %r260, 2;
	add.s64 	%rd98, %rd94, %rd97;
	st.global.f32 	[%rd98], %f57;
$L__BB1_101:
	setp.eq.s32 	%p19, %r80, 0;
	@%p19 bra 	$L__BB1_103;
	ld.param.u32 	%r218, [_Z13conv_cols_gpuIsEvPT_PfS2_iii_param_5];
	mad.lo.s32 	%r148, %r260, %r109, %r2;
	mul.wide.s32 	%rd99, %r148, 2;
	add.s64 	%rd100, %rd3, %rd99;
	ld.global.u16 	%rs15, [%rd100];
	cvt.rn.f32.s16 	%f58, %rs15;
	st.local.f32 	[%rd17], %f58;
	ld.local.f32 	%f59, [%rd5];
	fma.rn.f32 	%f60, %f15, %f59, 0f00000000;
	sub.s32 	%r149, %r260, %r218;
	mad.lo.s32 	%r150, %r109, %r149, %r109;
	add.s32 	%r151, %r150, %r2;
	mul.wide.s32 	%rd101, %r151, 4;
	add.s64 	%rd102, %rd2, %rd101;
	st.global.f32 	[%rd102], %f60;
$L__BB1_103:
	add.s32 	%r2, %r2, %r1;
	setp.lt.s32 	%p20, %r2, %r109;
	@%p20 bra 	$L__BB1_92;
	bra.uni 	$L__BB1_117;
$L__BB1_104:
	ld.param.u32 	%r208, [_Z13conv_cols_gpuIsEvPT_PfS2_iii_param_5];
	sub.s32 	%r92, %r110, %r208;
	add.s32 	%r116, %r92, 1;
	and.b32  	%r93, %r116, 7;
	add.s32 	%r94, %r93, -1;
	and.b32  	%r95, %r116, 3;
	and.b32  	%r96, %r116, -8;
	and.b32  	%r97, %r116, 1;
	mul.wide.s32 	%rd52, %r109, 4;
$L__BB1_105:
	setp.lt.u32 	%p4, %r92, 7;
	mov.u32 	%r266, %r3;
	@%p4 bra 	$L__BB1_108;
	mov.b32 	%r265, 0;
	mov.u32 	%r266, %r3;
$L__BB1_107:
	.pragma "nounroll";
	ld.param.u32 	%r209, [_Z13conv_cols_gpuIsEvPT_PfS2_iii_param_5];
	sub.s32 	%r118, %r266, %r209;
	mad.lo.s32 	%r119, %r109, %r118, %r109;
	add.s32 	%r120, %r119, %r2;
	mul.wide.s32 	%rd34, %r120, 4;
	add.s64 	%rd35, %rd2, %rd34;
	mov.b32 	%r121, 0;
	st.global.u32 	[%rd35], %r121;
	add.s64 	%rd37, %rd35, %rd52;
	st.global.u32 	[%rd37], %r121;
	add.s64 	%rd38, %rd37, %rd52;
	st.global.u32 	[%rd38], %r121;
	add.s64 	%rd39, %rd38, %rd52;
	st.global.u32 	[%rd39], %r121;
	add.s64 	%rd40, %rd39, %rd52;
	st.global.u32 	[%rd40], %r121;
	add.s64 	%rd41, %rd40, %rd52;
	st.global.u32 	[%rd41], %r121;
	add.s64 	%rd42, %rd41, %rd52;
	st.global.u32 	[%rd42], %r121;
	add.s32 	%r266, %r266, 8;
	add.s64 	%rd43, %rd42, %rd52;
	st.global.u32 	[%rd43], %r121;
	add.s32 	%r265, %r265, 8;
	setp.ne.s32 	%p5, %r265, %r96;
	@%p5 bra 	$L__BB1_107;
$L__BB1_108:
	setp.eq.s32 	%p6, %r93, 0;
	@%p6 bra 	$L__BB1_116;
	setp.lt.u32 	%p7, %r94, 3;
	@%p7 bra 	$L__BB1_111;
	ld.param.u32 	%r210, [_Z13conv_cols_gpuIsEvPT_PfS2_iii_param_5];
	sub.s32 	%r122, %r266, %r210;
	mad.lo.s32 	%r123, %r109, %r122, %r109;
	add.s32 	%r124, %r123, %r2;
	mul.wide.s32 	%rd44, %r124, 4;
	add.s64 	%rd45, %rd2, %rd44;
	mov.b32 	%r125, 0;
	st.global.u32 	[%rd45], %r125;
	add.s64 	%rd47, %rd45, %rd52;
	st.global.u32 	[%rd47], %r125;
	add.s64 	%rd48, %rd47, %rd52;
	st.global.u32 	[%rd48], %r125;
	add.s32 	%r266, %r266, 4;
	add.s64 	%rd49, %rd48, %rd52;
	st.global.u32 	[%rd49], %r125;
$L__BB1_111:
	setp.eq.s32 	%p8, %r95, 0;
	@%p8 bra 	$L__BB1_116;
	setp.eq.s32 	%p9, %r95, 1;
	@%p9 bra 	$L__BB1_114;
	ld.param.u32 	%r211, [_Z13conv_cols_gpuIsEvPT_PfS2_iii_param_5];
	sub.s32 	%r126, %r266, %r211;
	mad.lo.s32 	%r127, %r109, %r126, %r109;
	add.s32 	%r128, %r127, %r2;
	mul.wide.s32 	%rd50, %r128, 4;
	add.s64 	%rd51, %rd2, %rd50;
	mov.b32 	%r129, 0;
	st.global.u32 	[%rd51], %r129;
	add.s32 	%r266, %r266, 2;
	add.s64 	%rd53, %rd51, %rd52;
	st.global.u32 	[%rd53], %r129;
$L__BB1_114:
	setp.eq.s32 	%p10, %r97, 0;
	@%p10 bra 	$L__BB1_116;
	ld.param.u32 	%r212, [_Z13conv_cols_gpuIsEvPT_PfS2_iii_param_5];
	sub.s32 	%r130, %r266, %r212;
	mad.lo.s32 	%r131, %r109, %r130, %r109;
	add.s32 	%r132, %r131, %r2;
	mul.wide.s32 	%rd54, %r132, 4;
	add.s64 	%rd55, %rd2, %rd54;
	mov.b32 	%r133, 0;
	st.global.u32 	[%rd55], %r133;
$L__BB1_116:
	add.s32 	%r2, %r2, %r1;
	setp.lt.s32 	%p11, %r2, %r109;
	@%p11 bra 	$L__BB1_105;
$L__BB1_117:
	ret;

}
	// .globl	_Z13conv_cols_gpuIiEvPT_PfS2_iii
.visible .entry _Z13conv_cols_gpuIiEvPT_PfS2_iii(
	.param .u64 .ptr .align 1 _Z13conv_cols_gpuIiEvPT_PfS2_iii_param_0,
	.param .u64 .ptr .align 1 _Z13conv_cols_gpuIiEvPT_PfS2_iii_param_1,
	.param .u64 .ptr .align 1 _Z13conv_cols_gpuIiEvPT_PfS2_iii_param_2,
	.param .u32 _Z13conv_cols_gpuIiEvPT_PfS2_iii_param_3,
	.param .u32 _Z13conv_cols_gpuIiEvPT_PfS2_iii_param_4,
	.param .u32 _Z13conv_cols_gpuIiEvPT_PfS2_iii_param_5
)
{
	.local .align 16 .b8 	__local_depot2[32];
	.reg .b64 	%SP;
	.reg .b64 	%SPL;
	.reg .pred 	%p<81>;
	.reg .b32 	%r<347>;
	.reg .b32 	%f<318>;
	.reg .b64 	%rd<294>;

	mov.u64 	%SPL, __local_depot2;
	ld.param.u64 	%rd29, [_Z13conv_cols_gpuIiEvPT_PfS2_iii_param_0];
	ld.param.u64 	%rd30, [_Z13conv_cols_gpuIiEvPT_PfS2_iii_param_1];
	ld.param.u64 	%rd31, [_Z13conv_cols_gpuIiEvPT_PfS2_iii_param_2];
	ld.param.u32 	%r109, [_Z13conv_cols_gpuIiEvPT_PfS2_iii_param_3];
	ld.param.u32 	%r110, [_Z13conv_cols_gpuIiEvPT_PfS2_iii_param_4];
	cvta.to.global.u64 	%rd1, %rd31;
	cvta.to.global.u64 	%rd2, %rd30;
	cvta.to.global.u64 	%rd3, %rd29;
	add.u64 	%rd4, %SPL, 0;
	add.u64 	%rd5, %SPL, 16;
	mov.u32 	%r112, %ntid.x;
	mov.u32 	%r113, %nctaid.x;
	mul.lo.s32 	%r1, %r112, %r113;
	mov.u32 	%r114, %ctaid.x;
	mov.u32 	%r115, %tid.x;
	mad.lo.s32 	%r2, %r112, %r114, %r115;
	setp.ge.s32 	%p1, %r2, %r109;
	@%p1 bra 	$L__BB2_117;
	ld.param.u32 	%r284, [_Z13conv_cols_gpuIiEvPT_PfS2_iii_param_5];
	add.s32 	%r3, %r284, -1;
	setp.ge.s32 	%p2, %r110, %r284;
	@%p2 bra 	$L__BB2_33;
	ld.param.u32 	%r302, [_Z13conv_cols_gpuIiEvPT_PfS2_iii_param_5];
	setp.lt.s32 	%p59, %r302, 2;
	@%p59 bra 	$L__BB2_31;
	ld.param.u32 	%r304, [_Z13conv_cols_gpuIiEvPT_PfS2_iii_param_5];
	and.b32  	%r4, %r304, 15;
	and.b32  	%r5, %r304, 7;
	add.s32 	%r234, %r304, 15;
	and.b32  	%r235, %r234, 15;
	add.s32 	%r6, %r235, -1;
	add.s32 	%r236, %r304, 7;
	and.b32  	%r237, %r236, 7;
	add.s32 	%r7, %r237, -1;
	and.b32  	%r8, %r304, 2147483632;
	and.b32  	%r9, %r304, 3;
	and.b32  	%r10, %r234, 7;
	and.b32  	%r11, %r236, 3;
	neg.s32 	%r12, %r8;
	mul.wide.s32 	%rd11, %r109, 4;
$L__BB2_4:
	setp.lt.u32 	%p62, %r3, 15;
	mov.b32 	%r314, 0;
	@%p62 bra 	$L__BB2_7;
	add.s64 	%rd293, %rd4, 32;
	mov.u32 	%r307, %r2;
	mov.u32 	%r308, %r12;
$L__BB2_6:
	.pragma "nounroll";
	mul.wide.s32 	%rd209, %r307, 4;
	add.s64 	%rd210, %rd1, %rd209;
	ld.global.f32 	%f248, [%rd210];
	mul.wide.s32 	%rd211, %r109, 4;
	add.s64 	%rd212, %rd210, %rd211;
	ld.global.f32 	%f249, [%rd212];
	add.s64 	%rd213, %rd212, %rd211;
	ld.global.f32 	%f250, [%rd213];
	add.s64 	%rd214, %rd213, %rd211;
	ld.global.f32 	%f251, [%rd214];
	st.local.v4.f32 	[%rd293+-32], {%f248, %f249, %f250, %f251};
	add.s64 	%rd215, %rd214, %rd211;
	ld.global.f32 	%f252, [%rd215];
	add.s64 	%rd216, %rd215, %rd211;
	ld.global.f32 	%f253, [%rd216];
	add.s64 	%rd217, %rd216, %rd211;
	ld.global.f32 	%f254, [%rd217];
	add.s64 	%rd218, %rd217, %rd211;
	ld.global.f32 	%f255, [%rd218];
	st.local.v4.f32 	[%rd293+-16], {%f252, %f253, %f254, %f255};
	add.s64 	%rd219, %rd218, %rd211;
	ld.global.f32 	%f256, [%rd219];
	add.s64 	%rd220, %rd219, %rd211;
	ld.global.f32 	%f257, [%rd220];
	add.s64 	%rd221, %rd220, %rd211;
	ld.global.f32 	%f258, [%rd221];
	add.s64 	%rd222, %rd221, %rd211;
	ld.global.f32 	%f259, [%rd222];
	st.local.v4.f32 	[%rd293], {%f256, %f257, %f258, %f259};
	add.s64 	%rd223, %rd222, %rd211;
	ld.global.f32 	%f260, [%rd223];
	add.s64 	%rd224, %rd223, %rd211;
	ld.global.f32 	%f261, [%rd224];
	add.s64 	%rd225, %rd224, %rd211;
	ld.global.f32 	%f262, [%rd225];
	add.s64 	%rd226, %rd225, %rd211;
	ld.global.f32 	%f263, [%rd226];
	st.local.v4.f32 	[%rd293+16], {%f260, %f261, %f262, %f263};
	add.s32 	%r308, %r308, 16;
	add.s64 	%rd293, %rd293, 64;
	shl.b32 	%r239, %r109, 4;
	add.s32 	%r307, %r307, %r239;
	setp.eq.s32 	%p63, %r308, 0;
	mov.u32 	%r314, %r8;
	@%p63 bra 	$L__BB2_7;
	bra.uni 	$L__BB2_6;
$L__BB2_7:
	setp.eq.s32 	%p64, %r4, 0;
	@%p64 bra 	$L__BB2_17;
	add.s32 	%r240, %r4, -1;
	setp.lt.u32 	%p65, %r240, 7;
	@%p65 bra 	$L__BB2_10;
	mad.lo.s32 	%r241, %r314, %r109, %r2;
	mul.wide.s32 	%rd227, %r241, 4;
	add.s64 	%rd228, %rd1, %rd227;
	ld.global.f32 	%f264, [%rd228];
	mul.wide.u32 	%rd229, %r314, 4;
	add.s64 	%rd230, %rd4, %rd229;
	st.local.f32 	[%rd230], %f264;
	mul.wide.s32 	%rd231, %r109, 4;
	add.s64 	%rd232, %rd228, %rd231;
	ld.global.f32 	%f265, [%rd232];
	st.local.f32 	[%rd230+4], %f265;
	add.s64 	%rd233, %rd232, %rd231;
	ld.global.f32 	%f266, [%rd233];
	st.local.f32 	[%rd230+8], %f266;
	add.s64 	%rd234, %rd233, %rd231;
	ld.global.f32 	%f267, [%rd234];
	st.local.f32 	[%rd230+12], %f267;
	add.s64 	%rd235, %rd234, %rd231;
	ld.global.f32 	%f268, [%rd235];
	st.local.f32 	[%rd230+16], %f268;
	add.s64 	%rd236, %rd235, %rd231;
	ld.global.f32 	%f269, [%rd236];
	st.local.f32 	[%rd230+20], %f269;
	add.s64 	%rd237, %rd236, %rd231;
	ld.global.f32 	%f270, [%rd237];
	st.local.f32 	[%rd230+24], %f270;
	add.s64 	%rd238, %rd237, %rd231;
	ld.global.f32 	%f271, [%rd238];
	st.local.f32 	[%rd230+28], %f271;
	add.s32 	%r314, %r314, 8;
$L__BB2_10:
	setp.eq.s32 	%p66, %r5, 0;
	@%p66 bra 	$L__BB2_17;
	add.s32 	%r242, %r5, -1;
	setp.lt.u32 	%p67, %r242, 3;
	@%p67 bra 	$L__BB2_13;
	mad.lo.s32 	%r243, %r314, %r109, %r2;
	mul.wide.s32 	%rd239, %r243, 4;
	add.s64 	%rd240, %rd1, %rd239;
	ld.global.f32 	%f272, [%rd240];
	mul.wide.u32 	%rd241, %r314, 4;
	add.s64 	%rd242, %rd4, %rd241;
	st.local.f32 	[%rd242], %f272;
	mul.wide.s32 	%rd243, %r109, 4;
	add.s64 	%rd244, %rd240, %rd243;
	ld.global.f32 	%f273, [%rd244];
	st.local.f32 	[%rd242+4], %f273;
	add.s64 	%rd245, %rd244, %rd243;
	ld.global.f32 	%f274, [%rd245];
	st.local.f32 	[%rd242+8], %f274;
	add.s64 	%rd246, %rd245, %rd243;
	ld.global.f32 	%f275, [%rd246];
	st.local.f32 	[%rd242+12], %f275;
	add.s32 	%r314, %r314, 4;
$L__BB2_13:
	setp.eq.s32 	%p68, %r9, 0;
	@%p68 bra 	$L__BB2_17;
	setp.eq.s32 	%p69, %r9, 1;
	mad.lo.s32 	%r244, %r314, %r109, %r2;
	mul.wide.s32 	%rd247, %r244, 4;
	add.s64 	%rd13, %rd1, %rd247;
	ld.global.f32 	%f276, [%rd13];
	mul.wide.u32 	%rd248, %r314, 4;
	add.s64 	%rd14, %rd4, %rd248;
	st.local.f32 	[%rd14], %f276;
	@%p69 bra 	$L__BB2_17;
	setp.eq.s32 	%p70, %r9, 2;
	mul.wide.s32 	%rd15, %r109, 4;
	add.s64 	%rd16, %rd13, %rd15;
	ld.global.f32 	%f277, [%rd16];
	st.local.f32 	[%rd14+4], %f277;
	@%p70 bra 	$L__BB2_17;
	add.s64 	%rd249, %rd16, %rd15;
	ld.global.f32 	%f278, [%rd249];
	st.local.f32 	[%rd14+8], %f278;
$L__BB2_17:
	ld.param.u32 	%r305, [_Z13conv_cols_gpuIiEvPT_PfS2_iii_param_5];
	add.s32 	%r246, %r305, -2;
	setp.lt.u32 	%p71, %r246, 15;
	mov.b32 	%r311, 0;
	@%p71 bra 	$L__BB2_20;
	mov.b32 	%r309, 0;
$L__BB2_19:
	.pragma "nounroll";
	mad.lo.s32 	%r248, %r309, %r109, %r2;
	mul.wide.s32 	%rd250, %r248, 4;
	add.s64 	%rd251, %rd3, %rd250;
	ld.global.u32 	%r249, [%rd251];
	cvt.rn.f32.s32 	%f279, %r249;
	mul.wide.u32 	%rd252, %r309, 4;
	add.s64 	%rd253, %rd5, %rd252;
	mul.wide.s32 	%rd254, %r109, 4;
	add.s64 	%rd255, %rd251, %rd254;
	ld.global.u32 	%r250, [%rd255];
	cvt.rn.f32.s32 	%f280, %r250;
	add.s64 	%rd256, %rd255, %rd254;
	ld.global.u32 	%r251, [%rd256];
	cvt.rn.f32.s32 	%f281, %r251;
	add.s64 	%rd257, %rd256, %rd254;
	ld.global.u32 	%r252, [%rd257];
	cvt.rn.f32.s32 	%f282, %r252;
	st.local.v4.f32 	[%rd253], {%f279, %f280, %f281, %f282};
	add.s64 	%rd258, %rd257, %rd254;
	ld.global.u32 	%r253, [%rd258];
	cvt.rn.f32.s32 	%f283, %r253;
	add.s64 	%rd259, %rd258, %rd254;
	ld.global.u32 	%r254, [%rd259];
	cvt.rn.f32.s32 	%f284, %r254;
	add.s64 	%rd260, %rd259, %rd254;
	ld.global.u32 	%r255, [%rd260];
	cvt.rn.f32.s32 	%f285, %r255;
	add.s64 	%rd261, %rd260, %rd254;
	ld.global.u32 	%r256, [%rd261];
	cvt.rn.f32.s32 	%f286, %r256;
	st.local.v4.f32 	[%rd253+16], {%f283, %f284, %f285, %f286};
	add.s64 	%rd262, %rd261, %rd254;
	ld.global.u32 	%r257, [%rd262];
	cvt.rn.f32.s32 	%f287, %r257;
	add.s64 	%rd263, %rd262, %rd254;
	ld.global.u32 	%r258, [%rd263];
	cvt.rn.f32.s32 	%f288, %r258;
	add.s64 	%rd264, %rd263, %rd254;
	ld.global.u32 	%r259, [%rd264];
	cvt.rn.f32.s32 	%f289, %r259;
	add.s64 	%rd265, %rd264, %rd254;
	ld.global.u32 	%r260, [%rd265];
	cvt.rn.f32.s32 	%f290, %r260;
	st.local.v4.f32 	[%rd253+32], {%f287, %f288, %f289, %f290};
	add.s64 	%rd266, %rd265, %rd254;
	ld.global.u32 	%r261, [%rd266];
	cvt.rn.f32.s32 	%f291, %r261;
	add.s64 	%rd267, %rd266, %rd254;
	ld.global.u32 	%r262, [%rd267];
	cvt.rn.f32.s32 	%f292, %r262;
	add.s64 	%rd268, %rd267, %rd254;
	ld.global.u32 	%r263, [%rd268];
	cvt.rn.f32.s32 	%f293, %r263;
	add.s64 	%rd269, %rd268, %rd254;
	ld.global.u32 	%r264, [%rd269];
	cvt.rn.f32.s32 	%f294, %r264;
	st.local.v4.f32 	[%rd253+48], {%f291, %f292, %f293, %f294};
	add.s32 	%r309, %r309, 16;
	and.b32  	%r311, %r3, -16;
	setp.ne.s32 	%p72, %r309, %r311;
	@%p72 bra 	$L__BB2_19;
$L__BB2_20:
	and.b32  	%r265, %r3, 15;
	setp.eq.s32 	%p73, %r265, 0;
	@%p73 bra 	$L__BB2_30;
	setp.lt.u32 	%p74, %r6, 7;
	@%p74 bra 	$L__BB2_23;
	mad.lo.s32 	%r266, %r311, %r109, %r2;
	mul.wide.s32 	%rd270, %r266, 4;
	add.s64 	%rd271, %rd3, %rd270;
	ld.global.u32 	%r267, [%rd271];
	cvt.rn.f32.s32 	%f295, %r267;
	mul.wide.u32 	%rd272, %r311, 4;
	add.s64 	%rd273, %rd5, %rd272;
	st.local.f32 	[%rd273], %f295;
	mul.wide.s32 	%rd274, %r109, 4;
	add.s64 	%rd275, %rd271, %rd274;
	ld.global.u32 	%r268, [%rd275];
	cvt.rn.f32.s32 	%f296, %r268;
	st.local.f32 	[%rd273+4], %f296;
	add.s64 	%rd276, %rd275, %rd274;
	ld.global.u32 	%r269, [%rd276];
	cvt.rn.f32.s32 	%f297, %r269;
	st.local.f32 	[%rd273+8], %f297;
	add.s64 	%rd277, %rd276, %rd274;
	ld.global.u32 	%r270, [%rd277];
	cvt.rn.f32.s32 	%f298, %r270;
	st.local.f32 	[%rd273+12], %f298;
	add.s64 	%rd278, %rd277, %rd274;
	ld.global.u32 	%r271, [%rd278];
	cvt.rn.f32.s32 	%f299, %r271;
	st.local.f32 	[%rd273+16], %f299;
	add.s64 	%rd279, %rd278, %rd274;
	ld.global.u32 	%r272, [%rd279];
	cvt.rn.f32.s32 	%f300, %r272;
	st.local.f32 	[%rd273+20], %f300;
	add.s64 	%rd280, %rd279, %rd274;
	ld.global.u32 	%r273, [%rd280];
	cvt.rn.f32.s32 	%f301, %r273;
	st.local.f32 	[%rd273+24], %f301;
	add.s64 	%rd281, %rd280, %rd274;
	ld.global.u32 	%r274, [%rd281];
	cvt.rn.f32.s32 	%f302, %r274;
	st.local.f32 	[%rd273+28], %f302;
	add.s32 	%r311, %r311, 8;
$L__BB2_23:
	setp.eq.s32 	%p75, %r10, 0;
	@%p75 bra 	$L__BB2_30;
	setp.lt.u32 	%p76, %r7, 3;
	@%p76 bra 	$L__BB2_26;
	mad.lo.s32 	%r275, %r311, %r109, %r2;
	mul.wide.s32 	%rd282, %r275, 4;
	add.s64 	%rd283, %rd3, %rd282;
	ld.global.u32 	%r276, [%rd283];
	cvt.rn.f32.s32 	%f303, %r276;
	mul.wide.u32 	%rd284, %r311, 4;
	add.s64 	%rd285, %rd5, %rd284;
	st.local.f32 	[%rd285], %f303;
	add.s64 	%rd287, %rd283, %rd11;
	ld.global.u32 	%r277, [%rd287];
	cvt.rn.f32.s32 	%f304, %r277;
	st.local.f32 	[%rd285+4], %f304;
	add.s64 	%rd288, %rd287, %rd11;
	ld.global.u32 	%r278, [%rd288];
	cvt.rn.f32.s32 	%f305, %r278;
	st.local.f32 	[%rd285+8], %f305;
	add.s64 	%rd289, %rd288, %rd11;
	ld.global.u32 	%r279, [%rd289];
	cvt.rn.f32.s32 	%f306, %r279;
	st.local.f32 	[%rd285+12], %f306;
	add.s32 	%r311, %r311, 4;
$L__BB2_26:
	setp.eq.s32 	%p77, %r11, 0;
	@%p77 bra 	$L__BB2_30;
	setp.eq.s32 	%p78, %r11, 1;
	mad.lo.s32 	%r280, %r311, %r109, %r2;
	mul.wide.s32 	%rd290, %r280, 4;
	add.s64 	%rd9, %rd3, %rd290;
	ld.global.u32 	%r281, [%rd9];
	cvt.rn.f32.s32 	%f307, %r281;
	mul.wide.u32 	%rd291, %r311, 4;
	add.s64 	%rd10, %rd5, %rd291;
	st.local.f32 	[%rd10], %f307;
	@%p78 bra 	$L__BB2_30;
	setp.eq.s32 	%p79, %r11, 2;
	add.s64 	%rd12, %rd9, %rd11;
	ld.global.u32 	%r282, [%rd12];
	cvt.rn.f32.s32 	%f308, %r282;
	st.local.f32 	[%rd10+4], %f308;
	@%p79 bra 	$L__BB2_30;
	add.s64 	%rd292, %rd12, %rd11;
	ld.global.u32 	%r283, [%rd292];
	cvt.rn.f32.s32 	%f309, %r283;
	st.local.f32 	[%rd10+8], %f309;
$L__BB2_30:
	add.s32 	%r2, %r2, %r1;
	setp.lt.s32 	%p80, %r2, %r109;
	@%p80 bra 	$L__BB2_4;
	bra.uni 	$L__BB2_117;
$L__BB2_31:
	ld.param.u32 	%r303, [_Z13conv_cols_gpuIiEvPT_PfS2_iii_param_5];
	setp.lt.s32 	%p60, %r303, 1;
	@%p60 bra 	$L__BB2_117;
$L__BB2_32:
	mul.wide.s32 	%rd207, %r2, 4;
	add.s64 	%rd208, %rd1, %rd207;
	ld.global.f32 	%f247, [%rd208];
	st.local.f32 	[%rd4], %f247;
	add.s32 	%r2, %r2, %r1;
	setp.lt.s32 	%p61, %r2, %r109;
	@%p61 bra 	$L__BB2_32;
	bra.uni 	$L__BB2_117;
$L__BB2_33:
	ld.param.u32 	%r285, [_Z13conv_cols_gpuIiEvPT_PfS2_iii_param_5];
	setp.lt.s32 	%p3, %r285, 1;
	@%p3 bra 	$L__BB2_104;
	ld.param.u32 	%r291, [_Z13conv_cols_gpuIiEvPT_PfS2_iii_param_5];
	mul.wide.s32 	%rd56, %r3, 4;
	add.s64 	%rd17, %rd5, %rd56;
	setp.lt.s32 	%p12, %r291, 2;
	@%p12 bra 	$L__BB2_91;
	ld.param.u32 	%r297, [_Z13conv_cols_gpuIiEvPT_PfS2_iii_param_5];
	and.b32  	%r34, %r297, 15;
	and.b32  	%r35, %r297, 7;
	add.s32 	%r167, %r297, -1;
	and.b32  	%r168, %r167, 15;
	add.s32 	%r36, %r168, -1;
	add.s32 	%r169, %r297, 7;
	and.b32  	%r170, %r169, 7;
	add.s32 	%r37, %r170, -1;
	and.b32  	%r38, %r297, 2147483632;
	and.b32  	%r39, %r297, 3;
	and.b32  	%r40, %r169, 3;
$L__BB2_36:
	setp.lt.u32 	%p21, %r3, 15;
	mov.b32 	%r324, 0;
	@%p21 bra 	$L__BB2_39;
	mov.b32 	%r318, 0;
$L__BB2_38:
	.pragma "nounroll";
	mad.lo.s32 	%r173, %r318, %r109, %r2;
	mul.wide.s32 	%rd100, %r173, 4;
	add.s64 	%rd101, %rd1, %rd100;
	ld.global.f32 	%f61, [%rd101];
	mul.wide.u32 	%rd102, %r318, 4;
	add.s64 	%rd103, %rd4, %rd102;
	mul.wide.s32 	%rd104, %r109, 4;
	add.s64 	%rd105, %rd101, %rd104;
	ld.global.f32 	%f62, [%rd105];
	add.s64 	%rd106, %rd105, %rd104;
	ld.global.f32 	%f63, [%rd106];
	add.s64 	%rd107, %rd106, %rd104;
	ld.global.f32 	%f64, [%rd107];
	st.local.v4.f32 	[%rd103], {%f61, %f62, %f63, %f64};
	add.s64 	%rd108, %rd107, %rd104;
	ld.global.f32 	%f65, [%rd108];
	add.s64 	%rd109, %rd108, %rd104;
	ld.global.f32 	%f66, [%rd109];
	add.s64 	%rd110, %rd109, %rd104;
	ld.global.f32 	%f67, [%rd110];
	add.s64 	%rd111, %rd110, %rd104;
	ld.global.f32 	%f68, [%rd111];
	st.local.v4.f32 	[%rd103+16], {%f65, %f66, %f67, %f68};
	add.s64 	%rd112, %rd111, %rd104;
	ld.global.f32 	%f69, [%rd112];
	add.s64 	%rd113, %rd112, %rd104;
	ld.global.f32 	%f70, [%rd113];
	add.s64 	%rd114, %rd113, %rd104;
	ld.global.f32 	%f71, [%rd114];
	add.s64 	%rd115, %rd114, %rd104;
	ld.global.f32 	%f72, [%rd115];
	st.local.v4.f32 	[%rd103+32], {%f69, %f70, %f71, %f72};
	add.s64 	%rd116, %rd115, %rd104;
	ld.global.f32 	%f73, [%rd116];
	add.s64 	%rd117, %rd116, %rd104;
	ld.global.f32 	%f74, [%rd117];
	add.s64 	%rd118, %rd117, %rd104;
	ld.global.f32 	%f75, [%rd118];
	add.s64 	%rd119, %rd118, %rd104;
	ld.global.f32 	%f76, [%rd119];
	st.local.v4.f32 	[%rd103+48], {%f73, %f74, %f75, %f76};
	add.s32 	%r318, %r318, 16;
	setp.eq.s32 	%p22, %r318, %r38;
	mov.u32 	%r324, %r38;
	@%p22 bra 	$L__BB2_39;
	bra.uni 	$L__BB2_38;
$L__BB2_39:
	setp.eq.s32 	%p23, %r34, 0;
	@%p23 bra 	$L__BB2_40;
	bra.uni 	$L__BB2_80;
$L__BB2_40:
	ld.param.u32 	%r298, [_Z13conv_cols_gpuIiEvPT_PfS2_iii_param_5];
	add.s32 	%r180, %r298, -2;
	setp.lt.u32 	%p30, %r180, 15;
	mov.b32 	%r321, 0;
	@%p30 bra 	$L__BB2_43;
	mov.b32 	%r319, 0;
$L__BB2_42:
	.pragma "nounroll";
	mad.lo.s32 	%r182, %r319, %r109, %r2;
	mul.wide.s32 	%rd143, %r182, 4;
	add.s64 	%rd144, %rd3, %rd143;
	ld.global.u32 	%r183, [%rd144];
	cvt.rn.f32.s32 	%f92, %r183;
	mul.wide.u32 	%rd145, %r319, 4;
	add.s64 	%rd146, %rd5, %rd145;
	mul.wide.s32 	%rd147, %r109, 4;
	add.s64 	%rd148, %rd144, %rd147;
	ld.global.u32 	%r184, [%rd148];
	cvt.rn.f32.s32 	%f93, %r184;
	add.s64 	%rd149, %rd148, %rd147;
	ld.global.u32 	%r185, [%rd149];
	cvt.rn.f32.s32 	%f94, %r185;
	add.s64 	%rd150, %rd149, %rd147;
	ld.global.u32 	%r186, [%rd150];
	cvt.rn.f32.s32 	%f95, %r186;
	st.local.v4.f32 	[%rd146], {%f92, %f93, %f94, %f95};
	add.s64 	%rd151, %rd150, %rd147;
	ld.global.u32 	%r187, [%rd151];
	cvt.rn.f32.s32 	%f96, %r187;
	add.s64 	%rd152, %rd151, %rd147;
	ld.global.u32 	%r188, [%rd152];
	cvt.rn.f32.s32 	%f97, %r188;
	add.s64 	%rd153, %rd152, %rd147;
	ld.global.u32 	%r189, [%rd153];
	cvt.rn.f32.s32 	%f98, %r189;
	add.s64 	%rd154, %rd153, %rd147;
	ld.global.u32 	%r190, [%rd154];
	cvt.rn.f32.s32 	%f99, %r190;
	st.local.v4.f32 	[%rd146+16], {%f96, %f97, %f98, %f99};
	add.s64 	%rd155, %rd154, %rd147;
	ld.global.u32 	%r191, [%rd155];
	cvt.rn.f32.s32 	%f100, %r191;
	add.s64 	%rd156, %rd155, %rd147;
	ld.global.u32 	%r192, [%rd156];
	cvt.rn.f32.s32 	%f101, %r192;
	add.s64 	%rd157, %rd156, %rd147;
	ld.global.u32 	%r193, [%rd157];
	cvt.rn.f32.s32 	%f102, %r193;
	add.s64 	%rd158, %rd157, %rd147;
	ld.global.u32 	%r194, [%rd158];
	cvt.rn.f32.s32 	%f103, %r194;
	st.local.v4.f32 	[%rd146+32], {%f100, %f101, %f102, %f103};
	add.s64 	%rd159, %rd158, %rd147;
	ld.global.u32 	%r195, [%rd159];
	cvt.rn.f32.s32 	%f104, %r195;
	add.s64 	%rd160, %rd159, %rd147;
	ld.global.u32 	%r196, [%rd160];
	cvt.rn.f32.s32 	%f105, %r196;
	add.s64 	%rd161, %rd160, %rd147;
	ld.global.u32 	%r197, [%rd161];
	cvt.rn.f32.s32 	%f106, %r197;
	add.s64 	%rd162, %rd161, %rd147;
	ld.global.u32 	%r198, [%rd162];
	cvt.rn.f32.s32 	%f107, %r198;
	st.local.v4.f32 	[%rd146+48], {%f104, %f105, %f106, %f107};
	add.s32 	%r319, %r319, 16;
	and.b32  	%r321, %r3, -16;
	setp.eq.s32 	%p31, %r319, %r321;
	@%p31 bra 	$L__BB2_43;
	bra.uni 	$L__BB2_42;
$L__BB2_43:
	and.b32  	%r199, %r3, 15;
	setp.eq.s32 	%p32, %r199, 0;
	@%p32 bra 	$L__BB2_53;
	setp.lt.u32 	%p33, %r36, 7;
	@%p33 bra 	$L__BB2_46;
	mad.lo.s32 	%r200, %r321, %r109, %r2;
	mul.wide.s32 	%rd163, %r200, 4;
	add.s64 	%rd164, %rd3, %rd163;
	ld.global.u32 	%r201, [%rd164];
	cvt.rn.f32.s32 	%f108, %r201;
	mul.wide.u32 	%rd165, %r321, 4;
	add.s64 	%rd166, %rd5, %rd165;
	st.local.f32 	[%rd166], %f108;
	mul.wide.s32 	%rd167, %r109, 4;
	add.s64 	%rd168, %rd164, %rd167;
	ld.global.u32 	%r202, [%rd168];
	cvt.rn.f32.s32 	%f109, %r202;
	st.local.f32 	[%rd166+4], %f109;
	add.s64 	%rd169, %rd168, %rd167;
	ld.global.u32 	%r203, [%rd169];
	cvt.rn.f32.s32 	%f110, %r203;
	st.local.f32 	[%rd166+8], %f110;
	add.s64 	%rd170, %rd169, %rd167;
	ld.global.u32 	%r204, [%rd170];
	cvt.rn.f32.s32 	%f111, %r204;
	st.local.f32 	[%rd166+12], %f111;
	add.s64 	%rd171, %rd170, %rd167;
	ld.global.u32 	%r205, [%rd171];
	cvt.rn.f32.s32 	%f112, %r205;
	st.local.f32 	[%rd166+16], %f112;
	add.s64 	%rd172, %rd171, %rd167;
	ld.global.u32 	%r206, [%rd172];
	cvt.rn.f32.s32 	%f113, %r206;
	st.local.f32 	[%rd166+20], %f113;
	add.s64 	%rd173, %rd172, %rd167;
	ld.global.u32 	%r207, [%rd173];
	cvt.rn.f32.s32 	%f114, %r207;
	st.local.f32 	[%rd166+24], %f114;
	add.s64 	%rd174, %rd173, %rd167;
	ld.global.u32 	%r208, [%rd174];
	cvt.rn.f32.s32 	%f115, %r208;
	st.local.f32 	[%rd166+28], %f115;
	add.s32 	%r321, %r321, 8;
$L__BB2_46:
	ld.param.u32 	%r299, [_Z13conv_cols_gpuIiEvPT_PfS2_iii_param_5];
	add.s32 	%r209, %r299, -1;
	and.b32  	%r210, %r209, 7;
	setp.eq.s32 	%p34, %r210, 0;
	@%p34 bra 	$L__BB2_53;
	setp.lt.u32 	%p35, %r37, 3;
	@%p35 bra 	$L__BB2_49;
	mad.lo.s32 	%r211, %r321, %r109, %r2;
	mul.wide.s32 	%rd175, %r211, 4;
	add.s64 	%rd176, %rd3, %rd175;
	ld.global.u32 	%r212, [%rd176];
	cvt.rn.f32.s32 	%f116, %r212;
	mul.wide.u32 	%rd177, %r321, 4;
	add.s64 	%rd178, %rd5, %rd177;
	st.local.f32 	[%rd178], %f116;
	mul.wide.s32 	%rd179, %r109, 4;
	add.s64 	%rd180, %rd176, %rd179;
	ld.global.u32 	%r213, [%rd180];
	cvt.rn.f32.s32 	%f117, %r213;
	st.local.f32 	[%rd178+4], %f117;
	add.s64 	%rd181, %rd180, %rd179;
	ld.global.u32 	%r214, [%rd181];
	cvt.rn.f32.s32 	%f118, %r214;
	st.local.f32 	[%rd178+8], %f118;
	add.s64 	%rd182, %rd181, %rd179;
	ld.global.u32 	%r215, [%rd182];
	cvt.rn.f32.s32 	%f119, %r215;
	st.local.f32 	[%rd178+12], %f119;
	add.s32 	%r321, %r321, 4;
$L__BB2_49:
	setp.eq.s32 	%p36, %r40, 0;
	@%p36 bra 	$L__BB2_53;
	setp.eq.s32 	%p37, %r40, 1;
	mad.lo.s32 	%r216, %r321, %r109, %r2;
	mul.wide.s32 	%rd183, %r216, 4;
	add.s64 	%rd18, %rd3, %rd183;
	ld.global.u32 	%r217, [%rd18];
	cvt.rn.f32.s32 	%f120, %r217;
	mul.wide.u32 	%rd184, %r321, 4;
	add.s64 	%rd19, %rd5, %rd184;
	st.local.f32 	[%rd19], %f120;
	@%p37 bra 	$L__BB2_53;
	setp.eq.s32 	%p38, %r40, 2;
	mul.wide.s32 	%rd20, %r109, 4;
	add.s64 	%rd21, %rd18, %rd20;
	ld.global.u32 	%r218, [%rd21];
	cvt.rn.f32.s32 	%f121, %r218;
	st.local.f32 	[%rd19+4], %f121;
	@%p38 bra 	$L__BB2_53;
	add.s64 	%rd185, %rd21, %rd20;
	ld.global.u32 	%r219, [%rd185];
	cvt.rn.f32.s32 	%f122, %r219;
	st.local.f32 	[%rd19+8], %f122;
$L__BB2_53:
	mov.u32 	%r326, %r3;
$L__BB2_54:
	setp.lt.u32 	%p39, %r3, 15;
	mad.lo.s32 	%r221, %r326, %r109, %r2;
	mul.wide.s32 	%rd186, %r221, 4;
	add.s64 	%rd187, %rd3, %rd186;
	ld.global.u32 	%r222, [%rd187];
	cvt.rn.f32.s32 	%f125, %r222;
	st.local.f32 	[%rd17], %f125;
	mov.f32 	%f317, 0f00000000;
	mov.b32 	%r333, 0;
	@%p39 bra 	$L__BB2_57;
	mov.f32 	%f317, 0f00000000;
	mov.b32 	%r327, 0;
$L__BB2_56:
	.pragma "nounroll";
	mul.wide.u32 	%rd188, %r327, 4;
	add.s64 	%rd189, %rd4, %rd188;
	ld.local.v4.f32 	{%f127, %f128, %f129, %f130}, [%rd189];
	add.s64 	%rd190, %rd5, %rd188;
	ld.local.v4.f32 	{%f131, %f132, %f133, %f134}, [%rd190];
	fma.rn.f32 	%f135, %f127, %f131, %f317;
	fma.rn.f32 	%f136, %f128, %f132, %f135;
	fma.rn.f32 	%f137, %f129, %f133, %f136;
	fma.rn.f32 	%f138, %f130, %f134, %f137;
	ld.local.v4.f32 	{%f139, %f140, %f141, %f142}, [%rd189+16];
	ld.local.v4.f32 	{%f143, %f144, %f145, %f146}, [%rd190+16];
	fma.rn.f32 	%f147, %f139, %f143, %f138;
	fma.rn.f32 	%f148, %f140, %f144, %f147;
	fma.rn.f32 	%f149, %f141, %f145, %f148;
	fma.rn.f32 	%f150, %f142, %f146, %f149;
	ld.local.v4.f32 	{%f151, %f152, %f153, %f154}, [%rd189+32];
	ld.local.v4.f32 	{%f155, %f156, %f157, %f158}, [%rd190+32];
	fma.rn.f32 	%f159, %f151, %f155, %f150;
	fma.rn.f32 	%f160, %f152, %f156, %f159;
	fma.rn.f32 	%f161, %f153, %f157, %f160;
	fma.rn.f32 	%f162, %f154, %f158, %f161;
	ld.local.v4.f32 	{%f163, %f164, %f165, %f166}, [%rd189+48];
	ld.local.v4.f32 	{%f167, %f168, %f169, %f170}, [%rd190+48];
	fma.rn.f32 	%f171, %f163, %f167, %f162;
	fma.rn.f32 	%f172, %f164, %f168, %f171;
	fma.rn.f32 	%f173, %f165, %f169, %f172;
	fma.rn.f32 	%f317, %f166, %f170, %f173;
	add.s32 	%r327, %r327, 16;
	setp.eq.s32 	%p40, %r327, %r38;
	mov.u32 	%r333, %r38;
	@%p40 bra 	$L__BB2_57;
	bra.uni 	$L__BB2_56;
$L__BB2_57:
	setp.eq.s32 	%p41, %r34, 0;
	@%p41 bra 	$L__BB2_67;
	add.s32 	%r224, %r34, -1;
	setp.lt.u32 	%p42, %r224, 7;
	@%p42 bra 	$L__BB2_60;
	mul.wide.u32 	%rd191, %r333, 4;
	add.s64 	%rd192, %rd4, %rd191;
	ld.local.f32 	%f175, [%rd192];
	add.s64 	%rd193, %rd5, %rd191;
	ld.local.f32 	%f176, [%rd193];
	fma.rn.f32 	%f177, %f175, %f176, %f317;
	ld.local.f32 	%f178, [%rd192+4];
	ld.local.f32 	%f179, [%rd193+4];
	fma.rn.f32 	%f180, %f178, %f179, %f177;
	ld.local.f32 	%f181, [%rd192+8];
	ld.local.f32 	%f182, [%rd193+8];
	fma.rn.f32 	%f183, %f181, %f182, %f180;
	ld.local.f32 	%f184, [%rd192+12];
	ld.local.f32 	%f185, [%rd193+12];
	fma.rn.f32 	%f186, %f184, %f185, %f183;
	ld.local.f32 	%f187, [%rd192+16];
	ld.local.f32 	%f188, [%rd193+16];
	fma.rn.f32 	%f189, %f187, %f188, %f186;
	ld.local.f32 	%f190, [%rd192+20];
	ld.local.f32 	%f191, [%rd193+20];
	fma.rn.f32 	%f192, %f190, %f191, %f189;
	ld.local.f32 	%f193, [%rd192+24];
	ld.local.f32 	%f194, [%rd193+24];
	fma.rn.f32 	%f195, %f193, %f194, %f192;
	ld.local.f32 	%f196, [%rd192+28];
	ld.local.f32 	%f197, [%rd193+28];
	fma.rn.f32 	%f317, %f196, %f197, %f195;
	add.s32 	%r333, %r333, 8;
$L__BB2_60:
	setp.eq.s32 	%p43, %r35, 0;
	@%p43 bra 	$L__BB2_67;
	add.s32 	%r225, %r35, -1;
	setp.lt.u32 	%p44, %r225, 3;
	@%p44 bra 	$L__BB2_63;
	mul.wide.u32 	%rd194, %r333, 4;
	add.s64 	%rd195, %rd4, %rd194;
	ld.local.f32 	%f199, [%rd195];
	add.s64 	%rd196, %rd5, %rd194;
	ld.local.f32 	%f200, [%rd196];
	fma.rn.f32 	%f201, %f199, %f200, %f317;
	ld.local.f32 	%f202, [%rd195+4];
	ld.local.f32 	%f203, [%rd196+4];
	fma.rn.f32 	%f204, %f202, %f203, %f201;
	ld.local.f32 	%f205, [%rd195+8];
	ld.local.f32 	%f206, [%rd196+8];
	fma.rn.f32 	%f207, %f205, %f206, %f204;
	ld.local.f32 	%f208, [%rd195+12];
	ld.local.f32 	%f209, [%rd196+12];
	fma.rn.f32 	%f317, %f208, %f209, %f207;
	add.s32 	%r333, %r333, 4;
$L__BB2_63:
	setp.eq.s32 	%p45, %r39, 0;
	@%p45 bra 	$L__BB2_67;
	setp.eq.s32 	%p46, %r39, 1;
	mul.wide.u32 	%rd197, %r333, 4;
	add.s64 	%rd27, %rd4, %rd197;
	ld.local.f32 	%f210, [%rd27];
	add.s64 	%rd28, %rd5, %rd197;
	ld.local.f32 	%f211, [%rd28];
	fma.rn.f32 	%f317, %f210, %f211, %f317;
	@%p46 bra 	$L__BB2_67;
	setp.eq.s32 	%p47, %r39, 2;
	ld.local.f32 	%f212, [%rd27+4];
	ld.local.f32 	%f213, [%rd28+4];
	fma.rn.f32 	%f317, %f212, %f213, %f317;
	@%p47 bra 	$L__BB2_67;
	ld.local.f32 	%f214, [%rd27+8];
	ld.local.f32 	%f215, [%rd28+8];
	fma.rn.f32 	%f317, %f214, %f215, %f317;
$L__BB2_67:
	ld.param.u32 	%r300, [_Z13conv_cols_gpuIiEvPT_PfS2_iii_param_5];
	add.s32 	%r227, %r300, -2;
	setp.lt.u32 	%p48, %r227, 15;
	add.s32 	%r326, %r326, 1;
	sub.s32 	%r228, %r326, %r300;
	mad.lo.s32 	%r229, %r228, %r109, %r2;
	mul.wide.s32 	%rd198, %r229, 4;
	add.s64 	%rd199, %rd2, %rd198;
	st.global.f32 	[%rd199], %f317;
	mov.b32 	%r330, 0;
	@%p48 bra 	$L__BB2_70;
	mov.b32 	%r328, 0;
$L__BB2_69:
	.pragma "nounroll";
	mul.wide.u32 	%rd200, %r328, 4;
	add.s64 	%rd201, %rd5, %rd200;
	ld.local.f32 	%f216, [%rd201+4];
	ld.local.v2.f32 	{%f217, %f218}, [%rd201+8];
	ld.local.v4.f32 	{%f219, %f220, %f221, %f222}, [%rd201+16];
	st.local.v4.f32 	[%rd201], {%f216, %f217, %f218, %f219};
	ld.local.v4.f32 	{%f223, %f224, %f225, %f226}, [%rd201+32];
	st.local.v4.f32 	[%rd201+16], {%f220, %f221, %f222, %f223};
	ld.local.v4.f32 	{%f227, %f228, %f229, %f230}, [%rd201+48];
	st.local.v4.f32 	[%rd201+32], {%f224, %f225, %f226, %f227};
	add.s32 	%r328, %r328, 16;
	ld.local.f32 	%f231, [%rd201+64];
	st.local.v4.f32 	[%rd201+48], {%f228, %f229, %f230, %f231};
	and.b32  	%r330, %r3, -16;
	setp.ne.s32 	%p49, %r328, %r330;
	@%p49 bra 	$L__BB2_69;
$L__BB2_70:
	and.b32  	%r231, %r3, 15;
	setp.eq.s32 	%p50, %r231, 0;
	@%p50 bra 	$L__BB2_89;
	setp.lt.u32 	%p51, %r36, 7;
	@%p51 bra 	$L__BB2_73;
	mul.wide.u32 	%rd202, %r330, 4;
	add.s64 	%rd203, %rd5, %rd202;
	ld.local.f32 	%f232, [%rd203+4];
	st.local.f32 	[%rd203], %f232;
	ld.local.f32 	%f233, [%rd203+8];
	st.local.f32 	[%rd203+4], %f233;
	ld.local.f32 	%f234, [%rd203+12];
	st.local.f32 	[%rd203+8], %f234;
	ld.local.f32 	%f235, [%rd203+16];
	st.local.f32 	[%rd203+12], %f235;
	ld.local.f32 	%f236, [%rd203+20];
	st.local.f32 	[%rd203+16], %f236;
	ld.local.f32 	%f237, [%rd203+24];
	st.local.f32 	[%rd203+20], %f237;
	ld.local.f32 	%f238, [%rd203+28];
	st.local.f32 	[%rd203+24], %f238;
	add.s32 	%r330, %r330, 8;
	ld.local.f32 	%f239, [%rd203+32];
	st.local.f32 	[%rd203+28], %f239;
$L__BB2_73:
	ld.param.u32 	%r301, [_Z13conv_cols_gpuIiEvPT_PfS2_iii_param_5];
	add.s32 	%r232, %r301, -1;
	and.b32  	%r233, %r232, 7;
	setp.eq.s32 	%p52, %r233, 0;
	@%p52 bra 	$L__BB2_89;
	setp.lt.u32 	%p53, %r37, 3;
	@%p53 bra 	$L__BB2_76;
	mul.wide.u32 	%rd204, %r330, 4;
	add.s64 	%rd205, %rd5, %rd204;
	ld.local.f32 	%f240, [%rd205+4];
	st.local.f32 	[%rd205], %f240;
	ld.local.f32 	%f241, [%rd205+8];
	st.local.f32 	[%rd205+4], %f241;
	ld.local.f32 	%f242, [%rd205+12];
	st.local.f32 	[%rd205+8], %f242;
	add.s32 	%r330, %r330, 4;
	ld.local.f32 	%f243, [%rd205+16];
	st.local.f32 	[%rd205+12], %f243;
$L__BB2_76:
	setp.eq.s32 	%p54, %r40, 0;
	@%p54 bra 	$L__BB2_89;
	setp.eq.s32 	%p55, %r40, 1;
	mul.wide.u32 	%rd206, %r330, 4;
	add.s64 	%rd26, %rd5, %rd206;
	ld.local.f32 	%f244, [%rd26+4];
	st.local.f32 	[%rd26], %f244;
	@%p55 bra 	$L__BB2_89;
	setp.eq.s32 	%p56, %r40, 2;
	ld.local.f32 	%f245, [%rd26+8];
	st.local.f32 	[%rd26+4], %f245;
	@%p56 bra 	$L__BB2_89;
	ld.local.f32 	%f246, [%rd26+12];
	st.local.f32 	[%rd26+8], %f246;
	bra.uni 	$L__BB2_89;
$L__BB2_80:
	add.s32 	%r174, %r34, -1;
	setp.lt.u32 	%p24, %r174, 7;
	@%p24 bra 	$L__BB2_82;
	mad.lo.s32 	%r175, %r324, %r109, %r2;
	mul.wide.s32 	%rd120, %r175, 4;
	add.s64 	%rd121, %rd1, %rd120;
	ld.global.f32 	%f77, [%rd121];
	mul.wide.u32 	%rd122, %r324, 4;
	add.s64 	%rd123, %rd4, %rd122;
	st.local.f32 	[%rd123], %f77;
	mul.wide.s32 	%rd124, %r109, 4;
	add.s64 	%rd125, %rd121, %rd124;
	ld.global.f32 	%f78, [%rd125];
	st.local.f32 	[%rd123+4], %f78;
	add.s64 	%rd126, %rd125, %rd124;
	ld.global.f32 	%f79, [%rd126];
	st.local.f32 	[%rd123+8], %f79;
	add.s64 	%rd127, %rd126, %rd124;
	ld.global.f32 	%f80, [%rd127];
	st.local.f32 	[%rd123+12], %f80;
	add.s64 	%rd128, %rd127, %rd124;
	ld.global.f32 	%f81, [%rd128];
	st.local.f32 	[%rd123+16], %f81;
	add.s64 	%rd129, %rd128, %rd124;
	ld.global.f32 	%f82, [%rd129];
	st.local.f32 	[%rd123+20], %f82;
	add.s64 	%rd130, %rd129, %rd124;
	ld.global.f32 	%f83, [%rd130];
	st.local.f32 	[%rd123+24], %f83;
	add.s64 	%rd131, %rd130, %rd124;
	ld.global.f32 	%f84, [%rd131];
	st.local.f32 	[%rd123+28], %f84;
	add.s32 	%r324, %r324, 8;
$L__BB2_82:
	setp.eq.s32 	%p25, %r35, 0;
	@%p25 bra 	$L__BB2_40;
	add.s32 	%r176, %r35, -1;
	setp.lt.u32 	%p26, %r176, 3;
	@%p26 bra 	$L__BB2_85;
	mad.lo.s32 	%r177, %r324, %r109, %r2;
	mul.wide.s32 	%rd132, %r177, 4;
	add.s64 	%rd133, %rd1, %rd132;
	ld.global.f32 	%f85, [%rd133];
	mul.wide.u32 	%rd134, %r324, 4;
	add.s64 	%rd135, %rd4, %rd134;
	st.local.f32 	[%rd135], %f85;
	mul.wide.s32 	%rd136, %r109, 4;
	add.s64 	%rd137, %rd133, %rd136;
	ld.global.f32 	%f86, [%rd137];
	st.local.f32 	[%rd135+4], %f86;
	add.s64 	%rd138, %rd137, %rd136;
	ld.global.f32 	%f87, [%rd138];
	st.local.f32 	[%rd135+8], %f87;
	add.s64 	%rd139, %rd138, %rd136;
	ld.global.f32 	%f88, [%rd139];
	st.local.f32 	[%rd135+12], %f88;
	add.s32 	%r324, %r324, 4;
$L__BB2_85:
	setp.eq.s32 	%p27, %r39, 0;
	@%p27 bra 	$L__BB2_40;
	setp.eq.s32 	%p28, %r39, 1;
	mad.lo.s32 	%r178, %r324, %r109, %r2;
	mul.wide.s32 	%rd140, %r178, 4;
	add.s64 	%rd22, %rd1, %rd140;
	ld.global.f32 	%f89, [%rd22];
	mul.wide.u32 	%rd141, %r324, 4;
	add.s64 	%rd23, %rd4, %rd141;
	st.local.f32 	[%rd23], %f89;
	@%p28 bra 	$L__BB2_40;
	setp.eq.s32 	%p29, %r39, 2;
	mul.wide.s32 	%rd24, %r109, 4;
	add.s64 	%rd25, %rd22, %rd24;
	ld.global.f32 	%f90, [%rd25];
	st.local.f32 	[%rd23+4], %f90;
	@%p29 bra 	$L__BB2_40;
	add.s64 	%rd142, %rd25, %rd24;
	ld.global.f32 	%f91, [%rd142];
	st.local.f32 	[%rd23+8], %f91;
	bra.uni 	$L__BB2_40;
$L__BB2_89:
	setp.eq.s32 	%p57, %r326, %r110;
	@%p57 bra 	$L__BB2_90;
	bra.uni 	$L__BB2_54;
$L__BB2_90:
	add.s32 	%r2, %r2, %r1;
	setp.lt.s32 	%p58, %r2, %r109;
	@%p58 bra 	$L__BB2_36;
	bra.uni 	$L__BB2_117;
$L__BB2_91:
	ld.param.u32 	%r292, [_Z13conv_cols_gpuIiEvPT_PfS2_iii_param_5];
	sub.s32 	%r75, %r110, %r292;
	add.s32 	%r134, %r75, 1;
	and.b32  	%r76, %r134, 7;
	add.s32 	%r77, %r76, -1;
	and.b32  	%r78, %r134, 3;
	and.b32  	%r79, %r134, -8;
	and.b32  	%r80, %r134, 1;
	mul.wide.s32 	%rd93, %r109, 4;
$L__BB2_92:
	setp.lt.u32 	%p13, %r75, 7;
	mul.wide.s32 	%rd57, %r2, 4;
	add.s64 	%rd58, %rd1, %rd57;
	ld.global.f32 	%f15, [%rd58];
	st.local.f32 	[%rd4], %f15;
	mov.u32 	%r338, %r3;
	@%p13 bra 	$L__BB2_95;
	mov.b32 	%r337, 0;
	mov.u32 	%r338, %r3;
$L__BB2_94:
	.pragma "nounroll";
	ld.param.u32 	%r293, [_Z13conv_cols_gpuIiEvPT_PfS2_iii_param_5];
	mad.lo.s32 	%r136, %r338, %r109, %r2;
	mul.wide.s32 	%rd59, %r136, 4;
	add.s64 	%rd60, %rd3, %rd59;
	ld.global.u32 	%r137, [%rd60];
	cvt.rn.f32.s32 	%f16, %r137;
	st.local.f32 	[%rd17], %f16;
	ld.local.f32 	%f17, [%rd5];
	fma.rn.f32 	%f18, %f15, %f17, 0f00000000;
	sub.s32 	%r138, %r338, %r293;
	mad.lo.s32 	%r139, %r109, %r138, %r109;
	add.s32 	%r140, %r139, %r2;
	mul.wide.s32 	%rd61, %r140, 4;
	add.s64 	%rd62, %rd2, %rd61;
	st.global.f32 	[%rd62], %f18;
	mul.wide.s32 	%rd63, %r109, 4;
	add.s64 	%rd64, %rd60, %rd63;
	ld.global.u32 	%r141, [%rd64];
	cvt.rn.f32.s32 	%f19, %r141;
	st.local.f32 	[%rd17], %f19;
	ld.local.f32 	%f20, [%rd5];
	fma.rn.f32 	%f21, %f15, %f20, 0f00000000;
	add.s64 	%rd65, %rd62, %rd63;
	st.global.f32 	[%rd65], %f21;
	add.s64 	%rd66, %rd64, %rd63;
	ld.global.u32 	%r142, [%rd66];
	cvt.rn.f32.s32 	%f22, %r142;
	st.local.f32 	[%rd17], %f22;
	ld.local.f32 	%f23, [%rd5];
	fma.rn.f32 	%f24, %f15, %f23, 0f00000000;
	add.s64 	%rd67, %rd65, %rd63;
	st.global.f32 	[%rd67], %f24;
	add.s64 	%rd68, %rd66, %rd63;
	ld.global.u32 	%r143, [%rd68];
	cvt.rn.f32.s32 	%f25, %r143;
	st.local.f32 	[%rd17], %f25;
	ld.local.f32 	%f26, [%rd5];
	fma.rn.f32 	%f27, %f15, %f26, 0f00000000;
	add.s64 	%rd69, %rd67, %rd63;
	st.global.f32 	[%rd69], %f27;
	add.s64 	%rd70, %rd68, %rd63;
	ld.global.u32 	%r144, [%rd70];
	cvt.rn.f32.s32 	%f28, %r144;
	st.local.f32 	[%rd17], %f28;
	ld.local.f32 	%f29, [%rd5];
	fma.rn.f32 	%f30, %f15, %f29, 0f00000000;
	add.s64 	%rd71, %rd69, %rd63;
	st.global.f32 	[%rd71], %f30;
	add.s64 	%rd72, %rd70, %rd63;
	ld.global.u32 	%r145, [%rd72];
	cvt.rn.f32.s32 	%f31, %r145;
	st.local.f32 	[%rd17], %f31;
	ld.local.f32 	%f32, [%rd5];
	fma.rn.f32 	%f33, %f15, %f32, 0f00000000;
	add.s64 	%rd73, %rd71, %rd63;
	st.global.f32 	[%rd73], %f33;
	add.s64 	%rd74, %rd72, %rd63;
	ld.global.u32 	%r146, [%rd74];
	cvt.rn.f32.s32 	%f34, %r146;
	st.local.f32 	[%rd17], %f34;
	ld.local.f32 	%f35, [%rd5];
	fma.rn.f32 	%f36, %f15, %f35, 0f00000000;
	add.s64 	%rd75, %rd73, %rd63;
	st.global.f32 	[%rd75], %f36;
	add.s64 	%rd76, %rd74, %rd63;
	ld.global.u32 	%r147, [%rd76];
	cvt.rn.f32.s32 	%f37, %r147;
	st.local.f32 	[%rd17], %f37;
	ld.local.f32 	%f38, [%rd5];
	fma.rn.f32 	%f39, %f15, %f38, 0f00000000;
	add.s32 	%r338, %r338, 8;
	add.s64 	%rd77, %rd75, %rd63;
	st.global.f32 	[%rd77], %f39;
	add.s32 	%r337, %r337, 8;
	setp.ne.s32 	%p14, %r337, %r79;
	@%p14 bra 	$L__BB2_94;
$L__BB2_95:
	setp.eq.s32 	%p15, %r76, 0;
	@%p15 bra 	$L__BB2_103;
	setp.lt.u32 	%p16, %r77, 3;
	@%p16 bra 	$L__BB2_98;
	ld.param.u32 	%r294, [_Z13conv_cols_gpuIiEvPT_PfS2_iii_param_5];
	mad.lo.s32 	%r148, %r338, %r109, %r2;
	mul.wide.s32 	%rd78, %r148, 4;
	add.s64 	%rd79, %rd3, %rd78;
	ld.global.u32 	%r149, [%rd79];
	cvt.rn.f32.s32 	%f40, %r149;
	st.local.f32 	[%rd17], %f40;
	ld.local.f32 	%f41, [%rd5];
	fma.rn.f32 	%f42, %f15, %f41, 0f00000000;
	sub.s32 	%r150, %r338, %r294;
	mad.lo.s32 	%r151, %r109, %r150, %r109;
	add.s32 	%r152, %r151, %r2;
	mul.wide.s32 	%rd80, %r152, 4;
	add.s64 	%rd81, %rd2, %rd80;
	st.global.f32 	[%rd81], %f42;
	add.s64 	%rd83, %rd79, %rd93;
	ld.global.u32 	%r153, [%rd83];
	cvt.rn.f32.s32 	%f43, %r153;
	st.local.f32 	[%rd17], %f43;
	ld.local.f32 	%f44, [%rd5];
	fma.rn.f32 	%f45, %f15, %f44, 0f00000000;
	add.s64 	%rd84, %rd81, %rd93;
	st.global.f32 	[%rd84], %f45;
	add.s64 	%rd85, %rd83, %rd93;
	ld.global.u32 	%r154, [%rd85];
	cvt.rn.f32.s32 	%f46, %r154;
	st.local.f32 	[%rd17], %f46;
	ld.local.f32 	%f47, [%rd5];
	fma.rn.f32 	%f48, %f15, %f47, 0f00000000;
	add.s64 	%rd86, %rd84, %rd93;
	st.global.f32 	[%rd86], %f48;
	add.s64 	%rd87, %rd85, %rd93;
	ld.global.u32 	%r155, [%rd87];
	cvt.rn.f32.s32 	%f49, %r155;
	st.local.f32 	[%rd17], %f49;
	ld.local.f32 	%f50, [%rd5];
	fma.rn.f32 	%f51, %f15, %f50, 0f00000000;
	add.s32 	%r338, %r338, 4;
	add.s64 	%rd88, %rd86, %rd93;
	st.global.f32 	[%rd88], %f51;
$L__BB2_98:
	setp.eq.s32 	%p17, %r78, 0;
	@%p17 bra 	$L__BB2_103;
	setp.eq.s32 	%p18, %r78, 1;
	@%p18 bra 	$L__BB2_101;
	ld.param.u32 	%r295, [_Z13conv_cols_gpuIiEvPT_PfS2_iii_param_5];
	mad.lo.s32 	%r156, %r338, %r109, %r2;
	mul.wide.s32 	%rd89, %r156, 4;
	add.s64 	%rd90, %rd3, %rd89;
	ld.global.u32 	%r157, [%rd90];
	cvt.rn.f32.s32 	%f52, %r157;
	st.local.f32 	[%rd17], %f52;
	ld.local.f32 	%f53, [%rd5];
	fma.rn.f32 	%f54, %f15, %f53, 0f00000000;
	sub.s32 	%r158, %r338, %r295;
	mad.lo.s32 	%r159, %r109, %r158, %r109;
	add.s32 	%r160, %r159, %r2;
	mul.wide.s32 	%rd91, %r160, 4;
	add.s64 	%rd92, %rd2, %rd91;
	st.global.f32 	[%rd92], %f54;
	add.s64 	%rd94, %rd90, %rd93;
	ld.global.u32 	%r161, [%rd94];
	cvt.rn.f32.s32 	%f55, %r161;
	st.local.f32 	[%rd17], %f55;
	ld.local.f32 	%f56, [%rd5];
	fma.rn.f32 	%f57, %f15, %f56, 0f00000000;
	add.s32 	%r338, %r338, 2;
	add.s64 	%rd95, %rd92, %rd93;
	st.global.f32 	[%rd95], %f57;
$L__BB2_101:
	setp.eq.s32 	%p19, %r80, 0;
	@%p19 bra 	$L__BB2_103;
	ld.param.u32 	%r296, [_Z13conv_cols_gpuIiEvPT_PfS2_iii_param_5];
	mad.lo.s32 	%r162, %r338, %r109, %r2;
	mul.wide.s32 	%rd96, %r162, 4;
	add.s64 	%rd97, %rd3, %rd96;
	ld.global.u32 	%r163, [%rd97];
	cvt.rn.f32.s32 	%f58, %r163;
	st.local.f32 	[%rd17], %f58;
	ld.local.f32 	%f59, [%rd5];
	fma.rn.f32 	%f60, %f15, %f59, 0f00000000;
	sub.s32 	%r164, %r338, %r296;
	mad.lo.s32 	%r165, %r109, %r164, %r109;
	add.s32 	%r166, %r165, %r2;
	mul.wide.s32 	%rd98, %r166, 4;
	add.s64 	%rd99, %rd2, %rd98;
	st.global.f32 	[%rd99], %f60;
$L__BB2_103:
	add.s32 	%r2, %r2, %r1;
	setp.lt.s32 	%p20, %r2, %r109;
	@%p20 bra 	$L__BB2_92;
	bra.uni 	$L__BB2_117;
$L__BB2_104:
	ld.param.u32 	%r286, [_Z13conv_cols_gpuIiEvPT_PfS2_iii_param_5];
	sub.s32 	%r92, %r110, %r286;
	add.s32 	%r116, %r92, 1;
	and.b32  	%r93, %r116, 7;
	add.s32 	%r94, %r93, -1;
	and.b32  	%r95, %r116, 3;
	and.b32  	%r96, %r116, -8;
	and.b32  	%r97, %r116, 1;
	mul.wide.s32 	%rd52, %r109, 4;
$L__BB2_105:
	setp.lt.u32 	%p4, %r92, 7;
	mov.u32 	%r344, %r3;
	@%p4 bra 	$L__BB2_108;
	mov.b32 	%r343, 0;
	mov.u32 	%r344, %r3;
$L__BB2_107:
	.pragma "nounroll";
	ld.param.u32 	%r287, [_Z13conv_cols_gpuIiEvPT_PfS2_iii_param_5];
	sub.s32 	%r118, %r344, %r287;
	mad.lo.s32 	%r119, %r109, %r118, %r109;
	add.s32 	%r120, %r119, %r2;
	mul.wide.s32 	%rd34, %r120, 4;
	add.s64 	%rd35, %rd2, %rd34;
	mov.b32 	%r121, 0;
	st.global.u32 	[%rd35], %r121;
	add.s64 	%rd37, %rd35, %rd52;
	st.global.u32 	[%rd37], %r121;
	add.s64 	%rd38, %rd37, %rd52;
	st.global.u32 	[%rd38], %r121;
	add.s64 	%rd39, %rd38, %rd52;
	st.global.u32 	[%rd39], %r121;
	add.s64 	%rd40, %rd39, %rd52;
	st.global.u32 	[%rd40], %r121;
	add.s64 	%rd41, %rd40, %rd52;
	st.global.u32 	[%rd41], %r121;
	add.s64 	%rd42, %rd41, %rd52;
	st.global.u32 	[%rd42], %r121;
	add.s32 	%r344, %r344, 8;
	add.s64 	%rd43, %rd42, %rd52;
	st.global.u32 	[%rd43], %r121;
	add.s32 	%r343, %r343, 8;
	setp.ne.s32 	%p5, %r343, %r96;
	@%p5 bra 	$L__BB2_107;
$L__BB2_108:
	setp.eq.s32 	%p6, %r93, 0;
	@%p6 bra 	$L__BB2_116;
	setp.lt.u32 	%p7, %r94, 3;
	@%p7 bra 	$L__BB2_111;
	ld.param.u32 	%r288, [_Z13conv_cols_gpuIiEvPT_PfS2_iii_param_5];
	sub.s32 	%r122, %r344, %r288;
	mad.lo.s32 	%r123, %r109, %r122, %r109;
	add.s32 	%r124, %r123, %r2;
	mul.wide.s32 	%rd44, %r124, 4;
	add.s64 	%rd45, %rd2, %rd44;
	mov.b32 	%r125, 0;
	st.global.u32 	[%rd45], %r125;
	add.s64 	%rd47, %rd45, %rd52;
	st.global.u32 	[%rd47], %r125;
	add.s64 	%rd48, %rd47, %rd52;
	st.global.u32 	[%rd48], %r125;
	add.s32 	%r344, %r344, 4;
	add.s64 	%rd49, %rd48, %rd52;
	st.global.u32 	[%rd49], %r125;
$L__BB2_111:
	setp.eq.s32 	%p8, %r95, 0;
	@%p8 bra 	$L__BB2_116;
	setp.eq.s32 	%p9, %r95, 1;
	@%p9 bra 	$L__BB2_114;
	ld.param.u32 	%r289, [_Z13conv_cols_gpuIiEvPT_PfS2_iii_param_5];
	sub.s32 	%r126, %r344, %r289;
	mad.lo.s32 	%r127, %r109, %r126, %r109;
	add.s32 	%r128, %r127, %r2;
	mul.wide.s32 	%rd50, %r128, 4;
	add.s64 	%rd51, %rd2, %rd50;
	mov.b32 	%r129, 0;
	st.global.u32 	[%rd51], %r129;
	add.s32 	%r344, %r344, 2;
	add.s64 	%rd53, %rd51, %rd52;
	st.global.u32 	[%rd53], %r129;
$L__BB2_114:
	setp.eq.s32 	%p10, %r97, 0;
	@%p10 bra 	$L__BB2_116;
	ld.param.u32 	%r290, [_Z13conv_cols_gpuIiEvPT_PfS2_iii_param_5];
	sub.s32 	%r130, %r344, %r290;
	mad.lo.s32 	%r131, %r109, %r130, %r109;
	add.s32 	%r132, %r131, %r2;
	mul.wide.s32 	%rd54, %r132, 4;
	add.s64 	%rd55, %rd2, %rd54;
	mov.b32 	%r133, 0;
	st.global.u32 	[%rd55], %r133;
$L__BB2_116:
	add.s32 	%r2, %r2, %r1;
	setp.lt.s32 	%p11, %r2, %r109;
	@%p11 bra 	$L__BB2_105;
$L__BB2_117:
	ret;

}
	// .globl	_Z13conv_cols_gpuIfEvPT_PfS2_iii
.visible .entry _Z13conv_cols_gpuIfEvPT_PfS2_iii(
	.param .u64 .ptr .align 1 _Z13conv_cols_gpuIfEvPT_PfS2_iii_param_0,
	.param .u64 .ptr .align 1 _Z13conv_cols_gpuIfEvPT_PfS2_iii_param_1,
	.param .u64 .ptr .align 1 _Z13conv_cols_gpuIfEvPT_PfS2_iii_param_2,
	.param .u32 _Z13conv_cols_gpuIfEvPT_PfS2_iii_param_3,
	.param .u32 _Z13conv_cols_gpuIfEvPT_PfS2_iii_param_4,
	.param .u32 _Z13conv_cols_gpuIfEvPT_PfS2_iii_param_5
)
{
	.local .align 16 .b8 	__local_depot3[32];
	.reg .b64 	%SP;
	.reg .b64 	%SPL;
	.reg .pred 	%p<81>;
	.reg .b32 	%r<269>;
	.reg .b32 	%f<318>;
	.reg .b64 	%rd<294>;

	mov.u64 	%SPL, __local_depot3;
	ld.param.u64 	%rd29, [_Z13conv_cols_gpuIfEvPT_PfS2_iii_param_0];
	ld.param.u64 	%rd30, [_Z13conv_cols_gpuIfEvPT_PfS2_iii_param_1];
	ld.param.u64 	%rd31, [_Z13conv_cols_gpuIfEvPT_PfS2_iii_param_2];
	ld.param.u32 	%r109, [_Z13conv_cols_gpuIfEvPT_PfS2_iii_param_3];
	ld.param.u32 	%r110, [_Z13conv_cols_gpuIfEvPT_PfS2_iii_param_4];
	cvta.to.global.u64 	%rd1, %rd31;
	cvta.to.global.u64 	%rd2, %rd30;
	cvta.to.global.u64 	%rd3, %rd29;
	add.u64 	%rd4, %SPL, 0;
	add.u64 	%rd5, %SPL, 16;
	mov.u32 	%r112, %ntid.x;
	mov.u32 	%r113, %nctaid.x;
	mul.lo.s32 	%r1, %r112, %r113;
	mov.u32 	%r114, %ctaid.x;
	mov.u32 	%r115, %tid.x;
	mad.lo.s32 	%r2, %r112, %r114, %r115;
	setp.ge.s32 	%p1, %r2, %r109;
	@%p1 bra 	$L__BB3_117;
	ld.param.u32 	%r206, [_Z13conv_cols_gpuIfEvPT_PfS2_iii_param_5];
	add.s32 	%r3, %r206, -1;
	setp.ge.s32 	%p2, %r110, %r206;
	@%p2 bra 	$L__BB3_33;
	ld.param.u32 	%r224, [_Z13conv_cols_gpuIfEvPT_PfS2_iii_param_5];
	setp.lt.s32 	%p59, %r224, 1;
	@%p59 bra 	$L__BB3_117;
	ld.param.u32 	%r225, [_Z13conv_cols_gpuIfEvPT_PfS2_iii_param_5];
	setp.gt.s32 	%p60, %r225, 1;
	@%p60 bra 	$L__BB3_4;
	bra.uni 	$L__BB3_32;
$L__BB3_4:
	ld.param.u32 	%r226, [_Z13conv_cols_gpuIfEvPT_PfS2_iii_param_5];
	and.b32  	%r4, %r226, 15;
	and.b32  	%r5, %r226, 7;
	add.s32 	%r187, %r226, 15;
	and.b32  	%r188, %r187, 15;
	add.s32 	%r6, %r188, -1;
	add.s32 	%r189, %r226, 7;
	and.b32  	%r190, %r189, 7;
	add.s32 	%r7, %r190, -1;
	and.b32  	%r8, %r226, 2147483632;
	and.b32  	%r9, %r226, 3;
	and.b32  	%r10, %r187, 7;
	and.b32  	%r11, %r189, 3;
	neg.s32 	%r12, %r8;
	mul.wide.s32 	%rd11, %r109, 4;
$L__BB3_5:
	setp.lt.u32 	%p62, %r3, 15;
	mov.b32 	%r236, 0;
	@%p62 bra 	$L__BB3_8;
	add.s64 	%rd293, %rd4, 32;
	mov.u32 	%r229, %r2;
	mov.u32 	%r230, %r12;
$L__BB3_7:
	.pragma "nounroll";
	mul.wide.s32 	%rd209, %r229, 4;
	add.s64 	%rd210, %rd1, %rd209;
	ld.global.f32 	%f248, [%rd210];
	mul.wide.s32 	%rd211, %r109, 4;
	add.s64 	%rd212, %rd210, %rd211;
	ld.global.f32 	%f249, [%rd212];
	add.s64 	%rd213, %rd212, %rd211;
	ld.global.f32 	%f250, [%rd213];
	add.s64 	%rd214, %rd213, %rd211;
	ld.global.f32 	%f251, [%rd214];
	st.local.v4.f32 	[%rd293+-32], {%f248, %f249, %f250, %f251};
	add.s64 	%rd215, %rd214, %rd211;
	ld.global.f32 	%f252, [%rd215];
	add.s64 	%rd216, %rd215, %rd211;
	ld.global.f32 	%f253, [%rd216];
	add.s64 	%rd217, %rd216, %rd211;
	ld.global.f32 	%f254, [%rd217];
	add.s64 	%rd218, %rd217, %rd211;
	ld.global.f32 	%f255, [%rd218];
	st.local.v4.f32 	[%rd293+-16], {%f252, %f253, %f254, %f255};
	add.s64 	%rd219, %rd218, %rd211;
	ld.global.f32 	%f256, [%rd219];
	add.s64 	%rd220, %rd219, %rd211;
	ld.global.f32 	%f257, [%rd220];
	add.s64 	%rd221, %rd220, %rd211;
	ld.global.f32 	%f258, [%rd221];
	add.s64 	%rd222, %rd221, %rd211;
	ld.global.f32 	%f259, [%rd222];
	st.local.v4.f32 	[%rd293], {%f256, %f257, %f258, %f259};
	add.s64 	%rd223, %rd222, %rd211;
	ld.global.f32 	%f260, [%rd223];
	add.s64 	%rd224, %rd223, %rd211;
	ld.global.f32 	%f261, [%rd224];
	add.s64 	%rd225, %rd224, %rd211;
	ld.global.f32 	%f262, [%rd225];
	add.s64 	%rd226, %rd225, %rd211;
	ld.global.f32 	%f263, [%rd226];
	st.local.v4.f32 	[%rd293+16], {%f260, %f261, %f262, %f263};
	add.s32 	%r230, %r230, 16;
	add.s64 	%rd293, %rd293, 64;
	shl.b32 	%r192, %r109, 4;
	add.s32 	%r229, %r229, %r192;
	setp.eq.s32 	%p63, %r230, 0;
	mov.u32 	%r236, %r8;
	@%p63 bra 	$L__BB3_8;
	bra.uni 	$L__BB3_7;
$L__BB3_8:
	setp.eq.s32 	%p64, %r4, 0;
	@%p64 bra 	$L__BB3_18;
	add.s32 	%r193, %r4, -1;
	setp.lt.u32 	%p65, %r193, 7;
	@%p65 bra 	$L__BB3_11;
	mad.lo.s32 	%r194, %r236, %r109, %r2;
	mul.wide.s32 	%rd227, %r194, 4;
	add.s64 	%rd228, %rd1, %rd227;
	ld.global.f32 	%f264, [%rd228];
	mul.wide.u32 	%rd229, %r236, 4;
	add.s64 	%rd230, %rd4, %rd229;
	st.local.f32 	[%rd230], %f264;
	mul.wide.s32 	%rd231, %r109, 4;
	add.s64 	%rd232, %rd228, %rd231;
	ld.global.f32 	%f265, [%rd232];
	st.local.f32 	[%rd230+4], %f265;
	add.s64 	%rd233, %rd232, %rd231;
	ld.global.f32 	%f266, [%rd233];
	st.local.f32 	[%rd230+8], %f266;
	add.s64 	%rd234, %rd233, %rd231;
	ld.global.f32 	%f267, [%rd234];
	st.local.f32 	[%rd230+12], %f267;
	add.s64 	%rd235, %rd234, %rd231;
	ld.global.f32 	%f268, [%rd235];
	st.local.f32 	[%rd230+16], %f268;
	add.s64 	%rd236, %rd235, %rd231;
	ld.global.f32 	%f269, [%rd236];
	st.local.f32 	[%rd230+20], %f269;
	add.s64 	%rd237, %rd236, %rd231;
	ld.global.f32 	%f270, [%rd237];
	st.local.f32 	[%rd230+24], %f270;
	add.s64 	%rd238, %rd237, %rd231;
	ld.global.f32 	%f271, [%rd238];
	st.local.f32 	[%rd230+28], %f271;
	add.s32 	%r236, %r236, 8;
$L__BB3_11:
	setp.eq.s32 	%p66, %r5, 0;
	@%p66 bra 	$L__BB3_18;
	add.s32 	%r195, %r5, -1;
	setp.lt.u32 	%p67, %r195, 3;
	@%p67 bra 	$L__BB3_14;
	mad.lo.s32 	%r196, %r236, %r109, %r2;
	mul.wide.s32 	%rd239, %r196, 4;
	add.s64 	%rd240, %rd1, %rd239;
	ld.global.f32 	%f272, [%rd240];
	mul.wide.u32 	%rd241, %r236, 4;
	add.s64 	%rd242, %rd4, %rd241;
	st.local.f32 	[%rd242], %f272;
	mul.wide.s32 	%rd243, %r109, 4;
	add.s64 	%rd244, %rd240, %rd243;
	ld.global.f32 	%f273, [%rd244];
	st.local.f32 	[%rd242+4], %f273;
	add.s64 	%rd245, %rd244, %rd243;
	ld.global.f32 	%f274, [%rd245];
	st.local.f32 	[%rd242+8], %f274;
	add.s64 	%rd246, %rd245, %rd243;
	ld.global.f32 	%f275, [%rd246];
	st.local.f32 	[%rd242+12], %f275;
	add.s32 	%r236, %r236, 4;
$L__BB3_14:
	setp.eq.s32 	%p68, %r9, 0;
	@%p68 bra 	$L__BB3_18;
	setp.eq.s32 	%p69, %r9, 1;
	mad.lo.s32 	%r197, %r236, %r109, %r2;
	mul.wide.s32 	%rd247, %r197, 4;
	add.s64 	%rd13, %rd1, %rd247;
	ld.global.f32 	%f276, [%rd13];
	mul.wide.u32 	%rd248, %r236, 4;
	add.s64 	%rd14, %rd4, %rd248;
	st.local.f32 	[%rd14], %f276;
	@%p69 bra 	$L__BB3_18;
	setp.eq.s32 	%p70, %r9, 2;
	mul.wide.s32 	%rd15, %r109, 4;
	add.s64 	%rd16, %rd13, %rd15;
	ld.global.f32 	%f277, [%rd16];
	st.local.f32 	[%rd14+4], %f277;
	@%p70 bra 	$L__BB3_18;
	add.s64 	%rd249, %rd16, %rd15;
	ld.global.f32 	%f278, [%rd249];
	st.local.f32 	[%rd14+8], %f278;
$L__BB3_18:
	ld.param.u32 	%r227, [_Z13conv_cols_gpuIfEvPT_PfS2_iii_param_5];
	add.s32 	%r199, %r227, -2;
	setp.lt.u32 	%p71, %r199, 15;
	mov.b32 	%r233, 0;
	@%p71 bra 	$L__BB3_21;
	mov.b32 	%r231, 0;
$L__BB3_20:
	.pragma "nounroll";
	mad.lo.s32 	%r201, %r231, %r109, %r2;
	mul.wide.s32 	%rd250, %r201, 4;
	add.s64 	%rd251, %rd3, %rd250;
	ld.global.f32 	%f279, [%rd251];
	mul.wide.u32 	%rd252, %r231, 4;
	add.s64 	%rd253, %rd5, %rd252;
	mul.wide.s32 	%rd254, %r109, 4;
	add.s64 	%rd255, %rd251, %rd254;
	ld.global.f32 	%f280, [%rd255];
	add.s64 	%rd256, %rd255, %rd254;
	ld.global.f32 	%f281, [%rd256];
	add.s64 	%rd257, %rd256, %rd254;
	ld.global.f32 	%f282, [%rd257];
	st.local.v4.f32 	[%rd253], {%f279, %f280, %f281, %f282};
	add.s64 	%rd258, %rd257, %rd254;
	ld.global.f32 	%f283, [%rd258];
	add.s64 	%rd259, %rd258, %rd254;
	ld.global.f32 	%f284, [%rd259];
	add.s64 	%rd260, %rd259, %rd254;
	ld.global.f32 	%f285, [%rd260];
	add.s64 	%rd261, %rd260, %rd254;
	ld.global.f32 	%f286, [%rd261];
	st.local.v4.f32 	[%rd253+16], {%f283, %f284, %f285, %f286};
	add.s64 	%rd262, %rd261, %rd254;
	ld.global.f32 	%f287, [%rd262];
	add.s64 	%rd263, %rd262, %rd254;
	ld.global.f32 	%f288, [%rd263];
	add.s64 	%rd264, %rd263, %rd254;
	ld.global.f32 	%f289, [%rd264];
	add.s64 	%rd265, %rd264, %rd254;
	ld.global.f32 	%f290, [%rd265];
	st.local.v4.f32 	[%rd253+32], {%f287, %f288, %f289, %f290};
	add.s64 	%rd266, %rd265, %rd254;
	ld.global.f32 	%f291, [%rd266];
	add.s64 	%rd267, %rd266, %rd254;
	ld.global.f32 	%f292, [%rd267];
	add.s64 	%rd268, %rd267, %rd254;
	ld.global.f32 	%f293, [%rd268];
	add.s64 	%rd269, %rd268, %rd254;
	ld.global.f32 	%f294, [%rd269];
	st.local.v4.f32 	[%rd253+48], {%f291, %f292, %f293, %f294};
	add.s32 	%r231, %r231, 16;
	and.b32  	%r233, %r3, -16;
	setp.ne.s32 	%p72, %r231, %r233;
	@%p72 bra 	$L__BB3_20;
$L__BB3_21:
	and.b32  	%r202, %r3, 15;
	setp.eq.s32 	%p73, %r202, 0;
	@%p73 bra 	$L__BB3_31;
	setp.lt.u32 	%p74, %r6, 7;
	@%p74 bra 	$L__BB3_24;
	mad.lo.s32 	%r203, %r233, %r109, %r2;
	mul.wide.s32 	%rd270, %r203, 4;
	add.s64 	%rd271, %rd3, %rd270;
	ld.global.f32 	%f295, [%rd271];
	mul.wide.u32 	%rd272, %r233, 4;
	add.s64 	%rd273, %rd5, %rd272;
	st.local.f32 	[%rd273], %f295;
	mul.wide.s32 	%rd274, %r109, 4;
	add.s64 	%rd275, %rd271, %rd274;
	ld.global.f32 	%f296, [%rd275];
	st.local.f32 	[%rd273+4], %f296;
	add.s64 	%rd276, %rd275, %rd274;
	ld.global.f32 	%f297, [%rd276];
	st.local.f32 	[%rd273+8], %f297;
	add.s64 	%rd277, %rd276, %rd274;
	ld.global.f32 	%f298, [%rd277];
	st.local.f32 	[%rd273+12], %f298;
	add.s64 	%rd278, %rd277, %rd274;
	ld.global.f32 	%f299, [%rd278];
	st.local.f32 	[%rd273+16], %f299;
	add.s64 	%rd279, %rd278, %rd274;
	ld.global.f32 	%f300, [%rd279];
	st.local.f32 	[%rd273+20], %f300;
	add.s64 	%rd280, %rd279, %rd274;
	ld.global.f32 	%f301, [%rd280];
	st.local.f32 	[%rd273+24], %f301;
	add.s64 	%rd281, %rd280, %rd274;
	ld.global.f32 	%f302, [%rd281];
	st.local.f32 	[%rd273+28], %f302;
	add.s32 	%r233, %r233, 8;
$L__BB3_24:
	setp.eq.s32 	%p75, %r10, 0;
	@%p75 bra 	$L__BB3_31;
	setp.lt.u32 	%p76, %r7, 3;
	@%p76 bra 	$L__BB3_27;
	mad.lo.s32 	%r204, %r233, %r109, %r2;
	mul.wide.s32 	%rd282, %r204, 4;
	add.s64 	%rd283, %rd3, %rd282;
	ld.global.f32 	%f303, [%rd283];
	mul.wide.u32 	%rd284, %r233, 4;
	add.s64 	%rd285, %rd5, %rd284;
	st.local.f32 	[%rd285], %f303;
	add.s64 	%rd287, %rd283, %rd11;
	ld.global.f32 	%f304, [%rd287];
	st.local.f32 	[%rd285+4], %f304;
	add.s64 	%rd288, %rd287, %rd11;
	ld.global.f32 	%f305, [%rd288];
	st.local.f32 	[%rd285+8], %f305;
	add.s64 	%rd289, %rd288, %rd11;
	ld.global.f32 	%f306, [%rd289];
	st.local.f32 	[%rd285+12], %f306;
	add.s32 	%r233, %r233, 4;
$L__BB3_27:
	setp.eq.s32 	%p77, %r11, 0;
	@%p77 bra 	$L__BB3_31;
	setp.eq.s32 	%p78, %r11, 1;
	mad.lo.s32 	%r205, %r233, %r109, %r2;
	mul.wide.s32 	%rd290, %r205, 4;
	add.s64 	%rd9, %rd3, %rd290;
	ld.global.f32 	%f307, [%rd9];
	mul.wide.u32 	%rd291, %r233, 4;
	add.s64 	%rd10, %rd5, %rd291;
	st.local.f32 	[%rd10], %f307;
	@%p78 bra 	$L__BB3_31;
	setp.eq.s32 	%p79, %r11, 2;
	add.s64 	%rd12, %rd9, %rd11;
	ld.global.f32 	%f308, [%rd12];
	st.local.f32 	[%rd10+4], %f308;
	@%p79 bra 	$L__BB3_31;
	add.s64 	%rd292, %rd12, %rd11;
	ld.global.f32 	%f309, [%rd292];
	st.local.f32 	[%rd10+8], %f309;
$L__BB3_31:
	add.s32 	%r2, %r2, %r1;
	setp.lt.s32 	%p80, %r2, %r109;
	@%p80 bra 	$L__BB3_5;
	bra.uni 	$L__BB3_117;
$L__BB3_32:
	mul.wide.s32 	%rd207, %r2, 4;
	add.s64 	%rd208, %rd1, %rd207;
	ld.global.f32 	%f247, [%rd208];
	st.local.f32 	[%rd4], %f247;
	add.s32 	%r2, %r2, %r1;
	setp.lt.s32 	%p61, %r2, %r109;
	@%p61 bra 	$L__BB3_32;
	bra.uni 	$L__BB3_117;
$L__BB3_33:
	ld.param.u32 	%r207, [_Z13conv_cols_gpuIfEvPT_PfS2_iii_param_5];
	setp.lt.s32 	%p3, %r207, 1;
	@%p3 bra 	$L__BB3_104;
	ld.param.u32 	%r213, [_Z13conv_cols_gpuIfEvPT_PfS2_iii_param_5];
	mul.wide.s32 	%rd56, %r3, 4;
	add.s64 	%rd17, %rd5, %rd56;
	setp.lt.s32 	%p12, %r213, 2;
	@%p12 bra 	$L__BB3_91;
	ld.param.u32 	%r219, [_Z13conv_cols_gpuIfEvPT_PfS2_iii_param_5];
	and.b32  	%r34, %r219, 15;
	and.b32  	%r35, %r219, 7;
	add.s32 	%r152, %r219, -1;
	and.b32  	%r153, %r152, 15;
	add.s32 	%r36, %r153, -1;
	add.s32 	%r154, %r219, 7;
	and.b32  	%r155, %r154, 7;
	add.s32 	%r37, %r155, -1;
	and.b32  	%r38, %r219, 2147483632;
	and.b32  	%r39, %r219, 3;
	and.b32  	%r40, %r154, 3;
$L__BB3_36:
	setp.lt.u32 	%p21, %r3, 15;
	mov.b32 	%r246, 0;
	@%p21 bra 	$L__BB3_39;
	mov.b32 	%r240, 0;
$L__BB3_38:
	.pragma "nounroll";
	mad.lo.s32 	%r158, %r240, %r109, %r2;
	mul.wide.s32 	%rd100, %r158, 4;
	add.s64 	%rd101, %rd1, %rd100;
	ld.global.f32 	%f61, [%rd101];
	mul.wide.u32 	%rd102, %r240, 4;
	add.s64 	%rd103, %rd4, %rd102;
	mul.wide.s32 	%rd104, %r109, 4;
	add.s64 	%rd105, %rd101, %rd104;
	ld.global.f32 	%f62, [%rd105];
	add.s64 	%rd106, %rd105, %rd104;
	ld.global.f32 	%f63, [%rd106];
	add.s64 	%rd107, %rd106, %rd104;
	ld.global.f32 	%f64, [%rd107];
	st.local.v4.f32 	[%rd103], {%f61, %f62, %f63, %f64};
	add.s64 	%rd108, %rd107, %rd104;
	ld.global.f32 	%f65, [%rd108];
	add.s64 	%rd109, %rd108, %rd104;
	ld.global.f32 	%f66, [%rd109];
	add.s64 	%rd110, %rd109, %rd104;
	ld.global.f32 	%f67, [%rd110];
	add.s64 	%rd111, %rd110, %rd104;
	ld.global.f32 	%f68, [%rd111];
	st.local.v4.f32 	[%rd103+16], {%f65, %f66, %f67, %f68};
	add.s64 	%rd112, %rd111, %rd104;
	ld.global.f32 	%f69, [%rd112];
	add.s64 	%rd113, %rd112, %rd104;
	ld.global.f32 	%f70, [%rd113];
	add.s64 	%rd114, %rd113, %rd104;
	ld.global.f32 	%f71, [%rd114];
	add.s64 	%rd115, %rd114, %rd104;
	ld.global.f32 	%f72, [%rd115];
	st.local.v4.f32 	[%rd103+32], {%f69, %f70, %f71, %f72};
	add.s64 	%rd116, %rd115, %rd104;
	ld.global.f32 	%f73, [%rd116];
	add.s64 	%rd117, %rd116, %rd104;
	ld.global.f32 	%f74, [%rd117];
	add.s64 	%rd118, %rd117, %rd104;
	ld.global.f32 	%f75, [%rd118];
	add.s64 	%rd119, %rd118, %rd104;
	ld.global.f32 	%f76, [%rd119];
	st.local.v4.f32 	[%rd103+48], {%f73, %f74, %f75, %f76};
	add.s32 	%r240, %r240, 16;
	setp.eq.s32 	%p22, %r240, %r38;
	mov.u32 	%r246, %r38;
	@%p22 bra 	$L__BB3_39;
	bra.uni 	$L__BB3_38;
$L__BB3_39:
	setp.eq.s32 	%p23, %r34, 0;
	@%p23 bra 	$L__BB3_40;
	bra.uni 	$L__BB3_80;
$L__BB3_40:
	ld.param.u32 	%r220, [_Z13conv_cols_gpuIfEvPT_PfS2_iii_param_5];
	add.s32 	%r165, %r220, -2;
	setp.lt.u32 	%p30, %r165, 15;
	mov.b32 	%r243, 0;
	@%p30 bra 	$L__BB3_43;
	mov.b32 	%r241, 0;
$L__BB3_42:
	.pragma "nounroll";
	mad.lo.s32 	%r167, %r241, %r109, %r2;
	mul.wide.s32 	%rd143, %r167, 4;
	add.s64 	%rd144, %rd3, %rd143;
	ld.global.f32 	%f92, [%rd144];
	mul.wide.u32 	%rd145, %r241, 4;
	add.s64 	%rd146, %rd5, %rd145;
	mul.wide.s32 	%rd147, %r109, 4;
	add.s64 	%rd148, %rd144, %rd147;
	ld.global.f32 	%f93, [%rd148];
	add.s64 	%rd149, %rd148, %rd147;
	ld.global.f32 	%f94, [%rd149];
	add.s64 	%rd150, %rd149, %rd147;
	ld.global.f32 	%f95, [%rd150];
	st.local.v4.f32 	[%rd146], {%f92, %f93, %f94, %f95};
	add.s64 	%rd151, %rd150, %rd147;
	ld.global.f32 	%f96, [%rd151];
	add.s64 	%rd152, %rd151, %rd147;
	ld.global.f32 	%f97, [%rd152];
	add.s64 	%rd153, %rd152, %rd147;
	ld.global.f32 	%f98, [%rd153];
	add.s64 	%rd154, %rd153, %rd147;
	ld.global.f32 	%f99, [%rd154];
	st.local.v4.f32 	[%rd146+16], {%f96, %f97, %f98, %f99};
	add.s64 	%rd155, %rd154, %rd147;
	ld.global.f32 	%f100, [%rd155];
	add.s64 	%rd156, %rd155, %rd147;
	ld.global.f32 	%f101, [%rd156];
	add.s64 	%rd157, %rd156, %rd147;
	ld.global.f32 	%f102, [%rd157];
	add.s64 	%rd158, %rd157, %rd147;
	ld.global.f32 	%f103, [%rd158];
	st.local.v4.f32 	[%rd146+32], {%f100, %f101, %f102, %f103};
	add.s64 	%rd159, %rd158, %rd147;
	ld.global.f32 	%f104, [%rd159];
	add.s64 	%rd160, %rd159, %rd147;
	ld.global.f32 	%f105, [%rd160];
	add.s64 	%rd161, %rd160, %rd147;
	ld.global.f32 	%f106, [%rd161];
	add.s64 	%rd162, %rd161, %rd147;
	ld.global.f32 	%f107, [%rd162];
	st.local.v4.f32 	[%rd146+48], {%f104, %f105, %f106, %f107};
	add.s32 	%r241, %r241, 16;
	and.b32  	%r243, %r3, -16;
	setp.eq.s32 	%p31, %r241, %r243;
	@%p31 bra 	$L__BB3_43;
	bra.uni 	$L__BB3_42;
$L__BB3_43:
	and.b32  	%r168, %r3, 15;
	setp.eq.s32 	%p32, %r168, 0;
	@%p32 bra 	$L__BB3_53;
	setp.lt.u32 	%p33, %r36, 7;
	@%p33 bra 	$L__BB3_46;
	mad.lo.s32 	%r169, %r243, %r109, %r2;
	mul.wide.s32 	%rd163, %r169, 4;
	add.s64 	%rd164, %rd3, %rd163;
	ld.global.f32 	%f108, [%rd164];
	mul.wide.u32 	%rd165, %r243, 4;
	add.s64 	%rd166, %rd5, %rd165;
	st.local.f32 	[%rd166], %f108;
	mul.wide.s32 	%rd167, %r109, 4;
	add.s64 	%rd168, %rd164, %rd167;
	ld.global.f32 	%f109, [%rd168];
	st.local.f32 	[%rd166+4], %f109;
	add.s64 	%rd169, %rd168, %rd167;
	ld.global.f32 	%f110, [%rd169];
	st.local.f32 	[%rd166+8], %f110;
	add.s64 	%rd170, %rd169, %rd167;
	ld.global.f32 	%f111, [%rd170];
	st.local.f32 	[%rd166+12], %f111;
	add.s64 	%rd171, %rd170, %rd167;
	ld.global.f32 	%f112, [%rd171];
	st.local.f32 	[%rd166+16], %f112;
	add.s64 	%rd172, %rd171, %rd167;
	ld.global.f32 	%f113, [%rd172];
	st.local.f32 	[%rd166+20], %f113;
	add.s64 	%rd173, %rd172, %rd167;
	ld.global.f32 	%f114, [%rd173];
	st.local.f32 	[%rd166+24], %f114;
	add.s64 	%rd174, %rd173, %rd167;
	ld.global.f32 	%f115, [%rd174];
	st.local.f32 	[%rd166+28], %f115;
	add.s32 	%r243, %r243, 8;
$L__BB3_46:
	ld.param.u32 	%r221, [_Z13conv_cols_gpuIfEvPT_PfS2_iii_param_5];
	add.s32 	%r170, %r221, -1;
	and.b32  	%r171, %r170, 7;
	setp.eq.s32 	%p34, %r171, 0;
	@%p34 bra 	$L__BB3_53;
	setp.lt.u32 	%p35, %r37, 3;
	@%p35 bra 	$L__BB3_49;
	mad.lo.s32 	%r172, %r243, %r109, %r2;
	mul.wide.s32 	%rd175, %r172, 4;
	add.s64 	%rd176, %rd3, %rd175;
	ld.global.f32 	%f116, [%rd176];
	mul.wide.u32 	%rd177, %r243, 4;
	add.s64 	%rd178, %rd5, %rd177;
	st.local.f32 	[%rd178], %f116;
	mul.wide.s32 	%rd179, %r109, 4;
	add.s64 	%rd180, %rd176, %rd179;
	ld.global.f32 	%f117, [%rd180];
	st.local.f32 	[%rd178+4], %f117;
	add.s64 	%rd181, %rd180, %rd179;
	ld.global.f32 	%f118, [%rd181];
	st.local.f32 	[%rd178+8], %f118;
	add.s64 	%rd182, %rd181, %rd179;
	ld.global.f32 	%f119, [%rd182];
	st.local.f32 	[%rd178+12], %f119;
	add.s32 	%r243, %r243, 4;
$L__BB3_49:
	setp.eq.s32 	%p36, %r40, 0;
	@%p36 bra 	$L__BB3_53;
	setp.eq.s32 	%p37, %r40, 1;
	mad.lo.s32 	%r173, %r243, %r109, %r2;
	mul.wide.s32 	%rd183, %r173, 4;
	add.s64 	%rd18, %rd3, %rd183;
	ld.global.f32 	%f120, [%rd18];
	mul.wide.u32 	%rd184, %r243, 4;
	add.s64 	%rd19, %rd5, %rd184;
	st.local.f32 	[%rd19], %f120;
	@%p37 bra 	$L__BB3_53;
	setp.eq.s32 	%p38, %r40, 2;
	mul.wide.s32 	%rd20, %r109, 4;
	add.s64 	%rd21, %rd18, %rd20;
	ld.global.f32 	%f121, [%rd21];
	st.local.f32 	[%rd19+4], %f121;
	@%p38 bra 	$L__BB3_53;
	add.s64 	%rd185, %rd21, %rd20;
	ld.global.f32 	%f122, [%rd185];
	st.local.f32 	[%rd19+8], %f122;
$L__BB3_53:
	mov.u32 	%r248, %r3;
$L__BB3_54:
	setp.lt.u32 	%p39, %r3, 15;
	mad.lo.s32 	%r175, %r248, %r109, %r2;
	mul.wide.s32 	%rd186, %r175, 4;
	add.s64 	%rd187, %rd3, %rd186;
	ld.global.f32 	%f125, [%rd187];
	st.local.f32 	[%rd17], %f125;
	mov.f32 	%f317, 0f00000000;
	mov.b32 	%r255, 0;
	@%p39 bra 	$L__BB3_57;
	mov.f32 	%f317, 0f00000000;
	mov.b32 	%r249, 0;
$L__BB3_56:
	.pragma "nounroll";
	mul.wide.u32 	%rd188, %r249, 4;
	add.s64 	%rd189, %rd4, %rd188;
	ld.local.v4.f32 	{%f127, %f128, %f129, %f130}, [%rd189];
	add.s64 	%rd190, %rd5, %rd188;
	ld.local.v4.f32 	{%f131, %f132, %f133, %f134}, [%rd190];
	fma.rn.f32 	%f135, %f127, %f131, %f317;
	fma.rn.f32 	%f136, %f128, %f132, %f135;
	fma.rn.f32 	%f137, %f129, %f133, %f136;
	fma.rn.f32 	%f138, %f130, %f134, %f137;
	ld.local.v4.f32 	{%f139, %f140, %f141, %f142}, [%rd189+16];
	ld.local.v4.f32 	{%f143, %f144, %f145, %f146}, [%rd190+16];
	fma.rn.f32 	%f147, %f139, %f143, %f138;
	fma.rn.f32 	%f148, %f140, %f144, %f147;
	fma.rn.f32 	%f149, %f141, %f145, %f148;
	fma.rn.f32 	%f150, %f142, %f146, %f149;
	ld.local.v4.f32 	{%f151, %f152, %f153, %f154}, [%rd189+32];
	ld.local.v4.f32 	{%f155, %f156, %f157, %f158}, [%rd190+32];
	fma.rn.f32 	%f159, %f151, %f155, %f150;
	fma.rn.f32 	%f160, %f152, %f156, %f159;
	fma.rn.f32 	%f161, %f153, %f157, %f160;
	fma.rn.f32 	%f162, %f154, %f158, %f161;
	ld.local.v4.f32 	{%f163, %f164, %f165, %f166}, [%rd189+48];
	ld.local.v4.f32 	{%f167, %f168, %f169, %f170}, [%rd190+48];
	fma.rn.f32 	%f171, %f163, %f167, %f162;
	fma.rn.f32 	%f172, %f164, %f168, %f171;
	fma.rn.f32 	%f173, %f165, %f169, %f172;
	fma.rn.f32 	%f317, %f166, %f170, %f173;
	add.s32 	%r249, %r249, 16;
	setp.eq.s32 	%p40, %r249, %r38;
	mov.u32 	%r255, %r38;
	@%p40 bra 	$L__BB3_57;
	bra.uni 	$L__BB3_56;
$L__BB3_57:
	setp.eq.s32 	%p41, %r34, 0;
	@%p41 bra 	$L__BB3_67;
	add.s32 	%r177, %r34, -1;
	setp.lt.u32 	%p42, %r177, 7;
	@%p42 bra 	$L__BB3_60;
	mul.wide.u32 	%rd191, %r255, 4;
	add.s64 	%rd192, %rd4, %rd191;
	ld.local.f32 	%f175, [%rd192];
	add.s64 	%rd193, %rd5, %rd191;
	ld.local.f32 	%f176, [%rd193];
	fma.rn.f32 	%f177, %f175, %f176, %f317;
	ld.local.f32 	%f178, [%rd192+4];
	ld.local.f32 	%f179, [%rd193+4];
	fma.rn.f32 	%f180, %f178, %f179, %f177;
	ld.local.f32 	%f181, [%rd192+8];
	ld.local.f32 	%f182, [%rd193+8];
	fma.rn.f32 	%f183, %f181, %f182, %f180;
	ld.local.f32 	%f184, [%rd192+12];
	ld.local.f32 	%f185, [%rd193+12];
	fma.rn.f32 	%f186, %f184, %f185, %f183;
	ld.local.f32 	%f187, [%rd192+16];
	ld.local.f32 	%f188, [%rd193+16];
	fma.rn.f32 	%f189, %f187, %f188, %f186;
	ld.local.f32 	%f190, [%rd192+20];
	ld.local.f32 	%f191, [%rd193+20];
	fma.rn.f32 	%f192, %f190, %f191, %f189;
	ld.local.f32 	%f193, [%rd192+24];
	ld.local.f32 	%f194, [%rd193+24];
	fma.rn.f32 	%f195, %f193, %f194, %f192;
	ld.local.f32 	%f196, [%rd192+28];
	ld.local.f32 	%f197, [%rd193+28];
	fma.rn.f32 	%f317, %f196, %f197, %f195;
	add.s32 	%r255, %r255, 8;
$L__BB3_60:
	setp.eq.s32 	%p43, %r35, 0;
	@%p43 bra 	$L__BB3_67;
	add.s32 	%r178, %r35, -1;
	setp.lt.u32 	%p44, %r178, 3;
	@%p44 bra 	$L__BB3_63;
	mul.wide.u32 	%rd194, %r255, 4;
	add.s64 	%rd195, %rd4, %rd194;
	ld.local.f32 	%f199, [%rd195];
	add.s64 	%rd196, %rd5, %rd194;
	ld.local.f32 	%f200, [%rd196];
	fma.rn.f32 	%f201, %f199, %f200, %f317;
	ld.local.f32 	%f202, [%rd195+4];
	ld.local.f32 	%f203, [%rd196+4];
	fma.rn.f32 	%f204, %f202, %f203, %f201;
	ld.local.f32 	%f205, [%rd195+8];
	ld.local.f32 	%f206, [%rd196+8];
	fma.rn.f32 	%f207, %f205, %f206, %f204;
	ld.local.f32 	%f208, [%rd195+12];
	ld.local.f32 	%f209, [%rd196+12];
	fma.rn.f32 	%f317, %f208, %f209, %f207;
	add.s32 	%r255, %r255, 4;
$L__BB3_63:
	setp.eq.s32 	%p45, %r39, 0;
	@%p45 bra 	$L__BB3_67;
	setp.eq.s32 	%p46, %r39, 1;
	mul.wide.u32 	%rd197, %r255, 4;
	add.s64 	%rd27, %rd4, %rd197;
	ld.local.f32 	%f210, [%rd27];
	add.s64 	%rd28, %rd5, %rd197;
	ld.local.f32 	%f211, [%rd28];
	fma.rn.f32 	%f317, %f210, %f211, %f317;
	@%p46 bra 	$L__BB3_67;
	setp.eq.s32 	%p47, %r39, 2;
	ld.local.f32 	%f212, [%rd27+4];
	ld.local.f32 	%f213, [%rd28+4];
	fma.rn.f32 	%f317, %f212, %f213, %f317;
	@%p47 bra 	$L__BB3_67;
	ld.local.f32 	%f214, [%rd27+8];
	ld.local.f32 	%f215, [%rd28+8];
	fma.rn.f32 	%f317, %f214, %f215, %f317;
$L__BB3_67:
	ld.param.u32 	%r222, [_Z13conv_cols_gpuIfEvPT_PfS2_iii_param_5];
	add.s32 	%r180, %r222, -2;
	setp.lt.u32 	%p48, %r180, 15;
	add.s32 	%r248, %r248, 1;
	sub.s32 	%r181, %r248, %r222;
	mad.lo.s32 	%r182, %r181, %r109, %r2;
	mul.wide.s32 	%rd198, %r182, 4;
	add.s64 	%rd199, %rd2, %rd198;
	st.global.f32 	[%rd199], %f317;
	mov.b32 	%r252, 0;
	@%p48 bra 	$L__BB3_70;
	mov.b32 	%r250, 0;
$L__BB3_69:
	.pragma "nounroll";
	mul.wide.u32 	%rd200, %r250, 4;
	add.s64 	%rd201, %rd5, %rd200;
	ld.local.f32 	%f216, [%rd201+4];
	ld.local.v2.f32 	{%f217, %f218}, [%rd201+8];
	ld.local.v4.f32 	{%f219, %f220, %f221, %f222}, [%rd201+16];
	st.local.v4.f32 	[%rd201], {%f216, %f217, %f218, %f219};
	ld.local.v4.f32 	{%f223, %f224, %f225, %f226}, [%rd201+32];
	st.local.v4.f32 	[%rd201+16], {%f220, %f221, %f222, %f223};
	ld.local.v4.f32 	{%f227, %f228, %f229, %f230}, [%rd201+48];
	st.local.v4.f32 	[%rd201+32], {%f224, %f225, %f226, %f227};
	add.s32 	%r250, %r250, 16;
	ld.local.f32 	%f231, [%rd201+64];
	st.local.v4.f32 	[%rd201+48], {%f228, %f229, %f230, %f231};
	and.b32  	%r252, %r3, -16;
	setp.ne.s32 	%p49, %r250, %r252;
	@%p49 bra 	$L__BB3_69;
$L__BB3_70:
	and.b32  	%r184, %r3, 15;
	setp.eq.s32 	%p50, %r184, 0;
	@%p50 bra 	$L__BB3_89;
	setp.lt.u32 	%p51, %r36, 7;
	@%p51 bra 	$L__BB3_73;
	mul.wide.u32 	%rd202, %r252, 4;
	add.s64 	%rd203, %rd5, %rd202;
	ld.local.f32 	%f232, [%rd203+4];
	st.local.f32 	[%rd203], %f232;
	ld.local.f32 	%f233, [%rd203+8];
	st.local.f32 	[%rd203+4], %f233;
	ld.local.f32 	%f234, [%rd203+12];
	st.local.f32 	[%rd203+8], %f234;
	ld.local.f32 	%f235, [%rd203+16];
	st.local.f32 	[%rd203+12], %f235;
	ld.local.f32 	%f236, [%rd203+20];
	st.local.f32 	[%rd203+16], %f236;
	ld.local.f32 	%f237, [%rd203+24];
	st.local.f32 	[%rd203+20], %f237;
	ld.local.f32 	%f238, [%rd203+28];
	st.local.f32 	[%rd203+24], %f238;
	add.s32 	%r252, %r252, 8;
	ld.local.f32 	%f239, [%rd203+32];
	st.local.f32 	[%rd203+28], %f239;
$L__BB3_73:
	ld.param.u32 	%r223, [_Z13conv_cols_gpuIfEvPT_PfS2_iii_param_5];
	add.s32 	%r185, %r223, -1;
	and.b32  	%r186, %r185, 7;
	setp.eq.s32 	%p52, %r186, 0;
	@%p52 bra 	$L__BB3_89;
	setp.lt.u32 	%p53, %r37, 3;
	@%p53 bra 	$L__BB3_76;
	mul.wide.u32 	%rd204, %r252, 4;
	add.s64 	%rd205, %rd5, %rd204;
	ld.local.f32 	%f240, [%rd205+4];
	st.local.f32 	[%rd205], %f240;
	ld.local.f32 	%f241, [%rd205+8];
	st.local.f32 	[%rd205+4], %f241;
	ld.local.f32 	%f242, [%rd205+12];
	st.local.f32 	[%rd205+8], %f242;
	add.s32 	%r252, %r252, 4;
	ld.local.f32 	%f243, [%rd205+16];
	st.local.f32 	[%rd205+12], %f243;
$L__BB3_76:
	setp.eq.s32 	%p54, %r40, 0;
	@%p54 bra 	$L__BB3_89;
	setp.eq.s32 	%p55, %r40, 1;
	mul.wide.u32 	%rd206, %r252, 4;
	add.s64 	%rd26, %rd5, %rd206;
	ld.local.f32 	%f244, [%rd26+4];
	st.local.f32 	[%rd26], %f244;
	@%p55 bra 	$L__BB3_89;
	setp.eq.s32 	%p56, %r40, 2;
	ld.local.f32 	%f245, [%rd26+8];
	st.local.f32 	[%rd26+4], %f245;
	@%p56 bra 	$L__BB3_89;
	ld.local.f32 	%f246, [%rd26+12];
	st.local.f32 	[%rd26+8], %f246;
	bra.uni 	$L__BB3_89;
$L__BB3_80:
	add.s32 	%r159, %r34, -1;
	setp.lt.u32 	%p24, %r159, 7;
	@%p24 bra 	$L__BB3_82;
	mad.lo.s32 	%r160, %r246, %r109, %r2;
	mul.wide.s32 	%rd120, %r160, 4;
	add.s64 	%rd121, %rd1, %rd120;
	ld.global.f32 	%f77, [%rd121];
	mul.wide.u32 	%rd122, %r246, 4;
	add.s64 	%rd123, %rd4, %rd122;
	st.local.f32 	[%rd123], %f77;
	mul.wide.s32 	%rd124, %r109, 4;
	add.s64 	%rd125, %rd121, %rd124;
	ld.global.f32 	%f78, [%rd125];
	st.local.f32 	[%rd123+4], %f78;
	add.s64 	%rd126, %rd125, %rd124;
	ld.global.f32 	%f79, [%rd126];
	st.local.f32 	[%rd123+8], %f79;
	add.s64 	%rd127, %rd126, %rd124;
	ld.global.f32 	%f80, [%rd127];
	st.local.f32 	[%rd123+12], %f80;
	add.s64 	%rd128, %rd127, %rd124;
	ld.global.f32 	%f81, [%rd128];
	st.local.f32 	[%rd123+16], %f81;
	add.s64 	%rd129, %rd128, %rd124;
	ld.global.f32 	%f82, [%rd129];
	st.local.f32 	[%rd123+20], %f82;
	add.s64 	%rd130, %rd129, %rd124;
	ld.global.f32 	%f83, [%rd130];
	st.local.f32 	[%rd123+24], %f83;
	add.s64 	%rd131, %rd130, %rd124;
	ld.global.f32 	%f84, [%rd131];
	st.local.f32 	[%rd123+28], %f84;
	add.s32 	%r246, %r246, 8;
$L__BB3_82:
	setp.eq.s32 	%p25, %r35, 0;
	@%p25 bra 	$L__BB3_40;
	add.s32 	%r161, %r35, -1;
	setp.lt.u32 	%p26, %r161, 3;
	@%p26 bra 	$L__BB3_85;
	mad.lo.s32 	%r162, %r246, %r109, %r2;
	mul.wide.s32 	%rd132, %r162, 4;
	add.s64 	%rd133, %rd1, %rd132;
	ld.global.f32 	%f85, [%rd133];
	mul.wide.u32 	%rd134, %r246, 4;
	add.s64 	%rd135, %rd4, %rd134;
	st.local.f32 	[%rd135], %f85;
	mul.wide.s32 	%rd136, %r109, 4;
	add.s64 	%rd137, %rd133, %rd136;
	ld.global.f32 	%f86, [%rd137];
	st.local.f32 	[%rd135+4], %f86;
	add.s64 	%rd138, %rd137, %rd136;
	ld.global.f32 	%f87, [%rd138];
	st.local.f32 	[%rd135+8], %f87;
	add.s64 	%rd139, %rd138, %rd136;
	ld.global.f32 	%f88, [%rd139];
	st.local.f32 	[%rd135+12], %f88;
	add.s32 	%r246, %r246, 4;
$L__BB3_85:
	setp.eq.s32 	%p27, %r39, 0;
	@%p27 bra 	$L__BB3_40;
	setp.eq.s32 	%p28, %r39, 1;
	mad.lo.s32 	%r163, %r246, %r109, %r2;
	mul.wide.s32 	%rd140, %r163, 4;
	add.s64 	%rd22, %rd1, %rd140;
	ld.global.f32 	%f89, [%rd22];
	mul.wide.u32 	%rd141, %r246, 4;
	add.s64 	%rd23, %rd4, %rd141;
	st.local.f32 	[%rd23], %f89;
	@%p28 bra 	$L__BB3_40;
	setp.eq.s32 	%p29, %r39, 2;
	mul.wide.s32 	%rd24, %r109, 4;
	add.s64 	%rd25, %rd22, %rd24;
	ld.global.f32 	%f90, [%rd25];
	st.local.f32 	[%rd23+4], %f90;
	@%p29 bra 	$L__BB3_40;
	add.s64 	%rd142, %rd25, %rd24;
	ld.global.f32 	%f91, [%rd142];
	st.local.f32 	[%rd23+8], %f91;
	bra.uni 	$L__BB3_40;
$L__BB3_89:
	setp.eq.s32 	%p57, %r248, %r110;
	@%p57 bra 	$L__BB3_90;
	bra.uni 	$L__BB3_54;
$L__BB3_90:
	add.s32 	%r2, %r2, %r1;
	setp.lt.s32 	%p58, %r2, %r109;
	@%p58 bra 	$L__BB3_36;
	bra.uni 	$L__BB3_117;
$L__BB3_91:
	ld.param.u32 	%r214, [_Z13conv_cols_gpuIfEvPT_PfS2_iii_param_5];
	sub.s32 	%r75, %r110, %r214;
	add.s32 	%r134, %r75, 1;
	and.b32  	%r76, %r134, 7;
	add.s32 	%r77, %r76, -1;
	and.b32  	%r78, %r134, 3;
	and.b32  	%r79, %r134, -8;
	and.b32  	%r80, %r134, 1;
	mul.wide.s32 	%rd93, %r109, 4;
$L__BB3_92:
	setp.lt.u32 	%p13, %r75, 7;
	mul.wide.s32 	%rd57, %r2, 4;
	add.s64 	%rd58, %rd1, %rd57;
	ld.global.f32 	%f15, [%rd58];
	st.local.f32 	[%rd4], %f15;
	mov.u32 	%r260, %r3;
	@%p13 bra 	$L__BB3_95;
	mov.b32 	%r259, 0;
	mov.u32 	%r260, %r3;
$L__BB3_94:
	.pragma "nounroll";
	ld.param.u32 	%r215, [_Z13conv_cols_gpuIfEvPT_PfS2_iii_param_5];
	mad.lo.s32 	%r136, %r260, %r109, %r2;
	mul.wide.s32 	%rd59, %r136, 4;
	add.s64 	%rd60, %rd3, %rd59;
	ld.global.f32 	%f16, [%rd60];
	st.local.f32 	[%rd17], %f16;
	ld.local.f32 	%f17, [%rd5];
	fma.rn.f32 	%f18, %f15, %f17, 0f00000000;
	sub.s32 	%r137, %r260, %r215;
	mad.lo.s32 	%r138, %r109, %r137, %r109;
	add.s32 	%r139, %r138, %r2;
	mul.wide.s32 	%rd61, %r139, 4;
	add.s64 	%rd62, %rd2, %rd61;
	st.global.f32 	[%rd62], %f18;
	mul.wide.s32 	%rd63, %r109, 4;
	add.s64 	%rd64, %rd60, %rd63;
	ld.global.f32 	%f19, [%rd64];
	st.local.f32 	[%rd17], %f19;
	ld.local.f32 	%f20, [%rd5];
	fma.rn.f32 	%f21, %f15, %f20, 0f00000000;
	add.s64 	%rd65, %rd62, %rd63;
	st.global.f32 	[%rd65], %f21;
	add.s64 	%rd66, %rd64, %rd63;
	ld.global.f32 	%f22, [%rd66];
	st.local.f32 	[%rd17], %f22;
	ld.local.f32 	%f23, [%rd5];
	fma.rn.f32 	%f24, %f15, %f23, 0f00000000;
	add.s64 	%rd67, %rd65, %rd63;
	st.global.f32 	[%rd67], %f24;
	add.s64 	%rd68, %rd66, %rd63;
	ld.global.f32 	%f25, [%rd68];
	st.local.f32 	[%rd17], %f25;
	ld.local.f32 	%f26, [%rd5];
	fma.rn.f32 	%f27, %f15, %f26, 0f00000000;
	add.s64 	%rd69, %rd67, %rd63;
	st.global.f32 	[%rd69], %f27;
	add.s64 	%rd70, %rd68, %rd63;
	ld.global.f32 	%f28, [%rd70];
	st.local.f32 	[%rd17], %f28;
	ld.local.f32 	%f29, [%rd5];
	fma.rn.f32 	%f30, %f15, %f29, 0f00000000;
	add.s64 	%rd71, %rd69, %rd63;
	st.global.f32 	[%rd71], %f30;
	add.s64 	%rd72, %rd70, %rd63;
	ld.global.f32 	%f31, [%rd72];
	st.local.f32 	[%rd17], %f31;
	ld.local.f32 	%f32, [%rd5];
	fma.rn.f32 	%f33, %f15, %f32, 0f00000000;
	add.s64 	%rd73, %rd71, %rd63;
	st.global.f32 	[%rd73], %f33;
	add.s64 	%rd74, %rd72, %rd63;
	ld.global.f32 	%f34, [%rd74];
	st.local.f32 	[%rd17], %f34;
	ld.local.f32 	%f35, [%rd5];
	fma.rn.f32 	%f36, %f15, %f35, 0f00000000;
	add.s64 	%rd75, %rd73, %rd63;
	st.global.f32 	[%rd75], %f36;
	add.s64 	%rd76, %rd74, %rd63;
	ld.global.f32 	%f37, [%rd76];
	st.local.f32 	[%rd17], %f37;
	ld.local.f32 	%f38, [%rd5];
	fma.rn.f32 	%f39, %f15, %f38, 0f00000000;
	add.s32 	%r260, %r260, 8;
	add.s64 	%rd77, %rd75, %rd63;
	st.global.f32 	[%rd77], %f39;
	add.s32 	%r259, %r259, 8;
	setp.ne.s32 	%p14, %r259, %r79;
	@%p14 bra 	$L__BB3_94;
$L__BB3_95:
	setp.eq.s32 	%p15, %r76, 0;
	@%p15 bra 	$L__BB3_103;
	setp.lt.u32 	%p16, %r77, 3;
	@%p16 bra 	$L__BB3_98;
	ld.param.u32 	%r216, [_Z13conv_cols_gpuIfEvPT_PfS2_iii_param_5];
	mad.lo.s32 	%r140, %r260, %r109, %r2;
	mul.wide.s32 	%rd78, %r140, 4;
	add.s64 	%rd79, %rd3, %rd78;
	ld.global.f32 	%f40, [%rd79];
	st.local.f32 	[%rd17], %f40;
	ld.local.f32 	%f41, [%rd5];
	fma.rn.f32 	%f42, %f15, %f41, 0f00000000;
	sub.s32 	%r141, %r260, %r216;
	mad.lo.s32 	%r142, %r109, %r141, %r109;
	add.s32 	%r143, %r142, %r2;
	mul.wide.s32 	%rd80, %r143, 4;
	add.s64 	%rd81, %rd2, %rd80;
	st.global.f32 	[%rd81], %f42;
	add.s64 	%rd83, %rd79, %rd93;
	ld.global.f32 	%f43, [%rd83];
	st.local.f32 	[%rd17], %f43;
	ld.local.f32 	%f44, [%rd5];
	fma.rn.f32 	%f45, %f15, %f44, 0f00000000;
	add.s64 	%rd84, %rd81, %rd93;
	st.global.f32 	[%rd84], %f45;
	add.s64 	%rd85, %rd83, %rd93;
	ld.global.f32 	%f46, [%rd85];
	st.local.f32 	[%rd17], %f46;
	ld.local.f32 	%f47, [%rd5];
	fma.rn.f32 	%f48, %f15, %f47, 0f00000000;
	add.s64 	%rd86, %rd84, %rd93;
	st.global.f32 	[%rd86], %f48;
	add.s64 	%rd87, %rd85, %rd93;
	ld.global.f32 	%f49, [%rd87];
	st.local.f32 	[%rd17], %f49;
	ld.local.f32 	%f50, [%rd5];
	fma.rn.f32 	%f51, %f15, %f50, 0f00000000;
	add.s32 	%r260, %r260, 4;
	add.s64 	%rd88, %rd86, %rd93;
	st.global.f32 	[%rd88], %f51;
$L__BB3_98:
	setp.eq.s32 	%p17, %r78, 0;
	@%p17 bra 	$L__BB3_103;
	setp.eq.s32 	%p18, %r78, 1;
	@%p18 bra 	$L__BB3_101;
	ld.param.u32 	%r217, [_Z13conv_cols_gpuIfEvPT_PfS2_iii_param_5];
	mad.lo.s32 	%r144, %r260, %r109, %r2;
	mul.wide.s32 	%rd89, %r144, 4;
	add.s64 	%rd90, %rd3, %rd89;
	ld.global.f32 	%f52, [%rd90];
	st.local.f32 	[%rd17], %f52;
	ld.local.f32 	%f53, [%rd5];
	fma.rn.f32 	%f54, %f15, %f53, 0f00000000;
	sub.s32 	%r145, %r260, %r217;
	mad.lo.s32 	%r146, %r109, %r145, %r109;
	add.s32 	%r147, %r146, %r2;
	mul.wide.s32 	%rd91, %r147, 4;
	add.s64 	%rd92, %rd2, %rd91;
	st.global.f32 	[%rd92], %f54;
	add.s64 	%rd94, %rd90, %rd93;
	ld.global.f32 	%f55, [%rd94];
	st.local.f32 	[%rd17], %f55;
	ld.local.f32 	%f56, [%rd5];
	fma.rn.f32 	%f57, %f15, %f56, 0f00000000;
	add.s32 	%r260, %r260, 2;
	add.s64 	%rd95, %rd92, %rd93;
	st.global.f32 	[%rd95], %f57;
$L__BB3_101:
	setp.eq.s32 	%p19, %r80, 0;
	@%p19 bra 	$L__BB3_103;
	ld.param.u32 	%r218, [_Z13conv_cols_gpuIfEvPT_PfS2_iii_param_5];
	mad.lo.s32 	%r148, %r260, %r109, %r2;
	mul.wide.s32 	%rd96, %r148, 4;
	add.s64 	%rd97, %rd3, %rd96;
	ld.global.f32 	%f58, [%rd97];
	st.local.f32 	[%rd17], %f58;
	ld.local.f32 	%f59, [%rd5];
	fma.rn.f32 	%f60, %f15, %f59, 0f00000000;
	sub.s32 	%r149, %r260, %r218;
	mad.lo.s32 	%r150, %r109, %r149, %r109;
	add.s32 	%r151, %r150, %r2;
	mul.wide.s32 	%rd98, %r151, 4;
	add.s64 	%rd99, %rd2, %rd98;
	st.global.f32 	[%rd99], %f60;
$L__BB3_103:
	add.s32 	%r2, %r2, %r1;
	setp.lt.s32 	%p20, %r2, %r109;
	@%p20 bra 	$L__BB3_92;
	bra.uni 	$L__BB3_117;
$L__BB3_104:
	ld.param.u32 	%r208, [_Z13conv_cols_gpuIfEvPT_PfS2_iii_param_5];
	sub.s32 	%r92, %r110, %r208;
	add.s32 	%r116, %r92, 1;
	and.b32  	%r93, %r116, 7;
	add.s32 	%r94, %r93, -1;
	and.b32  	%r95, %r116, 3;
	and.b32  	%r96, %r116, -8;
	and.b32  	%r97, %r116, 1;
	mul.wide.s32 	%rd52, %r109, 4;
$L__BB3_105:
	setp.lt.u32 	%p4, %r92, 7;
	mov.u32 	%r266, %r3;
	@%p4 bra 	$L__BB3_108;
	mov.b32 	%r265, 0;
	mov.u32 	%r266, %r3;
$L__BB3_107:
	.pragma "nounroll";
	ld.param.u32 	%r209, [_Z13conv_cols_gpuIfEvPT_PfS2_iii_param_5];
	sub.s32 	%r118, %r266, %r209;
	mad.lo.s32 	%r119, %r109, %r118, %r109;
	add.s32 	%r120, %r119, %r2;
	mul.wide.s32 	%rd34, %r120, 4;
	add.s64 	%rd35, %rd2, %rd34;
	mov.b32 	%r121, 0;
	st.global.u32 	[%rd35], %r121;
	add.s64 	%rd37, %rd35, %rd52;
	st.global.u32 	[%rd37], %r121;
	add.s64 	%rd38, %rd37, %rd52;
	st.global.u32 	[%rd38], %r121;
	add.s64 	%rd39, %rd38, %rd52;
	st.global.u32 	[%rd39], %r121;
	add.s64 	%rd40, %rd39, %rd52;
	st.global.u32 	[%rd40], %r121;
	add.s64 	%rd41, %rd40, %rd52;
	st.global.u32 	[%rd41], %r121;
	add.s64 	%rd42, %rd41, %rd52;
	st.global.u32 	[%rd42], %r121;
	add.s32 	%r266, %r266, 8;
	add.s64 	%rd43, %rd42, %rd52;
	st.global.u32 	[%rd43], %r121;
	add.s32 	%r265, %r265, 8;
	setp.ne.s32 	%p5, %r265, %r96;
	@%p5 bra 	$L__BB3_107;
$L__BB3_108:
	setp.eq.s32 	%p6, %r93, 0;
	@%p6 bra 	$L__BB3_116;
	setp.lt.u32 	%p7, %r94, 3;
	@%p7 bra 	$L__BB3_111;
	ld.param.u32 	%r210, [_Z13conv_cols_gpuIfEvPT_PfS2_iii_param_5];
	sub.s32 	%r122, %r266, %r210;
	mad.lo.s32 	%r123, %r109, %r122, %r109;
	add.s32 	%r124, %r123, %r2;
	mul.wide.s32 	%rd44, %r124, 4;
	add.s64 	%rd45, %rd2, %rd44;
	mov.b32 	%r125, 0;
	st.global.u32 	[%rd45], %r125;
	add.s64 	%rd47, %rd45, %rd52;
	st.global.u32 	[%rd47], %r125;
	add.s64 	%rd48, %rd47, %rd52;
	st.global.u32 	[%rd48], %r125;
	add.s32 	%r266, %r266, 4;
	add.s64 	%rd49, %rd48, %rd52;
	st.global.u32 	[%rd49], %r125;
$L__BB3_111:
	setp.eq.s32 	%p8, %r95, 0;
	@%p8 bra 	$L__BB3_116;
	setp.eq.s32 	%p9, %r95, 1;
	@%p9 bra 	$L__BB3_114;
	ld.param.u32 	%r211, [_Z13conv_cols_gpuIfEvPT_PfS2_iii_param_5];
	sub.s32 	%r126, %r266, %r211;
	mad.lo.s32 	%r127, %r109, %r126, %r109;
	add.s32 	%r128, %r127, %r2;
	mul.wide.s32 	%rd50, %r128, 4;
	add.s64 	%rd51, %rd2, %rd50;
	mov.b32 	%r129, 0;
	st.global.u32 	[%rd51], %r129;
	add.s32 	%r266, %r266, 2;
	add.s64 	%rd53, %rd51, %rd52;
	st.global.u32 	[%rd53], %r129;
$L__BB3_114:
	setp.eq.s32 	%p10, %r97, 0;
	@%p10 bra 	$L__BB3_116;
	ld.param.u32 	%r212, [_Z13conv_cols_gpuIfEvPT_PfS2_iii_param_5];
	sub.s32 	%r130, %r266, %r212;
	mad.lo.s32 	%r131, %r109, %r130, %r109;
	add.s32 	%r132, %r131, %r2;
	mul.wide.s32 	%rd54, %r132, 4;
	add.s64 	%rd55, %rd2, %rd54;
	mov.b32 	%r133, 0;
	st.global.u32 	[%rd55], %r133;
$L__BB3_116:
	add.s32 	%r2, %r2, %r1;
	setp.lt.s32 	%p11, %r2, %r109;
	@%p11 bra 	$L__BB3_105;
$L__BB3_117:
	ret;

}
	// .globl	_Z21conv_cols_complex_gpuI6float2EvPT_PS0_Pfiii
.visible .entry _Z21conv_cols_complex_gpuI6float2EvPT_PS0_Pfiii(
	.param .u64 .ptr .align 1 _Z21conv_cols_complex_gpuI6float2EvPT_PS0_Pfiii_param_0,
	.param .u64 .ptr .align 1 _Z21conv_cols_complex_gpuI6float2EvPT_PS0_Pfiii_param_1,
	.param .u64 .ptr .align 1 _Z21conv_cols_complex_gpuI6float2EvPT_PS0_Pfiii_param_2,
	.param .u32 _Z21conv_cols_complex_gpuI6float2EvPT_PS0_Pfiii_param_3,
	.param .u32 _Z21conv_cols_complex_gpuI6float2EvPT_PS0_Pfiii_param_4,
	.param .u32 _Z21conv_cols_complex_gpuI6float2EvPT_PS0_Pfiii_param_5
)
{
	.local .align 16 .b8 	__local_depot4[64];
	.reg .b64 	%SP;
	.reg .b64 	%SPL;
	.reg .pred 	%p<77>;
	.reg .b32 	%r<230>;
	.reg .b32 	%f<550>;
	.reg .b64 	%rd<275>;

	mov.u64 	%SPL, __local_depot4;
	ld.param.u64 	%rd27, [_Z21conv_cols_complex_gpuI6float2EvPT_PS0_Pfiii_param_0];
	ld.param.u64 	%rd28, [_Z21conv_cols_complex_gpuI6float2EvPT_PS0_Pfiii_param_1];
	ld.param.u64 	%rd29, [_Z21conv_cols_complex_gpuI6float2EvPT_PS0_Pfiii_param_2];
	ld.param.u32 	%r113, [_Z21conv_cols_complex_gpuI6float2EvPT_PS0_Pfiii_param_3];
	ld.param.u32 	%r114, [_Z21conv_cols_complex_gpuI6float2EvPT_PS0_Pfiii_param_4];
	ld.param.u32 	%r115, [_Z21conv_cols_complex_gpuI6float2EvPT_PS0_Pfiii_param_5];
	cvta.to.global.u64 	%rd1, %rd29;
	cvta.to.global.u64 	%rd2, %rd28;
	cvta.to.global.u64 	%rd3, %rd27;
	add.u64 	%rd4, %SPL, 0;
	add.u64 	%rd5, %SPL, 32;
	mov.u32 	%r116, %ntid.x;
	mov.u32 	%r117, %nctaid.x;
	mul.lo.s32 	%r1, %r116, %r117;
	mov.u32 	%r118, %ctaid.x;
	mov.u32 	%r119, %tid.x;
	mad.lo.s32 	%r2, %r116, %r118, %r119;
	setp.ge.s32 	%p1, %r2, %r113;
	@%p1 bra 	$L__BB4_112;
	add.s32 	%r3, %r115, -1;
	setp.ge.s32 	%p2, %r114, %r115;
	@%p2 bra 	$L__BB4_33;
	setp.lt.s32 	%p55, %r115, 2;
	@%p55 bra 	$L__BB4_31;
	and.b32  	%r4, %r115, 15;
	add.s32 	%r5, %r4, -1;
	and.b32  	%r6, %r115, 7;
	add.s32 	%r7, %r6, -1;
	add.s32 	%r8, %r115, -2;
	add.s32 	%r176, %r115, 15;
	and.b32  	%r177, %r176, 15;
	add.s32 	%r9, %r177, -1;
	add.s32 	%r178, %r115, 7;
	and.b32  	%r179, %r178, 7;
	add.s32 	%r10, %r179, -1;
	and.b32  	%r11, %r115, 2147483632;
	and.b32  	%r12, %r115, 3;
	and.b32  	%r13, %r3, 15;
	and.b32  	%r14, %r3, -16;
	and.b32  	%r15, %r176, 7;
	and.b32  	%r16, %r178, 3;
	neg.s32 	%r17, %r11;
	shl.b32 	%r18, %r113, 4;
	add.s64 	%rd6, %rd4, 64;
	mul.wide.s32 	%rd11, %r113, 8;
$L__BB4_4:
	setp.lt.u32 	%p58, %r3, 15;
	mov.b32 	%r198, 0;
	@%p58 bra 	$L__BB4_7;
	mov.u64 	%rd274, %rd6;
	mov.u32 	%r191, %r2;
	mov.u32 	%r192, %r17;
$L__BB4_6:
	.pragma "nounroll";
	mul.wide.s32 	%rd190, %r191, 4;
	add.s64 	%rd191, %rd1, %rd190;
	ld.global.f32 	%f435, [%rd191];
	mul.wide.s32 	%rd192, %r113, 4;
	add.s64 	%rd193, %rd191, %rd192;
	ld.global.f32 	%f436, [%rd193];
	mov.f32 	%f437, 0f00000000;
	st.local.v4.f32 	[%rd274+-64], {%f435, %f437, %f436, %f437};
	add.s64 	%rd194, %rd193, %rd192;
	ld.global.f32 	%f438, [%rd194];
	add.s64 	%rd195, %rd194, %rd192;
	ld.global.f32 	%f439, [%rd195];
	st.local.v4.f32 	[%rd274+-48], {%f438, %f437, %f439, %f437};
	add.s64 	%rd196, %rd195, %rd192;
	ld.global.f32 	%f440, [%rd196];
	add.s64 	%rd197, %rd196, %rd192;
	ld.global.f32 	%f441, [%rd197];
	st.local.v4.f32 	[%rd274+-32], {%f440, %f437, %f441, %f437};
	add.s64 	%rd198, %rd197, %rd192;
	ld.global.f32 	%f442, [%rd198];
	add.s64 	%rd199, %rd198, %rd192;
	ld.global.f32 	%f443, [%rd199];
	st.local.v4.f32 	[%rd274+-16], {%f442, %f437, %f443, %f437};
	add.s64 	%rd200, %rd199, %rd192;
	ld.global.f32 	%f444, [%rd200];
	add.s64 	%rd201, %rd200, %rd192;
	ld.global.f32 	%f445, [%rd201];
	st.local.v4.f32 	[%rd274], {%f444, %f437, %f445, %f437};
	add.s64 	%rd202, %rd201, %rd192;
	ld.global.f32 	%f446, [%rd202];
	add.s64 	%rd203, %rd202, %rd192;
	ld.global.f32 	%f447, [%rd203];
	st.local.v4.f32 	[%rd274+16], {%f446, %f437, %f447, %f437};
	add.s64 	%rd204, %rd203, %rd192;
	ld.global.f32 	%f448, [%rd204];
	add.s64 	%rd205, %rd204, %rd192;
	ld.global.f32 	%f449, [%rd205];
	st.local.v4.f32 	[%rd274+32], {%f448, %f437, %f449, %f437};
	add.s64 	%rd206, %rd205, %rd192;
	ld.global.f32 	%f450, [%rd206];
	add.s64 	%rd207, %rd206, %rd192;
	ld.global.f32 	%f451, [%rd207];
	st.local.v4.f32 	[%rd274+48], {%f450, %f437, %f451, %f437};
	add.s32 	%r192, %r192, 16;
	add.s32 	%r191, %r191, %r18;
	add.s64 	%rd274, %rd274, 128;
	setp.eq.s32 	%p59, %r192, 0;
	mov.u32 	%r198, %r11;
	@%p59 bra 	$L__BB4_7;
	bra.uni 	$L__BB4_6;
$L__BB4_7:
	setp.eq.s32 	%p60, %r4, 0;
	@%p60 bra 	$L__BB4_17;
	setp.lt.u32 	%p61, %r5, 7;
	@%p61 bra 	$L__BB4_10;
	mad.lo.s32 	%r181, %r198, %r113, %r2;
	mul.wide.s32 	%rd208, %r181, 4;
	add.s64 	%rd209, %rd1, %rd208;
	ld.global.f32 	%f452, [%rd209];
	mul.wide.u32 	%rd210, %r198, 8;
	add.s64 	%rd211, %rd4, %rd210;
	mov.f32 	%f453, 0f00000000;
	st.local.v2.f32 	[%rd211], {%f452, %f453};
	mul.wide.s32 	%rd212, %r113, 4;
	add.s64 	%rd213, %rd209, %rd212;
	ld.global.f32 	%f454, [%rd213];
	st.local.v2.f32 	[%rd211+8], {%f454, %f453};
	add.s64 	%rd214, %rd213, %rd212;
	ld.global.f32 	%f455, [%rd214];
	st.local.v2.f32 	[%rd211+16], {%f455, %f453};
	add.s64 	%rd215, %rd214, %rd212;
	ld.global.f32 	%f456, [%rd215];
	st.local.v2.f32 	[%rd211+24], {%f456, %f453};
	add.s64 	%rd216, %rd215, %rd212;
	ld.global.f32 	%f457, [%rd216];
	st.local.v2.f32 	[%rd211+32], {%f457, %f453};
	add.s64 	%rd217, %rd216, %rd212;
	ld.global.f32 	%f458, [%rd217];
	st.local.v2.f32 	[%rd211+40], {%f458, %f453};
	add.s64 	%rd218, %rd217, %rd212;
	ld.global.f32 	%f459, [%rd218];
	st.local.v2.f32 	[%rd211+48], {%f459, %f453};
	add.s64 	%rd219, %rd218, %rd212;
	ld.global.f32 	%f460, [%rd219];
	st.local.v2.f32 	[%rd211+56], {%f460, %f453};
	add.s32 	%r198, %r198, 8;
$L__BB4_10:
	setp.eq.s32 	%p62, %r6, 0;
	@%p62 bra 	$L__BB4_17;
	setp.lt.u32 	%p63, %r7, 3;
	@%p63 bra 	$L__BB4_13;
	mad.lo.s32 	%r182, %r198, %r113, %r2;
	mul.wide.s32 	%rd220, %r182, 4;
	add.s64 	%rd221, %rd1, %rd220;
	ld.global.f32 	%f461, [%rd221];
	mul.wide.u32 	%rd222, %r198, 8;
	add.s64 	%rd223, %rd4, %rd222;
	mov.f32 	%f462, 0f00000000;
	st.local.v2.f32 	[%rd223], {%f461, %f462};
	mul.wide.s32 	%rd224, %r113, 4;
	add.s64 	%rd225, %rd221, %rd224;
	ld.global.f32 	%f463, [%rd225];
	st.local.v2.f32 	[%rd223+8], {%f463, %f462};
	add.s64 	%rd226, %rd225, %rd224;
	ld.global.f32 	%f464, [%rd226];
	st.local.v2.f32 	[%rd223+16], {%f464, %f462};
	add.s64 	%rd227, %rd226, %rd224;
	ld.global.f32 	%f465, [%rd227];
	st.local.v2.f32 	[%rd223+24], {%f465, %f462};
	add.s32 	%r198, %r198, 4;
$L__BB4_13:
	setp.eq.s32 	%p64, %r12, 0;
	@%p64 bra 	$L__BB4_17;
	setp.eq.s32 	%p65, %r12, 1;
	mad.lo.s32 	%r183, %r198, %r113, %r2;
	mul.wide.s32 	%rd228, %r183, 4;
	add.s64 	%rd13, %rd1, %rd228;
	ld.global.f32 	%f466, [%rd13];
	mul.wide.u32 	%rd229, %r198, 8;
	add.s64 	%rd14, %rd4, %rd229;
	mov.f32 	%f467, 0f00000000;
	st.local.v2.f32 	[%rd14], {%f466, %f467};
	@%p65 bra 	$L__BB4_17;
	setp.eq.s32 	%p66, %r12, 2;
	mul.wide.s32 	%rd15, %r113, 4;
	add.s64 	%rd16, %rd13, %rd15;
	ld.global.f32 	%f468, [%rd16];
	mov.f32 	%f469, 0f00000000;
	st.local.v2.f32 	[%rd14+8], {%f468, %f469};
	@%p66 bra 	$L__BB4_17;
	add.s64 	%rd230, %rd16, %rd15;
	ld.global.f32 	%f470, [%rd230];
	mov.f32 	%f471, 0f00000000;
	st.local.v2.f32 	[%rd14+16], {%f470, %f471};
$L__BB4_17:
	setp.lt.u32 	%p67, %r8, 15;
	mov.b32 	%r195, 0;
	@%p67 bra 	$L__BB4_20;
	mov.b32 	%r193, 0;
$L__BB4_19:
	.pragma "nounroll";
	mad.lo.s32 	%r186, %r193, %r113, %r2;
	mul.wide.s32 	%rd231, %r186, 8;
	add.s64 	%rd232, %rd3, %rd231;
	ld.global.v2.f32 	{%f472, %f473}, [%rd232];
	mul.wide.u32 	%rd233, %r193, 8;
	add.s64 	%rd234, %rd5, %rd233;
	mul.wide.s32 	%rd235, %r113, 8;
	add.s64 	%rd236, %rd232, %rd235;
	ld.global.v2.f32 	{%f474, %f475}, [%rd236];
	st.local.v4.f32 	[%rd234], {%f472, %f473, %f474, %f475};
	add.s64 	%rd237, %rd236, %rd235;
	ld.global.v2.f32 	{%f476, %f477}, [%rd237];
	add.s64 	%rd238, %rd237, %rd235;
	ld.global.v2.f32 	{%f478, %f479}, [%rd238];
	st.local.v4.f32 	[%rd234+16], {%f476, %f477, %f478, %f479};
	add.s64 	%rd239, %rd238, %rd235;
	ld.global.v2.f32 	{%f480, %f481}, [%rd239];
	add.s64 	%rd240, %rd239, %rd235;
	ld.global.v2.f32 	{%f482, %f483}, [%rd240];
	st.local.v4.f32 	[%rd234+32], {%f480, %f481, %f482, %f483};
	add.s64 	%rd241, %rd240, %rd235;
	ld.global.v2.f32 	{%f484, %f485}, [%rd241];
	add.s64 	%rd242, %rd241, %rd235;
	ld.global.v2.f32 	{%f486, %f487}, [%rd242];
	st.local.v4.f32 	[%rd234+48], {%f484, %f485, %f486, %f487};
	add.s64 	%rd243, %rd242, %rd235;
	ld.global.v2.f32 	{%f488, %f489}, [%rd243];
	add.s64 	%rd244, %rd243, %rd235;
	ld.global.v2.f32 	{%f490, %f491}, [%rd244];
	st.local.v4.f32 	[%rd234+64], {%f488, %f489, %f490, %f491};
	add.s64 	%rd245, %rd244, %rd235;
	ld.global.v2.f32 	{%f492, %f493}, [%rd245];
	add.s64 	%rd246, %rd245, %rd235;
	ld.global.v2.f32 	{%f494, %f495}, [%rd246];
	st.local.v4.f32 	[%rd234+80], {%f492, %f493, %f494, %f495};
	add.s64 	%rd247, %rd246, %rd235;
	ld.global.v2.f32 	{%f496, %f497}, [%rd247];
	add.s64 	%rd248, %rd247, %rd235;
	ld.global.v2.f32 	{%f498, %f499}, [%rd248];
	st.local.v4.f32 	[%rd234+96], {%f496, %f497, %f498, %f499};
	add.s64 	%rd249, %rd248, %rd235;
	ld.global.v2.f32 	{%f500, %f501}, [%rd249];
	add.s64 	%rd250, %rd249, %rd235;
	ld.global.v2.f32 	{%f502, %f503}, [%rd250];
	st.local.v4.f32 	[%rd234+112], {%f500, %f501, %f502, %f503};
	add.s32 	%r193, %r193, 16;
	setp.ne.s32 	%p68, %r193, %r14;
	mov.u32 	%r195, %r14;
	@%p68 bra 	$L__BB4_19;
$L__BB4_20:
	setp.eq.s32 	%p69, %r13, 0;
	@%p69 bra 	$L__BB4_30;
	setp.lt.u32 	%p70, %r9, 7;
	@%p70 bra 	$L__BB4_23;
	mad.lo.s32 	%r187, %r195, %r113, %r2;
	mul.wide.s32 	%rd251, %r187, 8;
	add.s64 	%rd252, %rd3, %rd251;
	ld.global.v2.f32 	{%f504, %f505}, [%rd252];
	mul.wide.u32 	%rd253, %r195, 8;
	add.s64 	%rd254, %rd5, %rd253;
	st.local.v2.f32 	[%rd254], {%f504, %f505};
	mul.wide.s32 	%rd255, %r113, 8;
	add.s64 	%rd256, %rd252, %rd255;
	ld.global.v2.f32 	{%f506, %f507}, [%rd256];
	st.local.v2.f32 	[%rd254+8], {%f506, %f507};
	add.s64 	%rd257, %rd256, %rd255;
	ld.global.v2.f32 	{%f508, %f509}, [%rd257];
	st.local.v2.f32 	[%rd254+16], {%f508, %f509};
	add.s64 	%rd258, %rd257, %rd255;
	ld.global.v2.f32 	{%f510, %f511}, [%rd258];
	st.local.v2.f32 	[%rd254+24], {%f510, %f511};
	add.s64 	%rd259, %rd258, %rd255;
	ld.global.v2.f32 	{%f512, %f513}, [%rd259];
	st.local.v2.f32 	[%rd254+32], {%f512, %f513};
	add.s64 	%rd260, %rd259, %rd255;
	ld.global.v2.f32 	{%f514, %f515}, [%rd260];
	st.local.v2.f32 	[%rd254+40], {%f514, %f515};
	add.s64 	%rd261, %rd260, %rd255;
	ld.global.v2.f32 	{%f516, %f517}, [%rd261];
	st.local.v2.f32 	[%rd254+48], {%f516, %f517};
	add.s64 	%rd262, %rd261, %rd255;
	ld.global.v2.f32 	{%f518, %f519}, [%rd262];
	st.local.v2.f32 	[%rd254+56], {%f518, %f519};
	add.s32 	%r195, %r195, 8;
$L__BB4_23:
	setp.eq.s32 	%p71, %r15, 0;
	@%p71 bra 	$L__BB4_30;
	setp.lt.u32 	%p72, %r10, 3;
	@%p72 bra 	$L__BB4_26;
	mad.lo.s32 	%r188, %r195, %r113, %r2;
	mul.wide.s32 	%rd263, %r188, 8;
	add.s64 	%rd264, %rd3, %rd263;
	ld.global.v2.f32 	{%f520, %f521}, [%rd264];
	mul.wide.u32 	%rd265, %r195, 8;
	add.s64 	%rd266, %rd5, %rd265;
	st.local.v2.f32 	[%rd266], {%f520, %f521};
	mul.wide.s32 	%rd267, %r113, 8;
	add.s64 	%rd268, %rd264, %rd267;
	ld.global.v2.f32 	{%f522, %f523}, [%rd268];
	st.local.v2.f32 	[%rd266+8], {%f522, %f523};
	add.s64 	%rd269, %rd268, %rd267;
	ld.global.v2.f32 	{%f524, %f525}, [%rd269];
	st.local.v2.f32 	[%rd266+16], {%f524, %f525};
	add.s64 	%rd270, %rd269, %rd267;
	ld.global.v2.f32 	{%f526, %f527}, [%rd270];
	st.local.v2.f32 	[%rd266+24], {%f526, %f527};
	add.s32 	%r195, %r195, 4;
$L__BB4_26:
	setp.eq.s32 	%p73, %r16, 0;
	@%p73 bra 	$L__BB4_30;
	setp.eq.s32 	%p74, %r16, 1;
	mad.lo.s32 	%r189, %r195, %r113, %r2;
	mul.wide.s32 	%rd271, %r189, 8;
	add.s64 	%rd9, %rd3, %rd271;
	ld.global.v2.f32 	{%f528, %f529}, [%rd9];
	mul.wide.u32 	%rd272, %r195, 8;
	add.s64 	%rd10, %rd5, %rd272;
	st.local.v2.f32 	[%rd10], {%f528, %f529};
	@%p74 bra 	$L__BB4_30;
	setp.eq.s32 	%p75, %r16, 2;
	add.s64 	%rd12, %rd9, %rd11;
	ld.global.v2.f32 	{%f530, %f531}, [%rd12];
	st.local.v2.f32 	[%rd10+8], {%f530, %f531};
	@%p75 bra 	$L__BB4_30;
	add.s64 	%rd273, %rd12, %rd11;
	ld.global.v2.f32 	{%f532, %f533}, [%rd273];
	st.local.v2.f32 	[%rd10+16], {%f532, %f533};
$L__BB4_30:
	add.s32 	%r2, %r2, %r1;
	setp.lt.s32 	%p76, %r2, %r113;
	@%p76 bra 	$L__BB4_4;
	bra.uni 	$L__BB4_112;
$L__BB4_31:
	setp.lt.s32 	%p56, %r115, 1;
	@%p56 bra 	$L__BB4_112;
$L__BB4_32:
	mul.wide.s32 	%rd188, %r2, 4;
	add.s64 	%rd189, %rd1, %rd188;
	ld.global.f32 	%f433, [%rd189];
	mov.f32 	%f434, 0f00000000;
	st.local.v2.f32 	[%rd4], {%f433, %f434};
	add.s32 	%r2, %r2, %r1;
	setp.lt.s32 	%p57, %r2, %r113;
	@%p57 bra 	$L__BB4_32;
	bra.uni 	$L__BB4_112;
$L__BB4_33:
	setp.lt.s32 	%p3, %r115, 1;
	@%p3 bra 	$L__BB4_99;
	mul.wide.s32 	%rd54, %r3, 8;
	add.s64 	%rd17, %rd5, %rd54;
	setp.lt.s32 	%p12, %r115, 2;
	@%p12 bra 	$L__BB4_89;
	and.b32  	%r39, %r115, 15;
	and.b32  	%r40, %r115, 7;
	add.s32 	%r41, %r115, -2;
	add.s32 	%r148, %r115, 15;
	and.b32  	%r149, %r148, 15;
	add.s32 	%r42, %r149, -1;
	add.s32 	%r150, %r115, 7;
	and.b32  	%r151, %r150, 7;
	add.s32 	%r43, %r151, -1;
	and.b32  	%r44, %r115, 3;
	and.b32  	%r45, %r3, -16;
	and.b32  	%r46, %r148, 7;
	and.b32  	%r47, %r150, 3;
	and.b32  	%r48, %r115, 2147483640;
	and.b32  	%r49, %r115, 1;
$L__BB4_36:
	setp.lt.u32 	%p19, %r3, 15;
	mov.b32 	%r208, 0;
	@%p19 bra 	$L__BB4_39;
	mov.b32 	%r202, 0;
$L__BB4_38:
	.pragma "nounroll";
	mad.lo.s32 	%r154, %r202, %r113, %r2;
	mul.wide.s32 	%rd79, %r154, 4;
	add.s64 	%rd80, %rd1, %rd79;
	ld.global.f32 	%f108, [%rd80];
	mul.wide.u32 	%rd81, %r202, 8;
	add.s64 	%rd82, %rd4, %rd81;
	mul.wide.s32 	%rd83, %r113, 4;
	add.s64 	%rd84, %rd80, %rd83;
	ld.global.f32 	%f109, [%rd84];
	mov.f32 	%f110, 0f00000000;
	st.local.v4.f32 	[%rd82], {%f108, %f110, %f109, %f110};
	add.s64 	%rd85, %rd84, %rd83;
	ld.global.f32 	%f111, [%rd85];
	add.s64 	%rd86, %rd85, %rd83;
	ld.global.f32 	%f112, [%rd86];
	st.local.v4.f32 	[%rd82+16], {%f111, %f110, %f112, %f110};
	add.s64 	%rd87, %rd86, %rd83;
	ld.global.f32 	%f113, [%rd87];
	add.s64 	%rd88, %rd87, %rd83;
	ld.global.f32 	%f114, [%rd88];
	st.local.v4.f32 	[%rd82+32], {%f113, %f110, %f114, %f110};
	add.s64 	%rd89, %rd88, %rd83;
	ld.global.f32 	%f115, [%rd89];
	add.s64 	%rd90, %rd89, %rd83;
	ld.global.f32 	%f116, [%rd90];
	st.local.v4.f32 	[%rd82+48], {%f115, %f110, %f116, %f110};
	add.s64 	%rd91, %rd90, %rd83;
	ld.global.f32 	%f117, [%rd91];
	add.s64 	%rd92, %rd91, %rd83;
	ld.global.f32 	%f118, [%rd92];
	st.local.v4.f32 	[%rd82+64], {%f117, %f110, %f118, %f110};
	add.s64 	%rd93, %rd92, %rd83;
	ld.global.f32 	%f119, [%rd93];
	add.s64 	%rd94, %rd93, %rd83;
	ld.global.f32 	%f120, [%rd94];
	st.local.v4.f32 	[%rd82+80], {%f119, %f110, %f120, %f110};
	add.s64 	%rd95, %rd94, %rd83;
	ld.global.f32 	%f121, [%rd95];
	add.s64 	%rd96, %rd95, %rd83;
	ld.global.f32 	%f122, [%rd96];
	st.local.v4.f32 	[%rd82+96], {%f121, %f110, %f122, %f110};
	add.s64 	%rd97, %rd96, %rd83;
	ld.global.f32 	%f123, [%rd97];
	add.s64 	%rd98, %rd97, %rd83;
	ld.global.f32 	%f124, [%rd98];
	st.local.v4.f32 	[%rd82+112], {%f123, %f110, %f124, %f110};
	add.s32 	%r202, %r202, 16;
	and.b32  	%r208, %r115, 2147483632;
	setp.eq.s32 	%p20, %r202, %r208;
	@%p20 bra 	$L__BB4_39;
	bra.uni 	$L__BB4_38;
$L__BB4_39:
	setp.eq.s32 	%p21, %r39, 0;
	@%p21 bra 	$L__BB4_40;
	bra.uni 	$L__BB4_78;
$L__BB4_40:
	setp.lt.u32 	%p28, %r41, 15;
	mov.b32 	%r205, 0;
	@%p28 bra 	$L__BB4_43;
	mov.b32 	%r203, 0;
$L__BB4_42:
	.pragma "nounroll";
	mad.lo.s32 	%r162, %r203, %r113, %r2;
	mul.wide.s32 	%rd122, %r162, 8;
	add.s64 	%rd123, %rd3, %rd122;
	ld.global.v2.f32 	{%f145, %f146}, [%rd123];
	mul.wide.u32 	%rd124, %r203, 8;
	add.s64 	%rd125, %rd5, %rd124;
	mul.wide.s32 	%rd126, %r113, 8;
	add.s64 	%rd127, %rd123, %rd126;
	ld.global.v2.f32 	{%f147, %f148}, [%rd127];
	st.local.v4.f32 	[%rd125], {%f145, %f146, %f147, %f148};
	add.s64 	%rd128, %rd127, %rd126;
	ld.global.v2.f32 	{%f149, %f150}, [%rd128];
	add.s64 	%rd129, %rd128, %rd126;
	ld.global.v2.f32 	{%f151, %f152}, [%rd129];
	st.local.v4.f32 	[%rd125+16], {%f149, %f150, %f151, %f152};
	add.s64 	%rd130, %rd129, %rd126;
	ld.global.v2.f32 	{%f153, %f154}, [%rd130];
	add.s64 	%rd131, %rd130, %rd126;
	ld.global.v2.f32 	{%f155, %f156}, [%rd131];
	st.local.v4.f32 	[%rd125+32], {%f153, %f154, %f155, %f156};
	add.s64 	%rd132, %rd131, %rd126;
	ld.global.v2.f32 	{%f157, %f158}, [%rd132];
	add.s64 	%rd133, %rd132, %rd126;
	ld.global.v2.f32 	{%f159, %f160}, [%rd133];
	st.local.v4.f32 	[%rd125+48], {%f157, %f158, %f159, %f160};
	add.s64 	%rd134, %rd133, %rd126;
	ld.global.v2.f32 	{%f161, %f162}, [%rd134];
	add.s64 	%rd135, %rd134, %rd126;
	ld.global.v2.f32 	{%f163, %f164}, [%rd135];
	st.local.v4.f32 	[%rd125+64], {%f161, %f162, %f163, %f164};
	add.s64 	%rd136, %rd135, %rd126;
	ld.global.v2.f32 	{%f165, %f166}, [%rd136];
	add.s64 	%rd137, %rd136, %rd126;
	ld.global.v2.f32 	{%f167, %f168}, [%rd137];
	st.local.v4.f32 	[%rd125+80], {%f165, %f166, %f167, %f168};
	add.s64 	%rd138, %rd137, %rd126;
	ld.global.v2.f32 	{%f169, %f170}, [%rd138];
	add.s64 	%rd139, %rd138, %rd126;
	ld.global.v2.f32 	{%f171, %f172}, [%rd139];
	st.local.v4.f32 	[%rd125+96], {%f169, %f170, %f171, %f172};
	add.s64 	%rd140, %rd139, %rd126;
	ld.global.v2.f32 	{%f173, %f174}, [%rd140];
	add.s64 	%rd141, %rd140, %rd126;
	ld.global.v2.f32 	{%f175, %f176}, [%rd141];
	st.local.v4.f32 	[%rd125+112], {%f173, %f174, %f175, %f176};
	add.s32 	%r203, %r203, 16;
	setp.eq.s32 	%p29, %r203, %r45;
	mov.u32 	%r205, %r45;
	@%p29 bra 	$L__BB4_43;
	bra.uni 	$L__BB4_42;
$L__BB4_43:
	and.b32  	%r163, %r3, 15;
	setp.eq.s32 	%p30, %r163, 0;
	@%p30 bra 	$L__BB4_53;
	setp.lt.u32 	%p31, %r42, 7;
	@%p31 bra 	$L__BB4_46;
	mad.lo.s32 	%r164, %r205, %r113, %r2;
	mul.wide.s32 	%rd142, %r164, 8;
	add.s64 	%rd143, %rd3, %rd142;
	ld.global.v2.f32 	{%f177, %f178}, [%rd143];
	mul.wide.u32 	%rd144, %r205, 8;
	add.s64 	%rd145, %rd5, %rd144;
	st.local.v2.f32 	[%rd145], {%f177, %f178};
	mul.wide.s32 	%rd146, %r113, 8;
	add.s64 	%rd147, %rd143, %rd146;
	ld.global.v2.f32 	{%f179, %f180}, [%rd147];
	st.local.v2.f32 	[%rd145+8], {%f179, %f180};
	add.s64 	%rd148, %rd147, %rd146;
	ld.global.v2.f32 	{%f181, %f182}, [%rd148];
	st.local.v2.f32 	[%rd145+16], {%f181, %f182};
	add.s64 	%rd149, %rd148, %rd146;
	ld.global.v2.f32 	{%f183, %f184}, [%rd149];
	st.local.v2.f32 	[%rd145+24], {%f183, %f184};
	add.s64 	%rd150, %rd149, %rd146;
	ld.global.v2.f32 	{%f185, %f186}, [%rd150];
	st.local.v2.f32 	[%rd145+32], {%f185, %f186};
	add.s64 	%rd151, %rd150, %rd146;
	ld.global.v2.f32 	{%f187, %f188}, [%rd151];
	st.local.v2.f32 	[%rd145+40], {%f187, %f188};
	add.s64 	%rd152, %rd151, %rd146;
	ld.global.v2.f32 	{%f189, %f190}, [%rd152];
	st.local.v2.f32 	[%rd145+48], {%f189, %f190};
	add.s64 	%rd153, %rd152, %rd146;
	ld.global.v2.f32 	{%f191, %f192}, [%rd153];
	st.local.v2.f32 	[%rd145+56], {%f191, %f192};
	add.s32 	%r205, %r205, 8;
$L__BB4_46:
	setp.eq.s32 	%p32, %r46, 0;
	@%p32 bra 	$L__BB4_53;
	setp.lt.u32 	%p33, %r43, 3;
	@%p33 bra 	$L__BB4_49;
	mad.lo.s32 	%r165, %r205, %r113, %r2;
	mul.wide.s32 	%rd154, %r165, 8;
	add.s64 	%rd155, %rd3, %rd154;
	ld.global.v2.f32 	{%f193, %f194}, [%rd155];
	mul.wide.u32 	%rd156, %r205, 8;
	add.s64 	%rd157, %rd5, %rd156;
	st.local.v2.f32 	[%rd157], {%f193, %f194};
	mul.wide.s32 	%rd158, %r113, 8;
	add.s64 	%rd159, %rd155, %rd158;
	ld.global.v2.f32 	{%f195, %f196}, [%rd159];
	st.local.v2.f32 	[%rd157+8], {%f195, %f196};
	add.s64 	%rd160, %rd159, %rd158;
	ld.global.v2.f32 	{%f197, %f198}, [%rd160];
	st.local.v2.f32 	[%rd157+16], {%f197, %f198};
	add.s64 	%rd161, %rd160, %rd158;
	ld.global.v2.f32 	{%f199, %f200}, [%rd161];
	st.local.v2.f32 	[%rd157+24], {%f199, %f200};
	add.s32 	%r205, %r205, 4;
$L__BB4_49:
	setp.eq.s32 	%p34, %r47, 0;
	@%p34 bra 	$L__BB4_53;
	setp.eq.s32 	%p35, %r47, 1;
	mad.lo.s32 	%r166, %r205, %r113, %r2;
	mul.wide.s32 	%rd162, %r166, 8;
	add.s64 	%rd18, %rd3, %rd162;
	ld.global.v2.f32 	{%f201, %f202}, [%rd18];
	mul.wide.u32 	%rd163, %r205, 8;
	add.s64 	%rd19, %rd5, %rd163;
	st.local.v2.f32 	[%rd19], {%f201, %f202};
	@%p35 bra 	$L__BB4_53;
	setp.eq.s32 	%p36, %r47, 2;
	mul.wide.s32 	%rd20, %r113, 8;
	add.s64 	%rd21, %rd18, %rd20;
	ld.global.v2.f32 	{%f203, %f204}, [%rd21];
	st.local.v2.f32 	[%rd19+8], {%f203, %f204};
	@%p36 bra 	$L__BB4_53;
	add.s64 	%rd164, %rd21, %rd20;
	ld.global.v2.f32 	{%f205, %f206}, [%rd164];
	st.local.v2.f32 	[%rd19+16], {%f205, %f206};
$L__BB4_53:
	mov.u32 	%r210, %r3;
$L__BB4_54:
	setp.lt.u32 	%p37, %r3, 7;
	mad.lo.s32 	%r168, %r210, %r113, %r2;
	mul.wide.s32 	%rd165, %r168, 8;
	add.s64 	%rd166, %rd3, %rd165;
	ld.global.v2.f32 	{%f209, %f210}, [%rd166];
	st.local.v2.f32 	[%rd17], {%f209, %f210};
	mov.b32 	%r217, 0;
	mov.f32 	%f548, 0f00000000;
	mov.f32 	%f549, %f548;
	@%p37 bra 	$L__BB4_57;
	mov.b32 	%r211, 0;
	mov.f32 	%f548, 0f00000000;
$L__BB4_56:
	.pragma "nounroll";
	mul.wide.u32 	%rd167, %r211, 8;
	add.s64 	%rd168, %rd4, %rd167;
	ld.local.v4.f32 	{%f212, %f213, %f214, %f215}, [%rd168];
	add.s64 	%rd169, %rd5, %rd167;
	ld.local.v4.f32 	{%f216, %f217, %f218, %f219}, [%rd169];
	mul.f32 	%f220, %f212, %f216;
	mul.f32 	%f221, %f213, %f217;
	sub.f32 	%f222, %f220, %f221;
	mul.f32 	%f223, %f212, %f217;
	fma.rn.f32 	%f224, %f213, %f216, %f223;
	add.f32 	%f225, %f548, %f222;
	add.f32 	%f226, %f549, %f224;
	mul.f32 	%f227, %f214, %f218;
	mul.f32 	%f228, %f215, %f219;
	sub.f32 	%f229, %f227, %f228;
	mul.f32 	%f230, %f214, %f219;
	fma.rn.f32 	%f231, %f215, %f218, %f230;
	add.f32 	%f232, %f225, %f229;
	add.f32 	%f233, %f226, %f231;
	ld.local.v4.f32 	{%f234, %f235, %f236, %f237}, [%rd168+16];
	ld.local.v4.f32 	{%f238, %f239, %f240, %f241}, [%rd169+16];
	mul.f32 	%f242, %f234, %f238;
	mul.f32 	%f243, %f235, %f239;
	sub.f32 	%f244, %f242, %f243;
	mul.f32 	%f245, %f234, %f239;
	fma.rn.f32 	%f246, %f235, %f238, %f245;
	add.f32 	%f247, %f232, %f244;
	add.f32 	%f248, %f233, %f246;
	mul.f32 	%f249, %f236, %f240;
	mul.f32 	%f250, %f237, %f241;
	sub.f32 	%f251, %f249, %f250;
	mul.f32 	%f252, %f236, %f241;
	fma.rn.f32 	%f253, %f237, %f240, %f252;
	add.f32 	%f254, %f247, %f251;
	add.f32 	%f255, %f248, %f253;
	ld.local.v4.f32 	{%f256, %f257, %f258, %f259}, [%rd168+32];
	ld.local.v4.f32 	{%f260, %f261, %f262, %f263}, [%rd169+32];
	mul.f32 	%f264, %f256, %f260;
	mul.f32 	%f265, %f257, %f261;
	sub.f32 	%f266, %f264, %f265;
	mul.f32 	%f267, %f256, %f261;
	fma.rn.f32 	%f268, %f257, %f260, %f267;
	add.f32 	%f269, %f254, %f266;
	add.f32 	%f270, %f255, %f268;
	mul.f32 	%f271, %f258, %f262;
	mul.f32 	%f272, %f259, %f263;
	sub.f32 	%f273, %f271, %f272;
	mul.f32 	%f274, %f258, %f263;
	fma.rn.f32 	%f275, %f259, %f262, %f274;
	add.f32 	%f276, %f269, %f273;
	add.f32 	%f277, %f270, %f275;
	ld.local.v4.f32 	{%f278, %f279, %f280, %f281}, [%rd168+48];
	ld.local.v4.f32 	{%f282, %f283, %f284, %f285}, [%rd169+48];
	mul.f32 	%f286, %f278, %f282;
	mul.f32 	%f287, %f279, %f283;
	sub.f32 	%f288, %f286, %f287;
	mul.f32 	%f289, %f278, %f283;
	fma.rn.f32 	%f290, %f279, %f282, %f289;
	add.f32 	%f291, %f276, %f288;
	add.f32 	%f292, %f277, %f290;
	mul.f32 	%f293, %f280, %f284;
	mul.f32 	%f294, %f281, %f285;
	sub.f32 	%f295, %f293, %f294;
	mul.f32 	%f296, %f280, %f285;
	fma.rn.f32 	%f297, %f281, %f284, %f296;
	add.f32 	%f548, %f291, %f295;
	add.f32 	%f549, %f292, %f297;
	add.s32 	%r211, %r211, 8;
	setp.eq.s32 	%p38, %r211, %r48;
	mov.u32 	%r217, %r48;
	@%p38 bra 	$L__BB4_57;
	bra.uni 	$L__BB4_56;
$L__BB4_57:
	setp.eq.s32 	%p39, %r40, 0;
	@%p39 bra 	$L__BB4_65;
	add.s32 	%r170, %r40, -1;
	setp.lt.u32 	%p40, %r170, 3;
	@%p40 bra 	$L__BB4_60;
	mul.wide.u32 	%rd170, %r217, 8;
	add.s64 	%rd171, %rd4, %rd170;
	ld.local.v2.f32 	{%f299, %f300}, [%rd171];
	add.s64 	%rd172, %rd5, %rd170;
	ld.local.v2.f32 	{%f301, %f302}, [%rd172];
	mul.f32 	%f303, %f299, %f301;
	mul.f32 	%f304, %f300, %f302;
	sub.f32 	%f305, %f303, %f304;
	mul.f32 	%f306, %f299, %f302;
	fma.rn.f32 	%f307, %f300, %f301, %f306;
	add.f32 	%f308, %f548, %f305;
	add.f32 	%f309, %f549, %f307;
	ld.local.v2.f32 	{%f310, %f311}, [%rd171+8];
	ld.local.v2.f32 	{%f312, %f313}, [%rd172+8];
	mul.f32 	%f314, %f310, %f312;
	mul.f32 	%f315, %f311, %f313;
	sub.f32 	%f316, %f314, %f315;
	mul.f32 	%f317, %f310, %f313;
	fma.rn.f32 	%f318, %f311, %f312, %f317;
	add.f32 	%f319, %f308, %f316;
	add.f32 	%f320, %f309, %f318;
	ld.local.v2.f32 	{%f321, %f322}, [%rd171+16];
	ld.local.v2.f32 	{%f323, %f324}, [%rd172+16];
	mul.f32 	%f325, %f321, %f323;
	mul.f32 	%f326, %f322, %f324;
	sub.f32 	%f327, %f325, %f326;
	mul.f32 	%f328, %f321, %f324;
	fma.rn.f32 	%f329, %f322, %f323, %f328;
	add.f32 	%f330, %f319, %f327;
	add.f32 	%f331, %f320, %f329;
	ld.local.v2.f32 	{%f332, %f333}, [%rd171+24];
	ld.local.v2.f32 	{%f334, %f335}, [%rd172+24];
	mul.f32 	%f336, %f332, %f334;
	mul.f32 	%f337, %f333, %f335;
	sub.f32 	%f338, %f336, %f337;
	mul.f32 	%f339, %f332, %f335;
	fma.rn.f32 	%f340, %f333, %f334, %f339;
	add.f32 	%f548, %f330, %f338;
	add.f32 	%f549, %f331, %f340;
	add.s32 	%r217, %r217, 4;
$L__BB4_60:
	setp.eq.s32 	%p41, %r44, 0;
	@%p41 bra 	$L__BB4_65;
	setp.eq.s32 	%p42, %r44, 1;
	@%p42 bra 	$L__BB4_63;
	mul.wide.u32 	%rd173, %r217, 8;
	add.s64 	%rd174, %rd4, %rd173;
	ld.local.v2.f32 	{%f342, %f343}, [%rd174];
	add.s64 	%rd175, %rd5, %rd173;
	ld.local.v2.f32 	{%f344, %f345}, [%rd175];
	mul.f32 	%f346, %f342, %f344;
	mul.f32 	%f347, %f343, %f345;
	sub.f32 	%f348, %f346, %f347;
	mul.f32 	%f349, %f342, %f345;
	fma.rn.f32 	%f350, %f343, %f344, %f349;
	add.f32 	%f351, %f548, %f348;
	add.f32 	%f352, %f549, %f350;
	ld.local.v2.f32 	{%f353, %f354}, [%rd174+8];
	ld.local.v2.f32 	{%f355, %f356}, [%rd175+8];
	mul.f32 	%f357, %f353, %f355;
	mul.f32 	%f358, %f354, %f356;
	sub.f32 	%f359, %f357, %f358;
	mul.f32 	%f360, %f353, %f356;
	fma.rn.f32 	%f361, %f354, %f355, %f360;
	add.f32 	%f548, %f351, %f359;
	add.f32 	%f549, %f352, %f361;
	add.s32 	%r217, %r217, 2;
$L__BB4_63:
	setp.eq.s32 	%p43, %r49, 0;
	@%p43 bra 	$L__BB4_65;
	mul.wide.u32 	%rd176, %r217, 8;
	add.s64 	%rd177, %rd4, %rd176;
	ld.local.v2.f32 	{%f362, %f363}, [%rd177];
	add.s64 	%rd178, %rd5, %rd176;
	ld.local.v2.f32 	{%f364, %f365}, [%rd178];
	mul.f32 	%f366, %f362, %f364;
	mul.f32 	%f367, %f363, %f365;
	sub.f32 	%f368, %f366, %f367;
	mul.f32 	%f369, %f362, %f365;
	fma.rn.f32 	%f370, %f363, %f364, %f369;
	add.f32 	%f548, %f548, %f368;
	add.f32 	%f549, %f549, %f370;
$L__BB4_65:
	setp.lt.u32 	%p44, %r41, 15;
	add.s32 	%r210, %r210, 1;
	sub.s32 	%r172, %r210, %r115;
	mad.lo.s32 	%r173, %r172, %r113, %r2;
	mul.wide.s32 	%rd179, %r173, 8;
	add.s64 	%rd180, %rd2, %rd179;
	st.global.v2.f32 	[%rd180], {%f548, %f549};
	mov.b32 	%r214, 0;
	@%p44 bra 	$L__BB4_68;
	mov.b32 	%r212, 0;
$L__BB4_67:
	.pragma "nounroll";
	mul.wide.u32 	%rd181, %r212, 8;
	add.s64 	%rd182, %rd5, %rd181;
	ld.local.v2.f32 	{%f371, %f372}, [%rd182+8];
	ld.local.v4.f32 	{%f373, %f374, %f375, %f376}, [%rd182+16];
	st.local.v4.f32 	[%rd182], {%f371, %f372, %f373, %f374};
	ld.local.v4.f32 	{%f377, %f378, %f379, %f380}, [%rd182+32];
	st.local.v4.f32 	[%rd182+16], {%f375, %f376, %f377, %f378};
	ld.local.v4.f32 	{%f381, %f382, %f383, %f384}, [%rd182+48];
	st.local.v4.f32 	[%rd182+32], {%f379, %f380, %f381, %f382};
	ld.local.v4.f32 	{%f385, %f386, %f387, %f388}, [%rd182+64];
	st.local.v4.f32 	[%rd182+48], {%f383, %f384, %f385, %f386};
	ld.local.v4.f32 	{%f389, %f390, %f391, %f392}, [%rd182+80];
	st.local.v4.f32 	[%rd182+64], {%f387, %f388, %f389, %f390};
	ld.local.v4.f32 	{%f393, %f394, %f395, %f396}, [%rd182+96];
	st.local.v4.f32 	[%rd182+80], {%f391, %f392, %f393, %f394};
	ld.local.v4.f32 	{%f397, %f398, %f399, %f400}, [%rd182+112];
	st.local.v4.f32 	[%rd182+96], {%f395, %f396, %f397, %f398};
	add.s32 	%r212, %r212, 16;
	ld.local.v2.f32 	{%f401, %f402}, [%rd182+128];
	st.local.v4.f32 	[%rd182+112], {%f399, %f400, %f401, %f402};
	setp.ne.s32 	%p45, %r212, %r45;
	mov.u32 	%r214, %r45;
	@%p45 bra 	$L__BB4_67;
$L__BB4_68:
	and.b32  	%r175, %r3, 15;
	setp.eq.s32 	%p46, %r175, 0;
	@%p46 bra 	$L__BB4_87;
	setp.lt.u32 	%p47, %r42, 7;
	@%p47 bra 	$L__BB4_71;
	mul.wide.u32 	%rd183, %r214, 8;
	add.s64 	%rd184, %rd5, %rd183;
	ld.local.v2.f32 	{%f403, %f404}, [%rd184+8];
	st.local.v2.f32 	[%rd184], {%f403, %f404};
	ld.local.v2.f32 	{%f405, %f406}, [%rd184+16];
	st.local.v2.f32 	[%rd184+8], {%f405, %f406};
	ld.local.v2.f32 	{%f407, %f408}, [%rd184+24];
	st.local.v2.f32 	[%rd184+16], {%f407, %f408};
	ld.local.v2.f32 	{%f409, %f410}, [%rd184+32];
	st.local.v2.f32 	[%rd184+24], {%f409, %f410};
	ld.local.v2.f32 	{%f411, %f412}, [%rd184+40];
	st.local.v2.f32 	[%rd184+32], {%f411, %f412};
	ld.local.v2.f32 	{%f413, %f414}, [%rd184+48];
	st.local.v2.f32 	[%rd184+40], {%f413, %f414};
	ld.local.v2.f32 	{%f415, %f416}, [%rd184+56];
	st.local.v2.f32 	[%rd184+48], {%f415, %f416};
	add.s32 	%r214, %r214, 8;
	ld.local.v2.f32 	{%f417, %f418}, [%rd184+64];
	st.local.v2.f32 	[%rd184+56], {%f417, %f418};
$L__BB4_71:
	setp.eq.s32 	%p48, %r46, 0;
	@%p48 bra 	$L__BB4_87;
	setp.lt.u32 	%p49, %r43, 3;
	@%p49 bra 	$L__BB4_74;
	mul.wide.u32 	%rd185, %r214, 8;
	add.s64 	%rd186, %rd5, %rd185;
	ld.local.v2.f32 	{%f419, %f420}, [%rd186+8];
	st.local.v2.f32 	[%rd186], {%f419, %f420};
	ld.local.v2.f32 	{%f421, %f422}, [%rd186+16];
	st.local.v2.f32 	[%rd186+8], {%f421, %f422};
	ld.local.v2.f32 	{%f423, %f424}, [%rd186+24];
	st.local.v2.f32 	[%rd186+16], {%f423, %f424};
	add.s32 	%r214, %r214, 4;
	ld.local.v2.f32 	{%f425, %f426}, [%rd186+32];
	st.local.v2.f32 	[%rd186+24], {%f425, %f426};
$L__BB4_74:
	setp.eq.s32 	%p50, %r47, 0;
	@%p50 bra 	$L__BB4_87;
	setp.eq.s32 	%p51, %r47, 1;
	mul.wide.u32 	%rd187, %r214, 8;
	add.s64 	%rd26, %rd5, %rd187;
	ld.local.v2.f32 	{%f427, %f428}, [%rd26+8];
	st.local.v2.f32 	[%rd26], {%f427, %f428};
	@%p51 bra 	$L__BB4_87;
	setp.eq.s32 	%p52, %r47, 2;
	ld.local.v2.f32 	{%f429, %f430}, [%rd26+16];
	st.local.v2.f32 	[%rd26+8], {%f429, %f430};
	@%p52 bra 	$L__BB4_87;
	ld.local.v2.f32 	{%f431, %f432}, [%rd26+24];
	st.local.v2.f32 	[%rd26+16], {%f431, %f432};
	bra.uni 	$L__BB4_87;
$L__BB4_78:
	add.s32 	%r155, %r39, -1;
	setp.lt.u32 	%p22, %r155, 7;
	@%p22 bra 	$L__BB4_80;
	mad.lo.s32 	%r156, %r208, %r113, %r2;
	mul.wide.s32 	%rd99, %r156, 4;
	add.s64 	%rd100, %rd1, %rd99;
	ld.global.f32 	%f125, [%rd100];
	mul.wide.u32 	%rd101, %r208, 8;
	add.s64 	%rd102, %rd4, %rd101;
	mov.f32 	%f126, 0f00000000;
	st.local.v2.f32 	[%rd102], {%f125, %f126};
	mul.wide.s32 	%rd103, %r113, 4;
	add.s64 	%rd104, %rd100, %rd103;
	ld.global.f32 	%f127, [%rd104];
	st.local.v2.f32 	[%rd102+8], {%f127, %f126};
	add.s64 	%rd105, %rd104, %rd103;
	ld.global.f32 	%f128, [%rd105];
	st.local.v2.f32 	[%rd102+16], {%f128, %f126};
	add.s64 	%rd106, %rd105, %rd103;
	ld.global.f32 	%f129, [%rd106];
	st.local.v2.f32 	[%rd102+24], {%f129, %f126};
	add.s64 	%rd107, %rd106, %rd103;
	ld.global.f32 	%f130, [%rd107];
	st.local.v2.f32 	[%rd102+32], {%f130, %f126};
	add.s64 	%rd108, %rd107, %rd103;
	ld.global.f32 	%f131, [%rd108];
	st.local.v2.f32 	[%rd102+40], {%f131, %f126};
	add.s64 	%rd109, %rd108, %rd103;
	ld.global.f32 	%f132, [%rd109];
	st.local.v2.f32 	[%rd102+48], {%f132, %f126};
	add.s64 	%rd110, %rd109, %rd103;
	ld.global.f32 	%f133, [%rd110];
	st.local.v2.f32 	[%rd102+56], {%f133, %f126};
	add.s32 	%r208, %r208, 8;
$L__BB4_80:
	setp.eq.s32 	%p23, %r40, 0;
	@%p23 bra 	$L__BB4_40;
	add.s32 	%r157, %r40, -1;
	setp.lt.u32 	%p24, %r157, 3;
	@%p24 bra 	$L__BB4_83;
	mad.lo.s32 	%r158, %r208, %r113, %r2;
	mul.wide.s32 	%rd111, %r158, 4;
	add.s64 	%rd112, %rd1, %rd111;
	ld.global.f32 	%f134, [%rd112];
	mul.wide.u32 	%rd113, %r208, 8;
	add.s64 	%rd114, %rd4, %rd113;
	mov.f32 	%f135, 0f00000000;
	st.local.v2.f32 	[%rd114], {%f134, %f135};
	mul.wide.s32 	%rd115, %r113, 4;
	add.s64 	%rd116, %rd112, %rd115;
	ld.global.f32 	%f136, [%rd116];
	st.local.v2.f32 	[%rd114+8], {%f136, %f135};
	add.s64 	%rd117, %rd116, %rd115;
	ld.global.f32 	%f137, [%rd117];
	st.local.v2.f32 	[%rd114+16], {%f137, %f135};
	add.s64 	%rd118, %rd117, %rd115;
	ld.global.f32 	%f138, [%rd118];
	st.local.v2.f32 	[%rd114+24], {%f138, %f135};
	add.s32 	%r208, %r208, 4;
$L__BB4_83:
	setp.eq.s32 	%p25, %r44, 0;
	@%p25 bra 	$L__BB4_40;
	setp.eq.s32 	%p26, %r44, 1;
	mad.lo.s32 	%r159, %r208, %r113, %r2;
	mul.wide.s32 	%rd119, %r159, 4;
	add.s64 	%rd22, %rd1, %rd119;
	ld.global.f32 	%f139, [%rd22];
	mul.wide.u32 	%rd120, %r208, 8;
	add.s64 	%rd23, %rd4, %rd120;
	mov.f32 	%f140, 0f00000000;
	st.local.v2.f32 	[%rd23], {%f139, %f140};
	@%p26 bra 	$L__BB4_40;
	setp.eq.s32 	%p27, %r44, 2;
	mul.wide.s32 	%rd24, %r113, 4;
	add.s64 	%rd25, %rd22, %rd24;
	ld.global.f32 	%f141, [%rd25];
	mov.f32 	%f142, 0f00000000;
	st.local.v2.f32 	[%rd23+8], {%f141, %f142};
	@%p27 bra 	$L__BB4_40;
	add.s64 	%rd121, %rd25, %rd24;
	ld.global.f32 	%f143, [%rd121];
	mov.f32 	%f144, 0f00000000;
	st.local.v2.f32 	[%rd23+16], {%f143, %f144};
	bra.uni 	$L__BB4_40;
$L__BB4_87:
	setp.eq.s32 	%p53, %r210, %r114;
	@%p53 bra 	$L__BB4_88;
	bra.uni 	$L__BB4_54;
$L__BB4_88:
	add.s32 	%r2, %r2, %r1;
	setp.lt.s32 	%p54, %r2, %r113;
	@%p54 bra 	$L__BB4_36;
	bra.uni 	$L__BB4_112;
$L__BB4_89:
	sub.s32 	%r83, %r114, %r115;
	add.s32 	%r134, %r83, 1;
	and.b32  	%r84, %r134, 3;
	and.b32  	%r85, %r134, -4;
	and.b32  	%r86, %r134, 1;
	mul.wide.s32 	%rd72, %r113, 8;
$L__BB4_90:
	setp.lt.u32 	%p13, %r83, 3;
	mul.wide.s32 	%rd55, %r2, 4;
	add.s64 	%rd56, %rd1, %rd55;
	ld.global.f32 	%f25, [%rd56];
	mov.f32 	%f30, 0f00000000;
	st.local.v2.f32 	[%rd4], {%f25, %f30};
	mov.u32 	%r222, %r3;
	@%p13 bra 	$L__BB4_93;
	mov.b32 	%r221, 0;
	mov.u32 	%r222, %r3;
$L__BB4_92:
	.pragma "nounroll";
	mad.lo.s32 	%r136, %r222, %r113, %r2;
	mul.wide.s32 	%rd57, %r136, 8;
	add.s64 	%rd58, %rd3, %rd57;
	ld.global.v2.f32 	{%f31, %f32}, [%rd58];
	st.local.v2.f32 	[%rd17], {%f31, %f32};
	ld.local.v2.f32 	{%f33, %f34}, [%rd5];
	mul.f32 	%f35, %f25, %f33;
	mul.f32 	%f36, %f34, 0f00000000;
	sub.f32 	%f37, %f35, %f36;
	mul.f32 	%f38, %f25, %f34;
	fma.rn.f32 	%f39, %f33, 0f00000000, %f38;
	add.f32 	%f40, %f39, 0f00000000;
	add.f32 	%f41, %f37, 0f00000000;
	sub.s32 	%r137, %r222, %r115;
	mad.lo.s32 	%r138, %r113, %r137, %r113;
	add.s32 	%r139, %r138, %r2;
	mul.wide.s32 	%rd59, %r139, 8;
	add.s64 	%rd60, %rd2, %rd59;
	st.global.v2.f32 	[%rd60], {%f41, %f40};
	add.s64 	%rd62, %rd58, %rd72;
	ld.global.v2.f32 	{%f42, %f43}, [%rd62];
	st.local.v2.f32 	[%rd17], {%f42, %f43};
	ld.local.v2.f32 	{%f44, %f45}, [%rd5];
	mul.f32 	%f46, %f25, %f44;
	mul.f32 	%f47, %f45, 0f00000000;
	sub.f32 	%f48, %f46, %f47;
	mul.f32 	%f49, %f25, %f45;
	fma.rn.f32 	%f50, %f44, 0f00000000, %f49;
	add.f32 	%f51, %f50, 0f00000000;
	add.f32 	%f52, %f48, 0f00000000;
	add.s64 	%rd63, %rd60, %rd72;
	st.global.v2.f32 	[%rd63], {%f52, %f51};
	add.s64 	%rd64, %rd62, %rd72;
	ld.global.v2.f32 	{%f53, %f54}, [%rd64];
	st.local.v2.f32 	[%rd17], {%f53, %f54};
	ld.local.v2.f32 	{%f55, %f56}, [%rd5];
	mul.f32 	%f57, %f25, %f55;
	mul.f32 	%f58, %f56, 0f00000000;
	sub.f32 	%f59, %f57, %f58;
	mul.f32 	%f60, %f25, %f56;
	fma.rn.f32 	%f61, %f55, 0f00000000, %f60;
	add.f32 	%f62, %f61, 0f00000000;
	add.f32 	%f63, %f59, 0f00000000;
	add.s64 	%rd65, %rd63, %rd72;
	st.global.v2.f32 	[%rd65], {%f63, %f62};
	add.s64 	%rd66, %rd64, %rd72;
	ld.global.v2.f32 	{%f64, %f65}, [%rd66];
	st.local.v2.f32 	[%rd17], {%f64, %f65};
	ld.local.v2.f32 	{%f66, %f67}, [%rd5];
	mul.f32 	%f68, %f25, %f66;
	mul.f32 	%f69, %f67, 0f00000000;
	sub.f32 	%f70, %f68, %f69;
	mul.f32 	%f71, %f25, %f67;
	fma.rn.f32 	%f72, %f66, 0f00000000, %f71;
	add.f32 	%f73, %f72, 0f00000000;
	add.f32 	%f74, %f70, 0f00000000;
	add.s32 	%r222, %r222, 4;
	add.s64 	%rd67, %rd65, %rd72;
	st.global.v2.f32 	[%rd67], {%f74, %f73};
	add.s32 	%r221, %r221, 4;
	setp.ne.s32 	%p14, %r221, %r85;
	@%p14 bra 	$L__BB4_92;
$L__BB4_93:
	setp.eq.s32 	%p15, %r84, 0;
	@%p15 bra 	$L__BB4_98;
	setp.eq.s32 	%p16, %r84, 1;
	@%p16 bra 	$L__BB4_96;
	mad.lo.s32 	%r140, %r222, %r113, %r2;
	mul.wide.s32 	%rd68, %r140, 8;
	add.s64 	%rd69, %rd3, %rd68;
	ld.global.v2.f32 	{%f75, %f76}, [%rd69];
	st.local.v2.f32 	[%rd17], {%f75, %f76};
	ld.local.v2.f32 	{%f77, %f78}, [%rd5];
	mul.f32 	%f79, %f25, %f77;
	mul.f32 	%f80, %f78, 0f00000000;
	sub.f32 	%f81, %f79, %f80;
	mul.f32 	%f82, %f25, %f78;
	fma.rn.f32 	%f83, %f77, 0f00000000, %f82;
	add.f32 	%f84, %f83, 0f00000000;
	add.f32 	%f85, %f81, 0f00000000;
	sub.s32 	%r141, %r222, %r115;
	mad.lo.s32 	%r142, %r113, %r141, %r113;
	add.s32 	%r143, %r142, %r2;
	mul.wide.s32 	%rd70, %r143, 8;
	add.s64 	%rd71, %rd2, %rd70;
	st.global.v2.f32 	[%rd71], {%f85, %f84};
	add.s64 	%rd73, %rd69, %rd72;
	ld.global.v2.f32 	{%f86, %f87}, [%rd73];
	st.local.v2.f32 	[%rd17], {%f86, %f87};
	ld.local.v2.f32 	{%f88, %f89}, [%rd5];
	mul.f32 	%f90, %f25, %f88;
	mul.f32 	%f91, %f89, 0f00000000;
	sub.f32 	%f92, %f90, %f91;
	mul.f32 	%f93, %f25, %f89;
	fma.rn.f32 	%f94, %f88, 0f00000000, %f93;
	add.f32 	%f95, %f94, 0f00000000;
	add.f32 	%f96, %f92, 0f00000000;
	add.s32 	%r222, %r222, 2;
	add.s64 	%rd74, %rd71, %rd72;
	st.global.v2.f32 	[%rd74], {%f96, %f95};
$L__BB4_96:
	setp.eq.s32 	%p17, %r86, 0;
	@%p17 bra 	$L__BB4_98;
	mad.lo.s32 	%r144, %r222, %r113, %r2;
	mul.wide.s32 	%rd75, %r144, 8;
	add.s64 	%rd76, %rd3, %rd75;
	ld.global.v2.f32 	{%f97, %f98}, [%rd76];
	st.local.v2.f32 	[%rd17], {%f97, %f98};
	ld.local.v2.f32 	{%f99, %f100}, [%rd5];
	mul.f32 	%f101, %f25, %f99;
	mul.f32 	%f102, %f100, 0f00000000;
	sub.f32 	%f103, %f101, %f102;
	mul.f32 	%f104, %f25, %f100;
	fma.rn.f32 	%f105, %f99, 0f00000000, %f104;
	add.f32 	%f106, %f105, 0f00000000;
	add.f32 	%f107, %f103, 0f00000000;
	sub.s32 	%r145, %r222, %r115;
	mad.lo.s32 	%r146, %r113, %r145, %r113;
	add.s32 	%r147, %r146, %r2;
	mul.wide.s32 	%rd77, %r147, 8;
	add.s64 	%rd78, %rd2, %rd77;
	st.global.v2.f32 	[%rd78], {%f107, %f106};
$L__BB4_98:
	add.s32 	%r2, %r2, %r1;
	setp.lt.s32 	%p18, %r2, %r113;
	@%p18 bra 	$L__BB4_90;
	bra.uni 	$L__BB4_112;
$L__BB4_99:
	sub.s32 	%r96, %r114, %r115;
	add.s32 	%r120, %r96, 1;
	and.b32  	%r97, %r120, 7;
	add.s32 	%r98, %r97, -1;
	and.b32  	%r99, %r120, 3;
	and.b32  	%r100, %r120, -8;
	and.b32  	%r101, %r120, 1;
	mul.wide.s32 	%rd50, %r113, 8;
$L__BB4_100:
	setp.lt.u32 	%p4, %r96, 7;
	mov.u32 	%r227, %r3;
	@%p4 bra 	$L__BB4_103;
	mov.b32 	%r226, 0;
	mov.u32 	%r227, %r3;
$L__BB4_102:
	.pragma "nounroll";
	sub.s32 	%r122, %r227, %r115;
	mad.lo.s32 	%r123, %r113, %r122, %r113;
	add.s32 	%r124, %r123, %r2;
	mul.wide.s32 	%rd32, %r124, 8;
	add.s64 	%rd33, %rd2, %rd32;
	mov.f32 	%f26, 0f00000000;
	st.global.v2.f32 	[%rd33], {%f26, %f26};
	add.s64 	%rd35, %rd33, %rd50;
	st.global.v2.f32 	[%rd35], {%f26, %f26};
	add.s64 	%rd36, %rd35, %rd50;
	st.global.v2.f32 	[%rd36], {%f26, %f26};
	add.s64 	%rd37, %rd36, %rd50;
	st.global.v2.f32 	[%rd37], {%f26, %f26};
	add.s64 	%rd38, %rd37, %rd50;
	st.global.v2.f32 	[%rd38], {%f26, %f26};
	add.s64 	%rd39, %rd38, %rd50;
	st.global.v2.f32 	[%rd39], {%f26, %f26};
	add.s64 	%rd40, %rd39, %rd50;
	st.global.v2.f32 	[%rd40], {%f26, %f26};
	add.s32 	%r227, %r227, 8;
	add.s64 	%rd41, %rd40, %rd50;
	st.global.v2.f32 	[%rd41], {%f26, %f26};
	add.s32 	%r226, %r226, 8;
	setp.ne.s32 	%p5, %r226, %r100;
	@%p5 bra 	$L__BB4_102;
$L__BB4_103:
	setp.eq.s32 	%p6, %r97, 0;
	@%p6 bra 	$L__BB4_111;
	setp.lt.u32 	%p7, %r98, 3;
	@%p7 bra 	$L__BB4_106;
	sub.s32 	%r125, %r227, %r115;
	mad.lo.s32 	%r126, %r113, %r125, %r113;
	add.s32 	%r127, %r126, %r2;
	mul.wide.s32 	%rd42, %r127, 8;
	add.s64 	%rd43, %rd2, %rd42;
	mov.f32 	%f27, 0f00000000;
	st.global.v2.f32 	[%rd43], {%f27, %f27};
	add.s64 	%rd45, %rd43, %rd50;
	st.global.v2.f32 	[%rd45], {%f27, %f27};
	add.s64 	%rd46, %rd45, %rd50;
	st.global.v2.f32 	[%rd46], {%f27, %f27};
	add.s32 	%r227, %r227, 4;
	add.s64 	%rd47, %rd46, %rd50;
	st.global.v2.f32 	[%rd47], {%f27, %f27};
$L__BB4_106:
	setp.eq.s32 	%p8, %r99, 0;
	@%p8 bra 	$L__BB4_111;
	setp.eq.s32 	%p9, %r99, 1;
	@%p9 bra 	$L__BB4_109;
	sub.s32 	%r128, %r227, %r115;
	mad.lo.s32 	%r129, %r113, %r128, %r113;
	add.s32 	%r130, %r129, %r2;
	mul.wide.s32 	%rd48, %r130, 8;
	add.s64 	%rd49, %rd2, %rd48;
	mov.f32 	%f28, 0f00000000;
	st.global.v2.f32 	[%rd49], {%f28, %f28};
	add.s32 	%r227, %r227, 2;
	add.s64 	%rd51, %rd49, %rd50;
	st.global.v2.f32 	[%rd51], {%f28, %f28};
$L__BB4_109:
	setp.eq.s32 	%p10, %r101, 0;
	@%p10 bra 	$L__BB4_111;
	sub.s32 	%r131, %r227, %r115;
	mad.lo.s32 	%r132, %r113, %r131, %r113;
	add.s32 	%r133, %r132, %r2;
	mul.wide.s32 	%rd52, %r133, 8;
	add.s64 	%rd53, %rd2, %rd52;
	mov.f32 	%f29, 0f00000000;
	st.global.v2.f32 	[%rd53], {%f29, %f29};
$L__BB4_111:
	add.s32 	%r2, %r2, %r1;
	setp.lt.s32 	%p11, %r2, %r113;
	@%p11 bra 	$L__BB4_100;
$L__BB4_112:
	ret;

}
	// .globl	_Z21conv_cols_complex_gpuI7double2EvPT_P6float2Pfiii
.visible .entry _Z21conv_cols_complex_gpuI7double2EvPT_P6float2Pfiii(
	.param .u64 .ptr .align 1 _Z21conv_cols_complex_gpuI7double2EvPT_P6float2Pfiii_param_0,
	.param .u64 .ptr .align 1 _Z21conv_cols_complex_gpuI7double2EvPT_P6float2Pfiii_param_1,
	.param .u64 .ptr .align 1 _Z21conv_cols_complex_gpuI7double2EvPT_P6float2Pfiii_param_2,
	.param .u32 _Z21conv_cols_complex_gpuI7double2EvPT_P6float2Pfiii_param_3,
	.param .u32 _Z21conv_cols_complex_gpuI7double2EvPT_P6float2Pfiii_param_4,
	.param .u32 _Z21conv_cols_complex_gpuI7double2EvPT_P6float2Pfiii_param_5
)
{
	.local .align 16 .b8 	__local_depot5[64];
	.reg .b64 	%SP;
	.reg .b64 	%SPL;
	.reg .pred 	%p<77>;
	.reg .b32 	%r<230>;
	.reg .b32 	%f<550>;
	.reg .b64 	%rd<277>;
	.reg .b64 	%fd<141>;

	mov.u64 	%SPL, __local_depot5;
	ld.param.u64 	%rd27, [_Z21conv_cols_complex_gpuI7double2EvPT_P6float2Pfiii_param_0];
	ld.param.u64 	%rd28, [_Z21conv_cols_complex_gpuI7double2EvPT_P6float2Pfiii_param_1];
	ld.param.u64 	%rd29, [_Z21conv_cols_complex_gpuI7double2EvPT_P6float2Pfiii_param_2];
	ld.param.u32 	%r113, [_Z21conv_cols_complex_gpuI7double2EvPT_P6float2Pfiii_param_3];
	ld.param.u32 	%r114, [_Z21conv_cols_complex_gpuI7double2EvPT_P6float2Pfiii_param_4];
	ld.param.u32 	%r115, [_Z21conv_cols_complex_gpuI7double2EvPT_P6float2Pfiii_param_5];
	cvta.to.global.u64 	%rd1, %rd29;
	cvta.to.global.u64 	%rd2, %rd28;
	cvta.to.global.u64 	%rd3, %rd27;
	add.u64 	%rd4, %SPL, 0;
	add.u64 	%rd5, %SPL, 32;
	mov.u32 	%r116, %ntid.x;
	mov.u32 	%r117, %nctaid.x;
	mul.lo.s32 	%r1, %r116, %r117;
	mov.u32 	%r118, %ctaid.x;
	mov.u32 	%r119, %tid.x;
	mad.lo.s32 	%r2, %r116, %r118, %r119;
	setp.ge.s32 	%p1, %r2, %r113;
	@%p1 bra 	$L__BB5_112;
	add.s32 	%r3, %r115, -1;
	setp.ge.s32 	%p2, %r114, %r115;
	@%p2 bra 	$L__BB5_33;
	setp.lt.s32 	%p55, %r115, 2;
	@%p55 bra 	$L__BB5_31;
	and.b32  	%r4, %r115, 15;
	add.s32 	%r5, %r4, -1;
	and.b32  	%r6, %r115, 7;
	add.s32 	%r7, %r6, -1;
	add.s32 	%r8, %r115, -2;
	add.s32 	%r176, %r115, 15;
	and.b32  	%r177, %r176, 15;
	add.s32 	%r9, %r177, -1;
	add.s32 	%r178, %r115, 7;
	and.b32  	%r179, %r178, 7;
	add.s32 	%r10, %r179, -1;
	and.b32  	%r11, %r115, 2147483632;
	and.b32  	%r12, %r115, 3;
	and.b32  	%r13, %r3, 15;
	and.b32  	%r14, %r3, -16;
	and.b32  	%r15, %r176, 7;
	and.b32  	%r16, %r178, 3;
	neg.s32 	%r17, %r11;
	shl.b32 	%r18, %r113, 4;
	add.s64 	%rd6, %rd4, 64;
	mul.wide.s32 	%rd11, %r113, 16;
$L__BB5_4:
	setp.lt.u32 	%p58, %r3, 15;
	mov.b32 	%r198, 0;
	@%p58 bra 	$L__BB5_7;
	mov.u64 	%rd276, %rd6;
	mov.u32 	%r191, %r2;
	mov.u32 	%r192, %r17;
$L__BB5_6:
	.pragma "nounroll";
	mul.wide.s32 	%rd192, %r191, 4;
	add.s64 	%rd193, %rd1, %rd192;
	ld.global.f32 	%f435, [%rd193];
	mul.wide.s32 	%rd194, %r113, 4;
	add.s64 	%rd195, %rd193, %rd194;
	ld.global.f32 	%f436, [%rd195];
	mov.f32 	%f437, 0f00000000;
	st.local.v4.f32 	[%rd276+-64], {%f435, %f437, %f436, %f437};
	add.s64 	%rd196, %rd195, %rd194;
	ld.global.f32 	%f438, [%rd196];
	add.s64 	%rd197, %rd196, %rd194;
	ld.global.f32 	%f439, [%rd197];
	st.local.v4.f32 	[%rd276+-48], {%f438, %f437, %f439, %f437};
	add.s64 	%rd198, %rd197, %rd194;
	ld.global.f32 	%f440, [%rd198];
	add.s64 	%rd199, %rd198, %rd194;
	ld.global.f32 	%f441, [%rd199];
	st.local.v4.f32 	[%rd276+-32], {%f440, %f437, %f441, %f437};
	add.s64 	%rd200, %rd199, %rd194;
	ld.global.f32 	%f442, [%rd200];
	add.s64 	%rd201, %rd200, %rd194;
	ld.global.f32 	%f443, [%rd201];
	st.local.v4.f32 	[%rd276+-16], {%f442, %f437, %f443, %f437};
	add.s64 	%rd202, %rd201, %rd194;
	ld.global.f32 	%f444, [%rd202];
	add.s64 	%rd203, %rd202, %rd194;
	ld.global.f32 	%f445, [%rd203];
	st.local.v4.f32 	[%rd276], {%f444, %f437, %f445, %f437};
	add.s64 	%rd204, %rd203, %rd194;
	ld.global.f32 	%f446, [%rd204];
	add.s64 	%rd205, %rd204, %rd194;
	ld.global.f32 	%f447, [%rd205];
	st.local.v4.f32 	[%rd276+16], {%f446, %f437, %f447, %f437};
	add.s64 	%rd206, %rd205, %rd194;
	ld.global.f32 	%f448, [%rd206];
	add.s64 	%rd207, %rd206, %rd194;
	ld.global.f32 	%f449, [%rd207];
	st.local.v4.f32 	[%rd276+32], {%f448, %f437, %f449, %f437};
	add.s64 	%rd208, %rd207, %rd194;
	ld.global.f32 	%f450, [%rd208];
	add.s64 	%rd209, %rd208, %rd194;
	ld.global.f32 	%f451, [%rd209];
	st.local.v4.f32 	[%rd276+48], {%f450, %f437, %f451, %f437};
	add.s32 	%r192, %r192, 16;
	add.s32 	%r191, %r191, %r18;
	add.s64 	%rd276, %rd276, 128;
	setp.eq.s32 	%p59, %r192, 0;
	mov.u32 	%r198, %r11;
	@%p59 bra 	$L__BB5_7;
	bra.uni 	$L__BB5_6;
$L__BB5_7:
	setp.eq.s32 	%p60, %r4, 0;
	@%p60 bra 	$L__BB5_17;
	setp.lt.u32 	%p61, %r5, 7;
	@%p61 bra 	$L__BB5_10;
	mad.lo.s32 	%r181, %r198, %r113, %r2;
	mul.wide.s32 	%rd210, %r181, 4;
	add.s64 	%rd211, %rd1, %rd210;
	ld.global.f32 	%f452, [%rd211];
	mul.wide.u32 	%rd212, %r198, 8;
	add.s64 	%rd213, %rd4, %rd212;
	mov.f32 	%f453, 0f00000000;
	st.local.v2.f32 	[%rd213], {%f452, %f453};
	mul.wide.s32 	%rd214, %r113, 4;
	add.s64 	%rd215, %rd211, %rd214;
	ld.global.f32 	%f454, [%rd215];
	st.local.v2.f32 	[%rd213+8], {%f454, %f453};
	add.s64 	%rd216, %rd215, %rd214;
	ld.global.f32 	%f455, [%rd216];
	st.local.v2.f32 	[%rd213+16], {%f455, %f453};
	add.s64 	%rd217, %rd216, %rd214;
	ld.global.f32 	%f456, [%rd217];
	st.local.v2.f32 	[%rd213+24], {%f456, %f453};
	add.s64 	%rd218, %rd217, %rd214;
	ld.global.f32 	%f457, [%rd218];
	st.local.v2.f32 	[%rd213+32], {%f457, %f453};
	add.s64 	%rd219, %rd218, %rd214;
	ld.global.f32 	%f458, [%rd219];
	st.local.v2.f32 	[%rd213+40], {%f458, %f453};
	add.s64 	%rd220, %rd219, %rd214;
	ld.global.f32 	%f459, [%rd220];
	st.local.v2.f32 	[%rd213+48], {%f459, %f453};
	add.s64 	%rd221, %rd220, %rd214;
	ld.global.f32 	%f460, [%rd221];
	st.local.v2.f32 	[%rd213+56], {%f460, %f453};
	add.s32 	%r198, %r198, 8;
$L__BB5_10:
	setp.eq.s32 	%p62, %r6, 0;
	@%p62 bra 	$L__BB5_17;
	setp.lt.u32 	%p63, %r7, 3;
	@%p63 bra 	$L__BB5_13;
	mad.lo.s32 	%r182, %r198, %r113, %r2;
	mul.wide.s32 	%rd222, %r182, 4;
	add.s64 	%rd223, %rd1, %rd222;
	ld.global.f32 	%f461, [%rd223];
	mul.wide.u32 	%rd224, %r198, 8;
	add.s64 	%rd225, %rd4, %rd224;
	mov.f32 	%f462, 0f00000000;
	st.local.v2.f32 	[%rd225], {%f461, %f462};
	mul.wide.s32 	%rd226, %r113, 4;
	add.s64 	%rd227, %rd223, %rd226;
	ld.global.f32 	%f463, [%rd227];
	st.local.v2.f32 	[%rd225+8], {%f463, %f462};
	add.s64 	%rd228, %rd227, %rd226;
	ld.global.f32 	%f464, [%rd228];
	st.local.v2.f32 	[%rd225+16], {%f464, %f462};
	add.s64 	%rd229, %rd228, %rd226;
	ld.global.f32 	%f465, [%rd229];
	st.local.v2.f32 	[%rd225+24], {%f465, %f462};
	add.s32 	%r198, %r198, 4;
$L__BB5_13:
	setp.eq.s32 	%p64, %r12, 0;
	@%p64 bra 	$L__BB5_17;
	setp.eq.s32 	%p65, %r12, 1;
	mad.lo.s32 	%r183, %r198, %r113, %r2;
	mul.wide.s32 	%rd230, %r183, 4;
	add.s64 	%rd13, %rd1, %rd230;
	ld.global.f32 	%f466, [%rd13];
	mul.wide.u32 	%rd231, %r198, 8;
	add.s64 	%rd14, %rd4, %rd231;
	mov.f32 	%f467, 0f00000000;
	st.local.v2.f32 	[%rd14], {%f466, %f467};
	@%p65 bra 	$L__BB5_17;
	setp.eq.s32 	%p66, %r12, 2;
	mul.wide.s32 	%rd15, %r113, 4;
	add.s64 	%rd16, %rd13, %rd15;
	ld.global.f32 	%f468, [%rd16];
	mov.f32 	%f469, 0f00000000;
	st.local.v2.f32 	[%rd14+8], {%f468, %f469};
	@%p66 bra 	$L__BB5_17;
	add.s64 	%rd232, %rd16, %rd15;
	ld.global.f32 	%f470, [%rd232];
	mov.f32 	%f471, 0f00000000;
	st.local.v2.f32 	[%rd14+16], {%f470, %f471};
$L__BB5_17:
	setp.lt.u32 	%p67, %r8, 15;
	mov.b32 	%r195, 0;
	@%p67 bra 	$L__BB5_20;
	mov.b32 	%r193, 0;
$L__BB5_19:
	.pragma "nounroll";
	mad.lo.s32 	%r186, %r193, %r113, %r2;
	mul.wide.s32 	%rd233, %r186, 16;
	add.s64 	%rd234, %rd3, %rd233;
	ld.global.v2.f64 	{%fd79, %fd80}, [%rd234];
	cvt.rn.f32.f64 	%f472, %fd79;
	cvt.rn.f32.f64 	%f473, %fd80;
	mul.wide.u32 	%rd235, %r193, 8;
	add.s64 	%rd236, %rd5, %rd235;
	mul.wide.s32 	%rd237, %r113, 16;
	add.s64 	%rd238, %rd234, %rd237;
	ld.global.v2.f64 	{%fd81, %fd82}, [%rd238];
	cvt.rn.f32.f64 	%f474, %fd81;
	cvt.rn.f32.f64 	%f475, %fd82;
	st.local.v4.f32 	[%rd236], {%f472, %f473, %f474, %f475};
	add.s64 	%rd239, %rd238, %rd237;
	ld.global.v2.f64 	{%fd83, %fd84}, [%rd239];
	cvt.rn.f32.f64 	%f476, %fd83;
	cvt.rn.f32.f64 	%f477, %fd84;
	add.s64 	%rd240, %rd239, %rd237;
	ld.global.v2.f64 	{%fd85, %fd86}, [%rd240];
	cvt.rn.f32.f64 	%f478, %fd85;
	cvt.rn.f32.f64 	%f479, %fd86;
	st.local.v4.f32 	[%rd236+16], {%f476, %f477, %f478, %f479};
	add.s64 	%rd241, %rd240, %rd237;
	ld.global.v2.f64 	{%fd87, %fd88}, [%rd241];
	cvt.rn.f32.f64 	%f480, %fd87;
	cvt.rn.f32.f64 	%f481, %fd88;
	add.s64 	%rd242, %rd241, %rd237;
	ld.global.v2.f64 	{%fd89, %fd90}, [%rd242];
	cvt.rn.f32.f64 	%f482, %fd89;
	cvt.rn.f32.f64 	%f483, %fd90;
	st.local.v4.f32 	[%rd236+32], {%f480, %f481, %f482, %f483};
	add.s64 	%rd243, %rd242, %rd237;
	ld.global.v2.f64 	{%fd91, %fd92}, [%rd243];
	cvt.rn.f32.f64 	%f484, %fd91;
	cvt.rn.f32.f64 	%f485, %fd92;
	add.s64 	%rd244, %rd243, %rd237;
	ld.global.v2.f64 	{%fd93, %fd94}, [%rd244];
	cvt.rn.f32.f64 	%f486, %fd93;
	cvt.rn.f32.f64 	%f487, %fd94;
	st.local.v4.f32 	[%rd236+48], {%f484, %f485, %f486, %f487};
	add.s64 	%rd245, %rd244, %rd237;
	ld.global.v2.f64 	{%fd95, %fd96}, [%rd245];
	cvt.rn.f32.f64 	%f488, %fd95;
	cvt.rn.f32.f64 	%f489, %fd96;
	add.s64 	%rd246, %rd245, %rd237;
	ld.global.v2.f64 	{%fd97, %fd98}, [%rd246];
	cvt.rn.f32.f64 	%f490, %fd97;
	cvt.rn.f32.f64 	%f491, %fd98;
	st.local.v4.f32 	[%rd236+64], {%f488, %f489, %f490, %f491};
	add.s64 	%rd247, %rd246, %rd237;
	ld.global.v2.f64 	{%fd99, %fd100}, [%rd247];
	cvt.rn.f32.f64 	%f492, %fd99;
	cvt.rn.f32.f64 	%f493, %fd100;
	add.s64 	%rd248, %rd247, %rd237;
	ld.global.v2.f64 	{%fd101, %fd102}, [%rd248];
	cvt.rn.f32.f64 	%f494, %fd101;
	cvt.rn.f32.f64 	%f495, %fd102;
	st.local.v4.f32 	[%rd236+80], {%f492, %f493, %f494, %f495};
	add.s64 	%rd249, %rd248, %rd237;
	ld.global.v2.f64 	{%fd103, %fd104}, [%rd249];
	cvt.rn.f32.f64 	%f496, %fd103;
	cvt.rn.f32.f64 	%f497, %fd104;
	add.s64 	%rd250, %rd249, %rd237;
	ld.global.v2.f64 	{%fd105, %fd106}, [%rd250];
	cvt.rn.f32.f64 	%f498, %fd105;
	cvt.rn.f32.f64 	%f499, %fd106;
	st.local.v4.f32 	[%rd236+96], {%f496, %f497, %f498, %f499};
	add.s64 	%rd251, %rd250, %rd237;
	ld.global.v2.f64 	{%fd107, %fd108}, [%rd251];
	cvt.rn.f32.f64 	%f500, %fd107;
	cvt.rn.f32.f64 	%f501, %fd108;
	add.s64 	%rd252, %rd251, %rd237;
	ld.global.v2.f64 	{%fd109, %fd110}, [%rd252];
	cvt.rn.f32.f64 	%f502, %fd109;
	cvt.rn.f32.f64 	%f503, %fd110;
	st.local.v4.f32 	[%rd236+112], {%f500, %f501, %f502, %f503};
	add.s32 	%r193, %r193, 16;
	setp.ne.s32 	%p68, %r193, %r14;
	mov.u32 	%r195, %r14;
	@%p68 bra 	$L__BB5_19;
$L__BB5_20:
	setp.eq.s32 	%p69, %r13, 0;
	@%p69 bra 	$L__BB5_30;
	setp.lt.u32 	%p70, %r9, 7;
	@%p70 bra 	$L__BB5_23;
	mad.lo.s32 	%r187, %r195, %r113, %r2;
	mul.wide.s32 	%rd253, %r187, 16;
	add.s64 	%rd254, %rd3, %rd253;
	ld.global.v2.f64 	{%fd111, %fd112}, [%rd254];
	cvt.rn.f32.f64 	%f504, %fd111;
	cvt.rn.f32.f64 	%f505, %fd112;
	mul.wide.u32 	%rd255, %r195, 8;
	add.s64 	%rd256, %rd5, %rd255;
	st.local.v2.f32 	[%rd256], {%f504, %f505};
	mul.wide.s32 	%rd257, %r113, 16;
	add.s64 	%rd258, %rd254, %rd257;
	ld.global.v2.f64 	{%fd113, %fd114}, [%rd258];
	cvt.rn.f32.f64 	%f506, %fd113;
	cvt.rn.f32.f64 	%f507, %fd114;
	st.local.v2.f32 	[%rd256+8], {%f506, %f507};
	add.s64 	%rd259, %rd258, %rd257;
	ld.global.v2.f64 	{%fd115, %fd116}, [%rd259];
	cvt.rn.f32.f64 	%f508, %fd115;
	cvt.rn.f32.f64 	%f509, %fd116;
	st.local.v2.f32 	[%rd256+16], {%f508, %f509};
	add.s64 	%rd260, %rd259, %rd257;
	ld.global.v2.f64 	{%fd117, %fd118}, [%rd260];
	cvt.rn.f32.f64 	%f510, %fd117;
	cvt.rn.f32.f64 	%f511, %fd118;
	st.local.v2.f32 	[%rd256+24], {%f510, %f511};
	add.s64 	%rd261, %rd260, %rd257;
	ld.global.v2.f64 	{%fd119, %fd120}, [%rd261];
	cvt.rn.f32.f64 	%f512, %fd119;
	cvt.rn.f32.f64 	%f513, %fd120;
	st.local.v2.f32 	[%rd256+32], {%f512, %f513};
	add.s64 	%rd262, %rd261, %rd257;
	ld.global.v2.f64 	{%fd121, %fd122}, [%rd262];
	cvt.rn.f32.f64 	%f514, %fd121;
	cvt.rn.f32.f64 	%f515, %fd122;
	st.local.v2.f32 	[%rd256+40], {%f514, %f515};
	add.s64 	%rd263, %rd262, %rd257;
	ld.global.v2.f64 	{%fd123, %fd124}, [%rd263];
	cvt.rn.f32.f64 	%f516, %fd123;
	cvt.rn.f32.f64 	%f517, %fd124;
	st.local.v2.f32 	[%rd256+48], {%f516, %f517};
	add.s64 	%rd264, %rd263, %rd257;
	ld.global.v2.f64 	{%fd125, %fd126}, [%rd264];
	cvt.rn.f32.f64 	%f518, %fd125;
	cvt.rn.f32.f64 	%f519, %fd126;
	st.local.v2.f32 	[%rd256+56], {%f518, %f519};
	add.s32 	%r195, %r195, 8;
$L__BB5_23:
	setp.eq.s32 	%p71, %r15, 0;
	@%p71 bra 	$L__BB5_30;
	setp.lt.u32 	%p72, %r10, 3;
	@%p72 bra 	$L__BB5_26;
	mad.lo.s32 	%r188, %r195, %r113, %r2;
	mul.wide.s32 	%rd265, %r188, 16;
	add.s64 	%rd266, %rd3, %rd265;
	ld.global.v2.f64 	{%fd127, %fd128}, [%rd266];
	cvt.rn.f32.f64 	%f520, %fd127;
	cvt.rn.f32.f64 	%f521, %fd128;
	mul.wide.u32 	%rd267, %r195, 8;
	add.s64 	%rd268, %rd5, %rd267;
	st.local.v2.f32 	[%rd268], {%f520, %f521};
	mul.wide.s32 	%rd269, %r113, 16;
	add.s64 	%rd270, %rd266, %rd269;
	ld.global.v2.f64 	{%fd129, %fd130}, [%rd270];
	cvt.rn.f32.f64 	%f522, %fd129;
	cvt.rn.f32.f64 	%f523, %fd130;
	st.local.v2.f32 	[%rd268+8], {%f522, %f523};
	add.s64 	%rd271, %rd270, %rd269;
	ld.global.v2.f64 	{%fd131, %fd132}, [%rd271];
	cvt.rn.f32.f64 	%f524, %fd131;
	cvt.rn.f32.f64 	%f525, %fd132;
	st.local.v2.f32 	[%rd268+16], {%f524, %f525};
	add.s64 	%rd272, %rd271, %rd269;
	ld.global.v2.f64 	{%fd133, %fd134}, [%rd272];
	cvt.rn.f32.f64 	%f526, %fd133;
	cvt.rn.f32.f64 	%f527, %fd134;
	st.local.v2.f32 	[%rd268+24], {%f526, %f527};
	add.s32 	%r195, %r195, 4;
$L__BB5_26:
	setp.eq.s32 	%p73, %r16, 0;
	@%p73 bra 	$L__BB5_30;
	setp.eq.s32 	%p74, %r16, 1;
	mad.lo.s32 	%r189, %r195, %r113, %r2;
	mul.wide.s32 	%rd273, %r189, 16;
	add.s64 	%rd9, %rd3, %rd273;
	ld.global.v2.f64 	{%fd135, %fd136}, [%rd9];
	cvt.rn.f32.f64 	%f528, %fd135;
	cvt.rn.f32.f64 	%f529, %fd136;
	mul.wide.u32 	%rd274, %r195, 8;
	add.s64 	%rd10, %rd5, %rd274;
	st.local.v2.f32 	[%rd10], {%f528, %f529};
	@%p74 bra 	$L__BB5_30;
	setp.eq.s32 	%p75, %r16, 2;
	add.s64 	%rd12, %rd9, %rd11;
	ld.global.v2.f64 	{%fd137, %fd138}, [%rd12];
	cvt.rn.f32.f64 	%f530, %fd137;
	cvt.rn.f32.f64 	%f531, %fd138;
	st.local.v2.f32 	[%rd10+8], {%f530, %f531};
	@%p75 bra 	$L__BB5_30;
	add.s64 	%rd275, %rd12, %rd11;
	ld.global.v2.f64 	{%fd139, %fd140}, [%rd275];
	cvt.rn.f32.f64 	%f532, %fd139;
	cvt.rn.f32.f64 	%f533, %fd140;
	st.local.v2.f32 	[%rd10+16], {%f532, %f533};
$L__BB5_30:
	add.s32 	%r2, %r2, %r1;
	setp.lt.s32 	%p76, %r2, %r113;
	@%p76 bra 	$L__BB5_4;
	bra.uni 	$L__BB5_112;
$L__BB5_31:
	setp.lt.s32 	%p56, %r115, 1;
	@%p56 bra 	$L__BB5_112;
$L__BB5_32:
	mul.wide.s32 	%rd190, %r2, 4;
	add.s64 	%rd191, %rd1, %rd190;
	ld.global.f32 	%f433, [%rd191];
	mov.f32 	%f434, 0f00000000;
	st.local.v2.f32 	[%rd4], {%f433, %f434};
	add.s32 	%r2, %r2, %r1;
	setp.lt.s32 	%p57, %r2, %r113;
	@%p57 bra 	$L__BB5_32;
	bra.uni 	$L__BB5_112;
$L__BB5_33:
	setp.lt.s32 	%p3, %r115, 1;
	@%p3 bra 	$L__BB5_99;
	mul.wide.s32 	%rd54, %r3, 8;
	add.s64 	%rd17, %rd5, %rd54;
	setp.lt.s32 	%p12, %r115, 2;
	@%p12 bra 	$L__BB5_89;
	and.b32  	%r39, %r115, 15;
	and.b32  	%r40, %r115, 7;
	add.s32 	%r41, %r115, -2;
	add.s32 	%r148, %r115, 15;
	and.b32  	%r149, %r148, 15;
	add.s32 	%r42, %r149, -1;
	add.s32 	%r150, %r115, 7;
	and.b32  	%r151, %r150, 7;
	add.s32 	%r43, %r151, -1;
	and.b32  	%r44, %r115, 3;
	and.b32  	%r45, %r3, -16;
	and.b32  	%r46, %r148, 7;
	and.b32  	%r47, %r150, 3;
	and.b32  	%r48, %r115, 2147483640;
	and.b32  	%r49, %r115, 1;
$L__BB5_36:
	setp.lt.u32 	%p19, %r3, 15;
	mov.b32 	%r208, 0;
	@%p19 bra 	$L__BB5_39;
	mov.b32 	%r202, 0;
$L__BB5_38:
	.pragma "nounroll";
	mad.lo.s32 	%r154, %r202, %r113, %r2;
	mul.wide.s32 	%rd81, %r154, 4;
	add.s64 	%rd82, %rd1, %rd81;
	ld.global.f32 	%f108, [%rd82];
	mul.wide.u32 	%rd83, %r202, 8;
	add.s64 	%rd84, %rd4, %rd83;
	mul.wide.s32 	%rd85, %r113, 4;
	add.s64 	%rd86, %rd82, %rd85;
	ld.global.f32 	%f109, [%rd86];
	mov.f32 	%f110, 0f00000000;
	st.local.v4.f32 	[%rd84], {%f108, %f110, %f109, %f110};
	add.s64 	%rd87, %rd86, %rd85;
	ld.global.f32 	%f111, [%rd87];
	add.s64 	%rd88, %rd87, %rd85;
	ld.global.f32 	%f112, [%rd88];
	st.local.v4.f32 	[%rd84+16], {%f111, %f110, %f112, %f110};
	add.s64 	%rd89, %rd88, %rd85;
	ld.global.f32 	%f113, [%rd89];
	add.s64 	%rd90, %rd89, %rd85;
	ld.global.f32 	%f114, [%rd90];
	st.local.v4.f32 	[%rd84+32], {%f113, %f110, %f114, %f110};
	add.s64 	%rd91, %rd90, %rd85;
	ld.global.f32 	%f115, [%rd91];
	add.s64 	%rd92, %rd91, %rd85;
	ld.global.f32 	%f116, [%rd92];
	st.local.v4.f32 	[%rd84+48], {%f115, %f110, %f116, %f110};
	add.s64 	%rd93, %rd92, %rd85;
	ld.global.f32 	%f117, [%rd93];
	add.s64 	%rd94, %rd93, %rd85;
	ld.global.f32 	%f118, [%rd94];
	st.local.v4.f32 	[%rd84+64], {%f117, %f110, %f118, %f110};
	add.s64 	%rd95, %rd94, %rd85;
	ld.global.f32 	%f119, [%rd95];
	add.s64 	%rd96, %rd95, %rd85;
	ld.global.f32 	%f120, [%rd96];
	st.local.v4.f32 	[%rd84+80], {%f119, %f110, %f120, %f110};
	add.s64 	%rd97, %rd96, %rd85;
	ld.global.f32 	%f121, [%rd97];
	add.s64 	%rd98, %rd97, %rd85;
	ld.global.f32 	%f122, [%rd98];
	st.local.v4.f32 	[%rd84+96], {%f121, %f110, %f122, %f110};
	add.s64 	%rd99, %rd98, %rd85;
	ld.global.f32 	%f123, [%rd99];
	add.s64 	%rd100, %rd99, %rd85;
	ld.global.f32 	%f124, [%rd100];
	st.local.v4.f32 	[%rd84+112], {%f123, %f110, %f124, %f110};
	add.s32 	%r202, %r202, 16;
	and.b32  	%r208, %r115, 2147483632;
	setp.eq.s32 	%p20, %r202, %r208;
	@%p20 bra 	$L__BB5_39;
	bra.uni 	$L__BB5_38;
$L__BB5_39:
	setp.eq.s32 	%p21, %r39, 0;
	@%p21 bra 	$L__BB5_40;
	bra.uni 	$L__BB5_78;
$L__BB5_40:
	setp.lt.u32 	%p28, %r41, 15;
	mov.b32 	%r205, 0;
	@%p28 bra 	$L__BB5_43;
	mov.b32 	%r203, 0;
$L__BB5_42:
	.pragma "nounroll";
	mad.lo.s32 	%r162, %r203, %r113, %r2;
	mul.wide.s32 	%rd124, %r162, 16;
	add.s64 	%rd125, %rd3, %rd124;
	ld.global.v2.f64 	{%fd15, %fd16}, [%rd125];
	cvt.rn.f32.f64 	%f145, %fd15;
	cvt.rn.f32.f64 	%f146, %fd16;
	mul.wide.u32 	%rd126, %r203, 8;
	add.s64 	%rd127, %rd5, %rd126;
	mul.wide.s32 	%rd128, %r113, 16;
	add.s64 	%rd129, %rd125, %rd128;
	ld.global.v2.f64 	{%fd17, %fd18}, [%rd129];
	cvt.rn.f32.f64 	%f147, %fd17;
	cvt.rn.f32.f64 	%f148, %fd18;
	st.local.v4.f32 	[%rd127], {%f145, %f146, %f147, %f148};
	add.s64 	%rd130, %rd129, %rd128;
	ld.global.v2.f64 	{%fd19, %fd20}, [%rd130];
	cvt.rn.f32.f64 	%f149, %fd19;
	cvt.rn.f32.f64 	%f150, %fd20;
	add.s64 	%rd131, %rd130, %rd128;
	ld.global.v2.f64 	{%fd21, %fd22}, [%rd131];
	cvt.rn.f32.f64 	%f151, %fd21;
	cvt.rn.f32.f64 	%f152, %fd22;
	st.local.v4.f32 	[%rd127+16], {%f149, %f150, %f151, %f152};
	add.s64 	%rd132, %rd131, %rd128;
	ld.global.v2.f64 	{%fd23, %fd24}, [%rd132];
	cvt.rn.f32.f64 	%f153, %fd23;
	cvt.rn.f32.f64 	%f154, %fd24;
	add.s64 	%rd133, %rd132, %rd128;
	ld.global.v2.f64 	{%fd25, %fd26}, [%rd133];
	cvt.rn.f32.f64 	%f155, %fd25;
	cvt.rn.f32.f64 	%f156, %fd26;
	st.local.v4.f32 	[%rd127+32], {%f153, %f154, %f155, %f156};
	add.s64 	%rd134, %rd133, %rd128;
	ld.global.v2.f64 	{%fd27, %fd28}, [%rd134];
	cvt.rn.f32.f64 	%f157, %fd27;
	cvt.rn.f32.f64 	%f158, %fd28;
	add.s64 	%rd135, %rd134, %rd128;
	ld.global.v2.f64 	{%fd29, %fd30}, [%rd135];
	cvt.rn.f32.f64 	%f159, %fd29;
	cvt.rn.f32.f64 	%f160, %fd30;
	st.local.v4.f32 	[%rd127+48], {%f157, %f158, %f159, %f160};
	add.s64 	%rd136, %rd135, %rd128;
	ld.global.v2.f64 	{%fd31, %fd32}, [%rd136];
	cvt.rn.f32.f64 	%f161, %fd31;
	cvt.rn.f32.f64 	%f162, %fd32;
	add.s64 	%rd137, %rd136, %rd128;
	ld.global.v2.f64 	{%fd33, %fd34}, [%rd137];
	cvt.rn.f32.f64 	%f163, %fd33;
	cvt.rn.f32.f64 	%f164, %fd34;
	st.local.v4.f32 	[%rd127+64], {%f161, %f162, %f163, %f164};
	add.s64 	%rd138, %rd137, %rd128;
	ld.global.v2.f64 	{%fd35, %fd36}, [%rd138];
	cvt.rn.f32.f64 	%f165, %fd35;
	cvt.rn.f32.f64 	%f166, %fd36;
	add.s64 	%rd139, %rd138, %rd128;
	ld.global.v2.f64 	{%fd37, %fd38}, [%rd139];
	cvt.rn.f32.f64 	%f167, %fd37;
	cvt.rn.f32.f64 	%f168, %fd38;
	st.local.v4.f32 	[%rd127+80], {%f165, %f166, %f167, %f168};
	add.s64 	%rd140, %rd139, %rd128;
	ld.global.v2.f64 	{%fd39, %fd40}, [%rd140];
	cvt.rn.f32.f64 	%f169, %fd39;
	cvt.rn.f32.f64 	%f170, %fd40;
	add.s64 	%rd141, %rd140, %rd128;
	ld.global.v2.f64 	{%fd41, %fd42}, [%rd141];
	cvt.rn.f32.f64 	%f171, %fd41;
	cvt.rn.f32.f64 	%f172, %fd42;
	st.local.v4.f32 	[%rd127+96], {%f169, %f170, %f171, %f172};
	add.s64 	%rd142, %rd141, %rd128;
	ld.global.v2.f64 	{%fd43, %fd44}, [%rd142];
	cvt.rn.f32.f64 	%f173, %fd43;
	cvt.rn.f32.f64 	%f174, %fd44;
	add.s64 	%rd143, %rd142, %rd128;
	ld.global.v2.f64 	{%fd45, %fd46}, [%rd143];
	cvt.rn.f32.f64 	%f175, %fd45;
	cvt.rn.f32.f64 	%f176, %fd46;
	st.local.v4.f32 	[%rd127+112], {%f173, %f174, %f175, %f176};
	add.s32 	%r203, %r203, 16;
	setp.eq.s32 	%p29, %r203, %r45;
	mov.u32 	%r205, %r45;
	@%p29 bra 	$L__BB5_43;
	bra.uni 	$L__BB5_42;
$L__BB5_43:
	and.b32  	%r163, %r3, 15;
	setp.eq.s32 	%p30, %r163, 0;
	@%p30 bra 	$L__BB5_53;
	setp.lt.u32 	%p31, %r42, 7;
	@%p31 bra 	$L__BB5_46;
	mad.lo.s32 	%r164, %r205, %r113, %r2;
	mul.wide.s32 	%rd144, %r164, 16;
	add.s64 	%rd145, %rd3, %rd144;
	ld.global.v2.f64 	{%fd47, %fd48}, [%rd145];
	cvt.rn.f32.f64 	%f177, %fd47;
	cvt.rn.f32.f64 	%f178, %fd48;
	mul.wide.u32 	%rd146, %r205, 8;
	add.s64 	%rd147, %rd5, %rd146;
	st.local.v2.f32 	[%rd147], {%f177, %f178};
	mul.wide.s32 	%rd148, %r113, 16;
	add.s64 	%rd149, %rd145, %rd148;
	ld.global.v2.f64 	{%fd49, %fd50}, [%rd149];
	cvt.rn.f32.f64 	%f179, %fd49;
	cvt.rn.f32.f64 	%f180, %fd50;
	st.local.v2.f32 	[%rd147+8], {%f179, %f180};
	add.s64 	%rd150, %rd149, %rd148;
	ld.global.v2.f64 	{%fd51, %fd52}, [%rd150];
	cvt.rn.f32.f64 	%f181, %fd51;
	cvt.rn.f32.f64 	%f182, %fd52;
	st.local.v2.f32 	[%rd147+16], {%f181, %f182};
	add.s64 	%rd151, %rd150, %rd148;
	ld.global.v2.f64 	{%fd53, %fd54}, [%rd151];
	cvt.rn.f32.f64 	%f183, %fd53;
	cvt.rn.f32.f64 	%f184, %fd54;
	st.local.v2.f32 	[%rd147+24], {%f183, %f184};
	add.s64 	%rd152, %rd151, %rd148;
	ld.global.v2.f64 	{%fd55, %fd56}, [%rd152];
	cvt.rn.f32.f64 	%f185, %fd55;
	cvt.rn.f32.f64 	%f186, %fd56;
	st.local.v2.f32 	[%rd147+32], {%f185, %f186};
	add.s64 	%rd153, %rd152, %rd148;
	ld.global.v2.f64 	{%fd57, %fd58}, [%rd153];
	cvt.rn.f32.f64 	%f187, %fd57;
	cvt.rn.f32.f64 	%f188, %fd58;
	st.local.v2.f32 	[%rd147+40], {%f187, %f188};
	add.s64 	%rd154, %rd153, %rd148;
	ld.global.v2.f64 	{%fd59, %fd60}, [%rd154];
	cvt.rn.f32.f64 	%f189, %fd59;
	cvt.rn.f32.f64 	%f190, %fd60;
	st.local.v2.f32 	[%rd147+48], {%f189, %f190};
	add.s64 	%rd155, %rd154, %rd148;
	ld.global.v2.f64 	{%fd61, %fd62}, [%rd155];
	cvt.rn.f32.f64 	%f191, %fd61;
	cvt.rn.f32.f64 	%f192, %fd62;
	st.local.v2.f32 	[%rd147+56], {%f191, %f192};
	add.s32 	%r205, %r205, 8;
$L__BB5_46:
	setp.eq.s32 	%p32, %r46, 0;
	@%p32 bra 	$L__BB5_53;
	setp.lt.u32 	%p33, %r43, 3;
	@%p33 bra 	$L__BB5_49;
	mad.lo.s32 	%r165, %r205, %r113, %r2;
	mul.wide.s32 	%rd156, %r165, 16;
	add.s64 	%rd157, %rd3, %rd156;
	ld.global.v2.f64 	{%fd63, %fd64}, [%rd157];
	cvt.rn.f32.f64 	%f193, %fd63;
	cvt.rn.f32.f64 	%f194, %fd64;
	mul.wide.u32 	%rd158, %r205, 8;
	add.s64 	%rd159, %rd5, %rd158;
	st.local.v2.f32 	[%rd159], {%f193, %f194};
	mul.wide.s32 	%rd160, %r113, 16;
	add.s64 	%rd161, %rd157, %rd160;
	ld.global.v2.f64 	{%fd65, %fd66}, [%rd161];
	cvt.rn.f32.f64 	%f195, %fd65;
	cvt.rn.f32.f64 	%f196, %fd66;
	st.local.v2.f32 	[%rd159+8], {%f195, %f196};
	add.s64 	%rd162, %rd161, %rd160;
	ld.global.v2.f64 	{%fd67, %fd68}, [%rd162];
	cvt.rn.f32.f64 	%f197, %fd67;
	cvt.rn.f32.f64 	%f198, %fd68;
	st.local.v2.f32 	[%rd159+16], {%f197, %f198};
	add.s64 	%rd163, %rd162, %rd160;
	ld.global.v2.f64 	{%fd69, %fd70}, [%rd163];
	cvt.rn.f32.f64 	%f199, %fd69;
	cvt.rn.f32.f64 	%f200, %fd70;
	st.local.v2.f32 	[%rd159+24], {%f199, %f200};
	add.s32 	%r205, %r205, 4;
$L__BB5_49:
	setp.eq.s32 	%p34, %r47, 0;
	@%p34 bra 	$L__BB5_53;
	setp.eq.s32 	%p35, %r47, 1;
	mad.lo.s32 	%r166, %r205, %r113, %r2;
	mul.wide.s32 	%rd164, %r166, 16;
	add.s64 	%rd18, %rd3, %rd164;
	ld.global.v2.f64 	{%fd71, %fd72}, [%rd18];
	cvt.rn.f32.f64 	%f201, %fd71;
	cvt.rn.f32.f64 	%f202, %fd72;
	mul.wide.u32 	%rd165, %r205, 8;
	add.s64 	%rd19, %rd5, %rd165;
	st.local.v2.f32 	[%rd19], {%f201, %f202};
	@%p35 bra 	$L__BB5_53;
	setp.eq.s32 	%p36, %r47, 2;
	mul.wide.s32 	%rd20, %r113, 16;
	add.s64 	%rd21, %rd18, %rd20;
	ld.global.v2.f64 	{%fd73, %fd74}, [%rd21];
	cvt.rn.f32.f64 	%f203, %fd73;
	cvt.rn.f32.f64 	%f204, %fd74;
	st.local.v2.f32 	[%rd19+8], {%f203, %f204};
	@%p36 bra 	$L__BB5_53;
	add.s64 	%rd166, %rd21, %rd20;
	ld.global.v2.f64 	{%fd75, %fd76}, [%rd166];
	cvt.rn.f32.f64 	%f205, %fd75;
	cvt.rn.f32.f64 	%f206, %fd76;
	st.local.v2.f32 	[%rd19+16], {%f205, %f206};
$L__BB5_53:
	mov.u32 	%r210, %r3;
$L__BB5_54:
	setp.lt.u32 	%p37, %r3, 7;
	mad.lo.s32 	%r168, %r210, %r113, %r2;
	mul.wide.s32 	%rd167, %r168, 16;
	add.s64 	%rd168, %rd3, %rd167;
	ld.global.v2.f64 	{%fd77, %fd78}, [%rd168];
	cvt.rn.f32.f64 	%f209, %fd77;
	cvt.rn.f32.f64 	%f210, %fd78;
	st.local.v2.f32 	[%rd17], {%f209, %f210};
	mov.b32 	%r217, 0;
	mov.f32 	%f548, 0f00000000;
	mov.f32 	%f549, %f548;
	@%p37 bra 	$L__BB5_57;
	mov.b32 	%r211, 0;
	mov.f32 	%f548, 0f00000000;
$L__BB5_56:
	.pragma "nounroll";
	mul.wide.u32 	%rd169, %r211, 8;
	add.s64 	%rd170, %rd4, %rd169;
	ld.local.v4.f32 	{%f212, %f213, %f214, %f215}, [%rd170];
	add.s64 	%rd171, %rd5, %rd169;
	ld.local.v4.f32 	{%f216, %f217, %f218, %f219}, [%rd171];
	mul.f32 	%f220, %f212, %f216;
	mul.f32 	%f221, %f213, %f217;
	sub.f32 	%f222, %f220, %f221;
	mul.f32 	%f223, %f212, %f217;
	fma.rn.f32 	%f224, %f213, %f216, %f223;
	add.f32 	%f225, %f548, %f222;
	add.f32 	%f226, %f549, %f224;
	mul.f32 	%f227, %f214, %f218;
	mul.f32 	%f228, %f215, %f219;
	sub.f32 	%f229, %f227, %f228;
	mul.f32 	%f230, %f214, %f219;
	fma.rn.f32 	%f231, %f215, %f218, %f230;
	add.f32 	%f232, %f225, %f229;
	add.f32 	%f233, %f226, %f231;
	ld.local.v4.f32 	{%f234, %f235, %f236, %f237}, [%rd170+16];
	ld.local.v4.f32 	{%f238, %f239, %f240, %f241}, [%rd171+16];
	mul.f32 	%f242, %f234, %f238;
	mul.f32 	%f243, %f235, %f239;
	sub.f32 	%f244, %f242, %f243;
	mul.f32 	%f245, %f234, %f239;
	fma.rn.f32 	%f246, %f235, %f238, %f245;
	add.f32 	%f247, %f232, %f244;
	add.f32 	%f248, %f233, %f246;
	mul.f32 	%f249, %f236, %f240;
	mul.f32 	%f250, %f237, %f241;
	sub.f32 	%f251, %f249, %f250;
	mul.f32 	%f252, %f236, %f241;
	fma.rn.f32 	%f253, %f237, %f240, %f252;
	add.f32 	%f254, %f247, %f251;
	add.f32 	%f255, %f248, %f253;
	ld.local.v4.f32 	{%f256, %f257, %f258, %f259}, [%rd170+32];
	ld.local.v4.f32 	{%f260, %f261, %f262, %f263}, [%rd171+32];
	mul.f32 	%f264, %f256, %f260;
	mul.f32 	%f265, %f257, %f261;
	sub.f32 	%f266, %f264, %f265;
	mul.f32 	%f267, %f256, %f261;
	fma.rn.f32 	%f268, %f257, %f260, %f267;
	add.f32 	%f269, %f254, %f266;
	add.f32 	%f270, %f255, %f268;
	mul.f32 	%f271, %f258, %f262;
	mul.f32 	%f272, %f259, %f263;
	sub.f32 	%f273, %f271, %f272;
	mul.f32 	%f274, %f258, %f263;
	fma.rn.f32 	%f275, %f259, %f262, %f274;
	add.f32 	%f276, %f269, %f273;
	add.f32 	%f277, %f270, %f275;
	ld.local.v4.f32 	{%f278, %f279, %f280, %f281}, [%rd170+48];
	ld.local.v4.f32 	{%f282, %f283, %f284, %f285}, [%rd171+48];
	mul.f32 	%f286, %f278, %f282;
	mul.f32 	%f287, %f279, %f283;
	sub.f32 	%f288, %f286, %f287;
	mul.f32 	%f289, %f278, %f283;
	fma.rn.f32 	%f290, %f279, %f282, %f289;
	add.f32 	%f291, %f276, %f288;
	add.f32 	%f292, %f277, %f290;
	mul.f32 	%f293, %f280, %f284;
	mul.f32 	%f294, %f281, %f285;
	sub.f32 	%f295, %f293, %f294;
	mul.f32 	%f296, %f280, %f285;
	fma.rn.f32 	%f297, %f281, %f284, %f296;
	add.f32 	%f548, %f291, %f295;
	add.f32 	%f549, %f292, %f297;
	add.s32 	%r211, %r211, 8;
	setp.eq.s32 	%p38, %r211, %r48;
	mov.u32 	%r217, %r48;
	@%p38 bra 	$L__BB5_57;
	bra.uni 	$L__BB5_56;
$L__BB5_57:
	setp.eq.s32 	%p39, %r40, 0;
	@%p39 bra 	$L__BB5_65;
	add.s32 	%r170, %r40, -1;
	setp.lt.u32 	%p40, %r170, 3;
	@%p40 bra 	$L__BB5_60;
	mul.wide.u32 	%rd172, %r217, 8;
	add.s64 	%rd173, %rd4, %rd172;
	ld.local.v2.f32 	{%f299, %f300}, [%rd173];
	add.s64 	%rd174, %rd5, %rd172;
	ld.local.v2.f32 	{%f301, %f302}, [%rd174];
	mul.f32 	%f303, %f299, %f301;
	mul.f32 	%f304, %f300, %f302;
	sub.f32 	%f305, %f303, %f304;
	mul.f32 	%f306, %f299, %f302;
	fma.rn.f32 	%f307, %f300, %f301, %f306;
	add.f32 	%f308, %f548, %f305;
	add.f32 	%f309, %f549, %f307;
	ld.local.v2.f32 	{%f310, %f311}, [%rd173+8];
	ld.local.v2.f32 	{%f312, %f313}, [%rd174+8];
	mul.f32 	%f314, %f310, %f312;
	mul.f32 	%f315, %f311, %f313;
	sub.f32 	%f316, %f314, %f315;
	mul.f32 	%f317, %f310, %f313;
	fma.rn.f32 	%f318, %f311, %f312, %f317;
	add.f32 	%f319, %f308, %f316;
	add.f32 	%f320, %f309, %f318;
	ld.local.v2.f32 	{%f321, %f322}, [%rd173+16];
	ld.local.v2.f32 	{%f323, %f324}, [%rd174+16];
	mul.f32 	%f325, %f321, %f323;
	mul.f32 	%f326, %f322, %f324;
	sub.f32 	%f327, %f325, %f326;
	mul.f32 	%f328, %f321, %f324;
	fma.rn.f32 	%f329, %f322, %f323, %f328;
	add.f32 	%f330, %f319, %f327;
	add.f32 	%f331, %f320, %f329;
	ld.local.v2.f32 	{%f332, %f333}, [%rd173+24];
	ld.local.v2.f32 	{%f334, %f335}, [%rd174+24];
	mul.f32 	%f336, %f332, %f334;
	mul.f32 	%f337, %f333, %f335;
	sub.f32 	%f338, %f336, %f337;
	mul.f32 	%f339, %f332, %f335;
	fma.rn.f32 	%f340, %f333, %f334, %f339;
	add.f32 	%f548, %f330, %f338;
	add.f32 	%f549, %f331, %f340;
	add.s32 	%r217, %r217, 4;
$L__BB5_60:
	setp.eq.s32 	%p41, %r44, 0;
	@%p41 bra 	$L__BB5_65;
	setp.eq.s32 	%p42, %r44, 1;
	@%p42 bra 	$L__BB5_63;
	mul.wide.u32 	%rd175, %r217, 8;
	add.s64 	%rd176, %rd4, %rd175;
	ld.local.v2.f32 	{%f342, %f343}, [%rd176];
	add.s64 	%rd177, %rd5, %rd175;
	ld.local.v2.f32 	{%f344, %f345}, [%rd177];
	mul.f32 	%f346, %f342, %f344;
	mul.f32 	%f347, %f343, %f345;
	sub.f32 	%f348, %f346, %f347;
	mul.f32 	%f349, %f342, %f345;
	fma.rn.f32 	%f350, %f343, %f344, %f349;
	add.f32 	%f351, %f548, %f348;
	add.f32 	%f352, %f549, %f350;
	ld.local.v2.f32 	{%f353, %f354}, [%rd176+8];
	ld.local.v2.f32 	{%f355, %f356}, [%rd177+8];
	mul.f32 	%f357, %f353, %f355;
	mul.f32 	%f358, %f354, %f356;
	sub.f32 	%f359, %f357, %f358;
	mul.f32 	%f360, %f353, %f356;
	fma.rn.f32 	%f361, %f354, %f355, %f360;
	add.f32 	%f548, %f351, %f359;
	add.f32 	%f549, %f352, %f361;
	add.s32 	%r217, %r217, 2;
$L__BB5_63:
	setp.eq.s32 	%p43, %r49, 0;
	@%p43 bra 	$L__BB5_65;
	mul.wide.u32 	%rd178, %r217, 8;
	add.s64 	%rd179, %rd4, %rd178;
	ld.local.v2.f32 	{%f362, %f363}, [%rd179];
	add.s64 	%rd180, %rd5, %rd178;
	ld.local.v2.f32 	{%f364, %f365}, [%rd180];
	mul.f32 	%f366, %f362, %f364;
	mul.f32 	%f367, %f363, %f365;
	sub.f32 	%f368, %f366, %f367;
	mul.f32 	%f369, %f362, %f365;
	fma.rn.f32 	%f370, %f363, %f364, %f369;
	add.f32 	%f548, %f548, %f368;
	add.f32 	%f549, %f549, %f370;
$L__BB5_65:
	setp.lt.u32 	%p44, %r41, 15;
	add.s32 	%r210, %r210, 1;
	sub.s32 	%r172, %r210, %r115;
	mad.lo.s32 	%r173, %r172, %r113, %r2;
	mul.wide.s32 	%rd181, %r173, 8;
	add.s64 	%rd182, %rd2, %rd181;
	st.global.v2.f32 	[%rd182], {%f548, %f549};
	mov.b32 	%r214, 0;
	@%p44 bra 	$L__BB5_68;
	mov.b32 	%r212, 0;
$L__BB5_67:
	.pragma "nounroll";
	mul.wide.u32 	%rd183, %r212, 8;
	add.s64 	%rd184, %rd5, %rd183;
	ld.local.v2.f32 	{%f371, %f372}, [%rd184+8];
	ld.local.v4.f32 	{%f373, %f374, %f375, %f376}, [%rd184+16];
	st.local.v4.f32 	[%rd184], {%f371, %f372, %f373, %f374};
	ld.local.v4.f32 	{%f377, %f378, %f379, %f380}, [%rd184+32];
	st.local.v4.f32 	[%rd184+16], {%f375, %f376, %f377, %f378};
	ld.local.v4.f32 	{%f381, %f382, %f383, %f384}, [%rd184+48];
	st.local.v4.f32 	[%rd184+32], {%f379, %f380, %f381, %f382};
	ld.local.v4.f32 	{%f385, %f386, %f387, %f388}, [%rd184+64];
	st.local.v4.f32 	[%rd184+48], {%f383, %f384, %f385, %f386};
	ld.local.v4.f32 	{%f389, %f390, %f391, %f392}, [%rd184+80];
	st.local.v4.f32 	[%rd184+64], {%f387, %f388, %f389, %f390};
	ld.local.v4.f32 	{%f393, %f394, %f395, %f396}, [%rd184+96];
	st.local.v4.f32 	[%rd184+80], {%f391, %f392, %f393, %f394};
	ld.local.v4.f32 	{%f397, %f398, %f399, %f400}, [%rd184+112];
	st.local.v4.f32 	[%rd184+96], {%f395, %f396, %f397, %f398};
	add.s32 	%r212, %r212, 16;
	ld.local.v2.f32 	{%f401, %f402}, [%rd184+128];
	st.local.v4.f32 	[%rd184+112], {%f399, %f400, %f401, %f402};
	setp.ne.s32 	%p45, %r212, %r45;
	mov.u32 	%r214, %r45;
	@%p45 bra 	$L__BB5_67;
$L__BB5_68:
	and.b32  	%r175, %r3, 15;
	setp.eq.s32 	%p46, %r175, 0;
	@%p46 bra 	$L__BB5_87;
	setp.lt.u32 	%p47, %r42, 7;
	@%p47 bra 	$L__BB5_71;
	mul.wide.u32 	%rd185, %r214, 8;
	add.s64 	%rd186, %rd5, %rd185;
	ld.local.v2.f32 	{%f403, %f404}, [%rd186+8];
	st.local.v2.f32 	[%rd186], {%f403, %f404};
	ld.local.v2.f32 	{%f405, %f406}, [%rd186+16];
	st.local.v2.f32 	[%rd186+8], {%f405, %f406};
	ld.local.v2.f32 	{%f407, %f408}, [%rd186+24];
	st.local.v2.f32 	[%rd186+16], {%f407, %f408};
	ld.local.v2.f32 	{%f409, %f410}, [%rd186+32];
	st.local.v2.f32 	[%rd186+24], {%f409, %f410};
	ld.local.v2.f32 	{%f411, %f412}, [%rd186+40];
	st.local.v2.f32 	[%rd186+32], {%f411, %f412};
	ld.local.v2.f32 	{%f413, %f414}, [%rd186+48];
	st.local.v2.f32 	[%rd186+40], {%f413, %f414};
	ld.local.v2.f32 	{%f415, %f416}, [%rd186+56];
	st.local.v2.f32 	[%rd186+48], {%f415, %f416};
	add.s32 	%r214, %r214, 8;
	ld.local.v2.f32 	{%f417, %f418}, [%rd186+64];
	st.local.v2.f32 	[%rd186+56], {%f417, %f418};
$L__BB5_71:
	setp.eq.s32 	%p48, %r46, 0;
	@%p48 bra 	$L__BB5_87;
	setp.lt.u32 	%p49, %r43, 3;
	@%p49 bra 	$L__BB5_74;
	mul.wide.u32 	%rd187, %r214, 8;
	add.s64 	%rd188, %rd5, %rd187;
	ld.local.v2.f32 	{%f419, %f420}, [%rd188+8];
	st.local.v2.f32 	[%rd188], {%f419, %f420};
	ld.local.v2.f32 	{%f421, %f422}, [%rd188+16];
	st.local.v2.f32 	[%rd188+8], {%f421, %f422};
	ld.local.v2.f32 	{%f423, %f424}, [%rd188+24];
	st.local.v2.f32 	[%rd188+16], {%f423, %f424};
	add.s32 	%r214, %r214, 4;
	ld.local.v2.f32 	{%f425, %f426}, [%rd188+32];
	st.local.v2.f32 	[%rd188+24], {%f425, %f426};
$L__BB5_74:
	setp.eq.s32 	%p50, %r47, 0;
	@%p50 bra 	$L__BB5_87;
	setp.eq.s32 	%p51, %r47, 1;
	mul.wide.u32 	%rd189, %r214, 8;
	add.s64 	%rd26, %rd5, %rd189;
	ld.local.v2.f32 	{%f427, %f428}, [%rd26+8];
	st.local.v2.f32 	[%rd26], {%f427, %f428};
	@%p51 bra 	$L__BB5_87;
	setp.eq.s32 	%p52, %r47, 2;
	ld.local.v2.f32 	{%f429, %f430}, [%rd26+16];
	st.local.v2.f32 	[%rd26+8], {%f429, %f430};
	@%p52 bra 	$L__BB5_87;
	ld.local.v2.f32 	{%f431, %f432}, [%rd26+24];
	st.local.v2.f32 	[%rd26+16], {%f431, %f432};
	bra.uni 	$L__BB5_87;
$L__BB5_78:
	add.s32 	%r155, %r39, -1;
	setp.lt.u32 	%p22, %r155, 7;
	@%p22 bra 	$L__BB5_80;
	mad.lo.s32 	%r156, %r208, %r113, %r2;
	mul.wide.s32 	%rd101, %r156, 4;
	add.s64 	%rd102, %rd1, %rd101;
	ld.global.f32 	%f125, [%rd102];
	mul.wide.u32 	%rd103, %r208, 8;
	add.s64 	%rd104, %rd4, %rd103;
	mov.f32 	%f126, 0f00000000;
	st.local.v2.f32 	[%rd104], {%f125, %f126};
	mul.wide.s32 	%rd105, %r113, 4;
	add.s64 	%rd106, %rd102, %rd105;
	ld.global.f32 	%f127, [%rd106];
	st.local.v2.f32 	[%rd104+8], {%f127, %f126};
	add.s64 	%rd107, %rd106, %rd105;
	ld.global.f32 	%f128, [%rd107];
	st.local.v2.f32 	[%rd104+16], {%f128, %f126};
	add.s64 	%rd108, %rd107, %rd105;
	ld.global.f32 	%f129, [%rd108];
	st.local.v2.f32 	[%rd104+24], {%f129, %f126};
	add.s64 	%rd109, %rd108, %rd105;
	ld.global.f32 	%f130, [%rd109];
	st.local.v2.f32 	[%rd104+32], {%f130, %f126};
	add.s64 	%rd110, %rd109, %rd105;
	ld.global.f32 	%f131, [%rd110];
	st.local.v2.f32 	[%rd104+40], {%f131, %f126};
	add.s64 	%rd111, %rd110, %rd105;
	ld.global.f32 	%f132, [%rd111];
	st.local.v2.f32 	[%rd104+48], {%f132, %f126};
	add.s64 	%rd112, %rd111, %rd105;
	ld.global.f32 	%f133, [%rd112];
	st.local.v2.f32 	[%rd104+56], {%f133, %f126};
	add.s32 	%r208, %r208, 8;
$L__BB5_80:
	setp.eq.s32 	%p23, %r40, 0;
	@%p23 bra 	$L__BB5_40;
	add.s32 	%r157, %r40, -1;
	setp.lt.u32 	%p24, %r157, 3;
	@%p24 bra 	$L__BB5_83;
	mad.lo.s32 	%r158, %r208, %r113, %r2;
	mul.wide.s32 	%rd113, %r158, 4;
	add.s64 	%rd114, %rd1, %rd113;
	ld.global.f32 	%f134, [%rd114];
	mul.wide.u32 	%rd115, %r208, 8;
	add.s64 	%rd116, %rd4, %rd115;
	mov.f32 	%f135, 0f00000000;
	st.local.v2.f32 	[%rd116], {%f134, %f135};
	mul.wide.s32 	%rd117, %r113, 4;
	add.s64 	%rd118, %rd114, %rd117;
	ld.global.f32 	%f136, [%rd118];
	st.local.v2.f32 	[%rd116+8], {%f136, %f135};
	add.s64 	%rd119, %rd118, %rd117;
	ld.global.f32 	%f137, [%rd119];
	st.local.v2.f32 	[%rd116+16], {%f137, %f135};
	add.s64 	%rd120, %rd119, %rd117;
	ld.global.f32 	%f138, [%rd120];
	st.local.v2.f32 	[%rd116+24], {%f138, %f135};
	add.s32 	%r208, %r208, 4;
$L__BB5_83:
	setp.eq.s32 	%p25, %r44, 0;
	@%p25 bra 	$L__BB5_40;
	setp.eq.s32 	%p26, %r44, 1;
	mad.lo.s32 	%r159, %r208, %r113, %r2;
	mul.wide.s32 	%rd121, %r159, 4;
	add.s64 	%rd22, %rd1, %rd121;
	ld.global.f32 	%f139, [%rd22];
	mul.wide.u32 	%rd122, %r208, 8;
	add.s64 	%rd23, %rd4, %rd122;
	mov.f32 	%f140, 0f00000000;
	st.local.v2.f32 	[%rd23], {%f139, %f140};
	@%p26 bra 	$L__BB5_40;
	setp.eq.s32 	%p27, %r44, 2;
	mul.wide.s32 	%rd24, %r113, 4;
	add.s64 	%rd25, %rd22, %rd24;
	ld.global.f32 	%f141, [%rd25];
	mov.f32 	%f142, 0f00000000;
	st.local.v2.f32 	[%rd23+8], {%f141, %f142};
	@%p27 bra 	$L__BB5_40;
	add.s64 	%rd123, %rd25, %rd24;
	ld.global.f32 	%f143, [%rd123];
	mov.f32 	%f144, 0f00000000;
	st.local.v2.f32 	[%rd23+16], {%f143, %f144};
	bra.uni 	$L__BB5_40;
$L__BB5_87:
	setp.eq.s32 	%p53, %r210, %r114;
	@%p53 bra 	$L__BB5_88;
	bra.uni 	$L__BB5_54;
$L__BB5_88:
	add.s32 	%r2, %r2, %r1;
	setp.lt.s32 	%p54, %r2, %r113;
	@%p54 bra 	$L__BB5_36;
	bra.uni 	$L__BB5_112;
$L__BB5_89:
	sub.s32 	%r83, %r114, %r115;
	add.s32 	%r134, %r83, 1;
	and.b32  	%r84, %r134, 3;
	and.b32  	%r85, %r134, -4;
	and.b32  	%r86, %r134, 1;
	mul.wide.s32 	%rd73, %r113, 16;
	mul.wide.s32 	%rd75, %r113, 8;
$L__BB5_90:
	setp.lt.u32 	%p13, %r83, 3;
	mul.wide.s32 	%rd55, %r2, 4;
	add.s64 	%rd56, %rd1, %rd55;
	ld.global.f32 	%f25, [%rd56];
	mov.f32 	%f30, 0f00000000;
	st.local.v2.f32 	[%rd4], {%f25, %f30};
	mov.u32 	%r222, %r3;
	@%p13 bra 	$L__BB5_93;
	mov.b32 	%r221, 0;
	mov.u32 	%r222, %r3;
$L__BB5_92:
	.pragma "nounroll";
	mad.lo.s32 	%r136, %r222, %r113, %r2;
	mul.wide.s32 	%rd57, %r136, 16;
	add.s64 	%rd58, %rd3, %rd57;
	ld.global.v2.f64 	{%fd1, %fd2}, [%rd58];
	cvt.rn.f32.f64 	%f31, %fd1;
	cvt.rn.f32.f64 	%f32, %fd2;
	st.local.v2.f32 	[%rd17], {%f31, %f32};
	ld.local.v2.f32 	{%f33, %f34}, [%rd5];
	mul.f32 	%f35, %f25, %f33;
	mul.f32 	%f36, %f34, 0f00000000;
	sub.f32 	%f37, %f35, %f36;
	mul.f32 	%f38, %f25, %f34;
	fma.rn.f32 	%f39, %f33, 0f00000000, %f38;
	add.f32 	%f40, %f39, 0f00000000;
	add.f32 	%f41, %f37, 0f00000000;
	sub.s32 	%r137, %r222, %r115;
	mad.lo.s32 	%r138, %r113, %r137, %r113;
	add.s32 	%r139, %r138, %r2;
	mul.wide.s32 	%rd59, %r139, 8;
	add.s64 	%rd60, %rd2, %rd59;
	st.global.v2.f32 	[%rd60], {%f41, %f40};
	add.s64 	%rd62, %rd58, %rd73;
	ld.global.v2.f64 	{%fd3, %fd4}, [%rd62];
	cvt.rn.f32.f64 	%f42, %fd3;
	cvt.rn.f32.f64 	%f43, %fd4;
	st.local.v2.f32 	[%rd17], {%f42, %f43};
	ld.local.v2.f32 	{%f44, %f45}, [%rd5];
	mul.f32 	%f46, %f25, %f44;
	mul.f32 	%f47, %f45, 0f00000000;
	sub.f32 	%f48, %f46, %f47;
	mul.f32 	%f49, %f25, %f45;
	fma.rn.f32 	%f50, %f44, 0f00000000, %f49;
	add.f32 	%f51, %f50, 0f00000000;
	add.f32 	%f52, %f48, 0f00000000;
	add.s64 	%rd64, %rd60, %rd75;
	st.global.v2.f32 	[%rd64], {%f52, %f51};
	add.s64 	%rd65, %rd62, %rd73;
	ld.global.v2.f64 	{%fd5, %fd6}, [%rd65];
	cvt.rn.f32.f64 	%f53, %fd5;
	cvt.rn.f32.f64 	%f54, %fd6;
	st.local.v2.f32 	[%rd17], {%f53, %f54};
	ld.local.v2.f32 	{%f55, %f56}, [%rd5];
	mul.f32 	%f57, %f25, %f55;
	mul.f32 	%f58, %f56, 0f00000000;
	sub.f32 	%f59, %f57, %f58;
	mul.f32 	%f60, %f25, %f56;
	fma.rn.f32 	%f61, %f55, 0f00000000, %f60;
	add.f32 	%f62, %f61, 0f00000000;
	add.f32 	%f63, %f59, 0f00000000;
	add.s64 	%rd66, %rd64, %rd75;
	st.global.v2.f32 	[%rd66], {%f63, %f62};
	add.s64 	%rd67, %rd65, %rd73;
	ld.global.v2.f64 	{%fd7, %fd8}, [%rd67];
	cvt.rn.f32.f64 	%f64, %fd7;
	cvt.rn.f32.f64 	%f65, %fd8;
	st.local.v2.f32 	[%rd17], {%f64, %f65};
	ld.local.v2.f32 	{%f66, %f67}, [%rd5];
	mul.f32 	%f68, %f25, %f66;
	mul.f32 	%f69, %f67, 0f00000000;
	sub.f32 	%f70, %f68, %f69;
	mul.f32 	%f71, %f25, %f67;
	fma.rn.f32 	%f72, %f66, 0f00000000, %f71;
	add.f32 	%f73, %f72, 0f00000000;
	add.f32 	%f74, %f70, 0f00000000;
	add.s32 	%r222, %r222, 4;
	add.s64 	%rd68, %rd66, %rd75;
	st.global.v2.f32 	[%rd68], {%f74, %f73};
	add.s32 	%r221, %r221, 4;
	setp.ne.s32 	%p14, %r221, %r85;
	@%p14 bra 	$L__BB5_92;
$L__BB5_93:
	setp.eq.s32 	%p15, %r84, 0;
	@%p15 bra 	$L__BB5_98;
	setp.eq.s32 	%p16, %r84, 1;
	@%p16 bra 	$L__BB5_96;
	mad.lo.s32 	%r140, %r222, %r113, %r2;
	mul.wide.s32 	%rd69, %r140, 16;
	add.s64 	%rd70, %rd3, %rd69;
	ld.global.v2.f64 	{%fd9, %fd10}, [%rd70];
	cvt.rn.f32.f64 	%f75, %fd9;
	cvt.rn.f32.f64 	%f76, %fd10;
	st.local.v2.f32 	[%rd17], {%f75, %f76};
	ld.local.v2.f32 	{%f77, %f78}, [%rd5];
	mul.f32 	%f79, %f25, %f77;
	mul.f32 	%f80, %f78, 0f00000000;
	sub.f32 	%f81, %f79, %f80;
	mul.f32 	%f82, %f25, %f78;
	fma.rn.f32 	%f83, %f77, 0f00000000, %f82;
	add.f32 	%f84, %f83, 0f00000000;
	add.f32 	%f85, %f81, 0f00000000;
	sub.s32 	%r141, %r222, %r115;
	mad.lo.s32 	%r142, %r113, %r141, %r113;
	add.s32 	%r143, %r142, %r2;
	mul.wide.s32 	%rd71, %r143, 8;
	add.s64 	%rd72, %rd2, %rd71;
	st.global.v2.f32 	[%rd72], {%f85, %f84};
	add.s64 	%rd74, %rd70, %rd73;
	ld.global.v2.f64 	{%fd11, %fd12}, [%rd74];
	cvt.rn.f32.f64 	%f86, %fd11;
	cvt.rn.f32.f64 	%f87, %fd12;
	st.local.v2.f32 	[%rd17], {%f86, %f87};
	ld.local.v2.f32 	{%f88, %f89}, [%rd5];
	mul.f32 	%f90, %f25, %f88;
	mul.f32 	%f91, %f89, 0f00000000;
	sub.f32 	%f92, %f90, %f91;
	mul.f32 	%f93, %f25, %f89;
	fma.rn.f32 	%f94, %f88, 0f00000000, %f93;
	add.f32 	%f95, %f94, 0f00000000;
	add.f32 	%f96, %f92, 0f00000000;
	add.s32 	%r222, %r222, 2;
	add.s64 	%rd76, %rd72, %rd75;
	st.global.v2.f32 	[%rd76], {%f96, %f95};
$L__BB5_96:
	setp.eq.s32 	%p17, %r86, 0;
	@%p17 bra 	$L__BB5_98;
	mad.lo.s32 	%r144, %r222, %r113, %r2;
	mul.wide.s32 	%rd77, %r144, 16;
	add.s64 	%rd78, %rd3, %rd77;
	ld.global.v2.f64 	{%fd13, %fd14}, [%rd78];
	cvt.rn.f32.f64 	%f97, %fd13;
	cvt.rn.f32.f64 	%f98, %fd14;
	st.local.v2.f32 	[%rd17], {%f97, %f98};
	ld.local.v2.f32 	{%f99, %f100}, [%rd5];
	mul.f32 	%f101, %f25, %f99;
	mul.f32 	%f102, %f100, 0f00000000;
	sub.f32 	%f103, %f101, %f102;
	mul.f32 	%f104, %f25, %f100;
	fma.rn.f32 	%f105, %f99, 0f00000000, %f104;
	add.f32 	%f106, %f105, 0f00000000;
	add.f32 	%f107, %f103, 0f00000000;
	sub.s32 	%r145, %r222, %r115;
	mad.lo.s32 	%r146, %r113, %r145, %r113;
	add.s32 	%r147, %r146, %r2;
	mul.wide.s32 	%rd79, %r147, 8;
	add.s64 	%rd80, %rd2, %rd79;
	st.global.v2.f32 	[%rd80], {%f107, %f106};
$L__BB5_98:
	add.s32 	%r2, %r2, %r1;
	setp.lt.s32 	%p18, %r2, %r113;
	@%p18 bra 	$L__BB5_90;
	bra.uni 	$L__BB5_112;
$L__BB5_99:
	sub.s32 	%r96, %r114, %r115;
	add.s32 	%r120, %r96, 1;
	and.b32  	%r97, %r120, 7;
	add.s32 	%r98, %r97, -1;
	and.b32  	%r99, %r120, 3;
	and.b32  	%r100, %r120, -8;
	and.b32  	%r101, %r120, 1;
	mul.wide.s32 	%rd50, %r113, 8;
$L__BB5_100:
	setp.lt.u32 	%p4, %r96, 7;
	mov.u32 	%r227, %r3;
	@%p4 bra 	$L__BB5_103;
	mov.b32 	%r226, 0;
	mov.u32 	%r227, %r3;
$L__BB5_102:
	.pragma "nounroll";
	sub.s32 	%r122, %r227, %r115;
	mad.lo.s32 	%r123, %r113, %r122, %r113;
	add.s32 	%r124, %r123, %r2;
	mul.wide.s32 	%rd32, %r124, 8;
	add.s64 	%rd33, %rd2, %rd32;
	mov.f32 	%f26, 0f00000000;
	st.global.v2.f32 	[%rd33], {%f26, %f26};
	add.s64 	%rd35, %rd33, %rd50;
	st.global.v2.f32 	[%rd35], {%f26, %f26};
	add.s64 	%rd36, %rd35, %rd50;
	st.global.v2.f32 	[%rd36], {%f26, %f26};
	add.s64 	%rd37, %rd36, %rd50;
	st.global.v2.f32 	[%rd37], {%f26, %f26};
	add.s64 	%rd38, %rd37, %rd50;
	st.global.v2.f32 	[%rd38], {%f26, %f26};
	add.s64 	%rd39, %rd38, %rd50;
	st.global.v2.f32 	[%rd39], {%f26, %f26};
	add.s64 	%rd40, %rd39, %rd50;
	st.global.v2.f32 	[%rd40], {%f26, %f26};
	add.s32 	%r227, %r227, 8;
	add.s64 	%rd41, %rd40, %rd50;
	st.global.v2.f32 	[%rd41], {%f26, %f26};
	add.s32 	%r226, %r226, 8;
	setp.ne.s32 	%p5, %r226, %r100;
	@%p5 bra 	$L__BB5_102;
$L__BB5_103:
	setp.eq.s32 	%p6, %r97, 0;
	@%p6 bra 	$L__BB5_111;
	setp.lt.u32 	%p7, %r98, 3;
	@%p7 bra 	$L__BB5_106;
	sub.s32 	%r125, %r227, %r115;
	mad.lo.s32 	%r126, %r113, %r125, %r113;
	add.s32 	%r127, %r126, %r2;
	mul.wide.s32 	%rd42, %r127, 8;
	add.s64 	%rd43, %rd2, %rd42;
	mov.f32 	%f27, 0f00000000;
	st.global.v2.f32 	[%rd43], {%f27, %f27};
	add.s64 	%rd45, %rd43, %rd50;
	st.global.v2.f32 	[%rd45], {%f27, %f27};
	add.s64 	%rd46, %rd45, %rd50;
	st.global.v2.f32 	[%rd46], {%f27, %f27};
	add.s32 	%r227, %r227, 4;
	add.s64 	%rd47, %rd46, %rd50;
	st.global.v2.f32 	[%rd47], {%f27, %f27};
$L__BB5_106:
	setp.eq.s32 	%p8, %r99, 0;
	@%p8 bra 	$L__BB5_111;
	setp.eq.s32 	%p9, %r99, 1;
	@%p9 bra 	$L__BB5_109;
	sub.s32 	%r128, %r227, %r115;
	mad.lo.s32 	%r129, %r113, %r128, %r113;
	add.s32 	%r130, %r129, %r2;
	mul.wide.s32 	%rd48, %r130, 8;
	add.s64 	%rd49, %rd2, %rd48;
	mov.f32 	%f28, 0f00000000;
	st.global.v2.f32 	[%rd49], {%f28, %f28};
	add.s32 	%r227, %r227, 2;
	add.s64 	%rd51, %rd49, %rd50;
	st.global.v2.f32 	[%rd51], {%f28, %f28};
$L__BB5_109:
	setp.eq.s32 	%p10, %r101, 0;
	@%p10 bra 	$L__BB5_111;
	sub.s32 	%r131, %r227, %r115;
	mad.lo.s32 	%r132, %r113, %r131, %r113;
	add.s32 	%r133, %r132, %r2;
	mul.wide.s32 	%rd52, %r133, 8;
	add.s64 	%rd53, %rd2, %rd52;
	mov.f32 	%f29, 0f00000000;
	st.global.v2.f32 	[%rd53], {%f29, %f29};
$L__BB5_111:
	add.s32 	%r2, %r2, %r1;
	setp.lt.s32 	%p11, %r2, %r113;
	@%p11 bra 	$L__BB5_100;
$L__BB5_112:
	ret;

}
	// .globl	_Z17cherk_batched_gpuP6float2S0_iii
.visible .entry _Z17cherk_batched_gpuP6float2S0_iii(
	.param .u64 .ptr .align 1 _Z17cherk_batched_gpuP6float2S0_iii_param_0,
	.param .u64 .ptr .align 1 _Z17cherk_batched_gpuP6float2S0_iii_param_1,
	.param .u32 _Z17cherk_batched_gpuP6float2S0_iii_param_2,
	.param .u32 _Z17cherk_batched_gpuP6float2S0_iii_param_3,
	.param .u32 _Z17cherk_batched_gpuP6float2S0_iii_param_4
)
{
	.reg .pred 	%p<7>;
	.reg .b32 	%r<40>;
	.reg .b32 	%f<106>;
	.reg .b64 	%rd<9>;
	// demoted variable
	.shared .align 8 .b8 _ZZ17cherk_batched_gpuP6float2S0_iiiE5patch[512];
	ld.param.u64 	%rd3, [_Z17cherk_batched_gpuP6float2S0_iii_param_0];
	ld.param.u64 	%rd4, [_Z17cherk_batched_gpuP6float2S0_iii_param_1];
	ld.param.u32 	%r21, [_Z17cherk_batched_gpuP6float2S0_iii_param_2];
	ld.param.u32 	%r22, [_Z17cherk_batched_gpuP6float2S0_iii_param_3];
	ld.param.u32 	%r23, [_Z17cherk_batched_gpuP6float2S0_iii_param_4];
	shr.s32 	%r24, %r23, 31;
	shr.u32 	%r25, %r24, 29;
	add.s32 	%r26, %r23, %r25;
	shr.s32 	%r27, %r26, 3;
	and.b32  	%r28, %r26, -8;
	setp.lt.s32 	%p1, %r28, %r22;
	selp.u32 	%r29, 1, 0, %p1;
	add.s32 	%r1, %r27, %r29;
	mov.u32 	%r36, %ctaid.x;
	setp.ge.s32 	%p2, %r36, %r21;
	@%p2 bra 	$L__BB6_8;
	mov.u32 	%r3, %tid.x;
	mov.u32 	%r4, %tid.y;
	shl.b32 	%r30, %r4, 6;
	mov.u32 	%r31, _ZZ17cherk_batched_gpuP6float2S0_iiiE5patch;
	add.s32 	%r5, %r31, %r30;
	shl.b32 	%r32, %r3, 3;
	add.s32 	%r6, %r5, %r32;
	shl.b32 	%r33, %r3, 6;
	add.s32 	%r7, %r31, %r33;
	mul.lo.s32 	%r8, %r22, %r22;
	add.s32 	%r9, %r32, %r4;
	mov.u32 	%r10, %nctaid.x;
	neg.s32 	%r11, %r1;
	cvta.to.global.u64 	%rd1, %rd4;
	cvta.to.global.u64 	%rd2, %rd3;
$L__BB6_2:
	setp.lt.s32 	%p3, %r1, 1;
	mov.f32 	%f104, 0f00000000;
	mov.f32 	%f105, %f104;
	@%p3 bra 	$L__BB6_7;
	mad.lo.s32 	%r34, %r36, %r22, %r4;
	mad.lo.s32 	%r38, %r34, %r23, %r3;
	mov.f32 	%f105, 0f00000000;
	mov.u32 	%r37, %r3;
	mov.u32 	%r39, %r11;
	mov.f32 	%f104, %f105;
$L__BB6_4:
	setp.ge.s32 	%p4, %r37, %r23;
	mov.f32 	%f102, 0f00000000;
	mov.f32 	%f103, %f102;
	@%p4 bra 	$L__BB6_6;
	mul.wide.u32 	%rd5, %r38, 8;
	add.s64 	%rd6, %rd2, %rd5;
	ld.global.v2.f32 	{%f102, %f103}, [%rd6];
$L__BB6_6:
	st.shared.v2.f32 	[%r6], {%f102, %f103};
	bar.sync 	0;
	ld.shared.v2.f32 	{%f14, %f15}, [%r7];
	ld.shared.v2.f32 	{%f16, %f17}, [%r5];
	mul.f32 	%f18, %f15, %f17;
	fma.rn.f32 	%f19, %f14, %f16, %f18;
	mul.f32 	%f20, %f15, %f16;
	mul.f32 	%f21, %f14, %f17;
	sub.f32 	%f22, %f20, %f21;
	add.f32 	%f23, %f105, %f19;
	add.f32 	%f24, %f104, %f22;
	ld.shared.v2.f32 	{%f25, %f26}, [%r7+8];
	ld.shared.v2.f32 	{%f27, %f28}, [%r5+8];
	mul.f32 	%f29, %f26, %f28;
	fma.rn.f32 	%f30, %f25, %f27, %f29;
	mul.f32 	%f31, %f26, %f27;
	mul.f32 	%f32, %f25, %f28;
	sub.f32 	%f33, %f31, %f32;
	add.f32 	%f34, %f23, %f30;
	add.f32 	%f35, %f24, %f33;
	ld.shared.v2.f32 	{%f36, %f37}, [%r7+16];
	ld.shared.v2.f32 	{%f38, %f39}, [%r5+16];
	mul.f32 	%f40, %f37, %f39;
	fma.rn.f32 	%f41, %f36, %f38, %f40;
	mul.f32 	%f42, %f37, %f38;
	mul.f32 	%f43, %f36, %f39;
	sub.f32 	%f44, %f42, %f43;
	add.f32 	%f45, %f34, %f41;
	add.f32 	%f46, %f35, %f44;
	ld.shared.v2.f32 	{%f47, %f48}, [%r7+24];
	ld.shared.v2.f32 	{%f49, %f50}, [%r5+24];
	mul.f32 	%f51, %f48, %f50;
	fma.rn.f32 	%f52, %f47, %f49, %f51;
	mul.f32 	%f53, %f48, %f49;
	mul.f32 	%f54, %f47, %f50;
	sub.f32 	%f55, %f53, %f54;
	add.f32 	%f56, %f45, %f52;
	add.f32 	%f57, %f46, %f55;
	ld.shared.v2.f32 	{%f58, %f59}, [%r7+32];
	ld.shared.v2.f32 	{%f60, %f61}, [%r5+32];
	mul.f32 	%f62, %f59, %f61;
	fma.rn.f32 	%f63, %f58, %f60, %f62;
	mul.f32 	%f64, %f59, %f60;
	mul.f32 	%f65, %f58, %f61;
	sub.f32 	%f66, %f64, %f65;
	add.f32 	%f67, %f56, %f63;
	add.f32 	%f68, %f57, %f66;
	ld.shared.v2.f32 	{%f69, %f70}, [%r7+40];
	ld.shared.v2.f32 	{%f71, %f72}, [%r5+40];
	mul.f32 	%f73, %f70, %f72;
	fma.rn.f32 	%f74, %f69, %f71, %f73;
	mul.f32 	%f75, %f70, %f71;
	mul.f32 	%f76, %f69, %f72;
	sub.f32 	%f77, %f75, %f76;
	add.f32 	%f78, %f67, %f74;
	add.f32 	%f79, %f68, %f77;
	ld.shared.v2.f32 	{%f80, %f81}, [%r7+48];
	ld.shared.v2.f32 	{%f82, %f83}, [%r5+48];
	mul.f32 	%f84, %f81, %f83;
	fma.rn.f32 	%f85, %f80, %f82, %f84;
	mul.f32 	%f86, %f81, %f82;
	mul.f32 	%f87, %f80, %f83;
	sub.f32 	%f88, %f86, %f87;
	add.f32 	%f89, %f78, %f85;
	add.f32 	%f90, %f79, %f88;
	ld.shared.v2.f32 	{%f91, %f92}, [%r7+56];
	ld.shared.v2.f32 	{%f93, %f94}, [%r5+56];
	mul.f32 	%f95, %f92, %f94;
	fma.rn.f32 	%f96, %f91, %f93, %f95;
	mul.f32 	%f97, %f92, %f93;
	mul.f32 	%f98, %f91, %f94;
	sub.f32 	%f99, %f97, %f98;
	add.f32 	%f105, %f89, %f96;
	add.f32 	%f104, %f90, %f99;
	bar.sync 	0;
	add.s32 	%r39, %r39, 1;
	setp.ne.s32 	%p5, %r39, 0;
	add.s32 	%r38, %r38, 8;
	add.s32 	%r37, %r37, 8;
	@%p5 bra 	$L__BB6_4;
$L__BB6_7:
	mad.lo.s32 	%r35, %r8, %r36, %r9;
	mul.wide.u32 	%rd7, %r35, 8;
	add.s64 	%rd8, %rd1, %rd7;
	st.global.v2.f32 	[%rd8], {%f105, %f104};
	bar.sync 	0;
	add.s32 	%r36, %r36, %r10;
	setp.lt.s32 	%p6, %r36, %r21;
	@%p6 bra 	$L__BB6_2;
$L__BB6_8:
	ret;

}
	// .globl	_Z27cherk_batched_gpu_transposeP6float2S0_iii
.visible .entry _Z27cherk_batched_gpu_transposeP6float2S0_iii(
	.param .u64 .ptr .align 1 _Z27cherk_batched_gpu_transposeP6float2S0_iii_param_0,
	.param .u64 .ptr .align 1 _Z27cherk_batched_gpu_transposeP6float2S0_iii_param_1,
	.param .u32 _Z27cherk_batched_gpu_transposeP6float2S0_iii_param_2,
	.param .u32 _Z27cherk_batched_gpu_transposeP6float2S0_iii_param_3,
	.param .u32 _Z27cherk_batched_gpu_transposeP6float2S0_iii_param_4
)
{
	.reg .pred 	%p<7>;
	.reg .b32 	%r<40>;
	.reg .b32 	%f<106>;
	.reg .b64 	%rd<9>;
	// demoted variable
	.shared .align 8 .b8 _ZZ27cherk_batched_gpu_transposeP6float2S0_iiiE5patch[512];
	ld.param.u64 	%rd3, [_Z27cherk_batched_gpu_transposeP6float2S0_iii_param_0];
	ld.param.u64 	%rd4, [_Z27cherk_batched_gpu_transposeP6float2S0_iii_param_1];
	ld.param.u32 	%r21, [_Z27cherk_batched_gpu_transposeP6float2S0_iii_param_2];
	ld.param.u32 	%r22, [_Z27cherk_batched_gpu_transposeP6float2S0_iii_param_3];
	ld.param.u32 	%r23, [_Z27cherk_batched_gpu_transposeP6float2S0_iii_param_4];
	shr.s32 	%r24, %r23, 31;
	shr.u32 	%r25, %r24, 29;
	add.s32 	%r26, %r23, %r25;
	shr.s32 	%r27, %r26, 3;
	and.b32  	%r28, %r26, -8;
	setp.lt.s32 	%p1, %r28, %r22;
	selp.u32 	%r29, 1, 0, %p1;
	add.s32 	%r1, %r27, %r29;
	mov.u32 	%r36, %ctaid.x;
	setp.ge.s32 	%p2, %r36, %r21;
	@%p2 bra 	$L__BB7_8;
	mov.u32 	%r3, %tid.x;
	mov.u32 	%r4, %tid.y;
	shl.b32 	%r30, %r4, 6;
	mov.u32 	%r31, _ZZ27cherk_batched_gpu_transposeP6float2S0_iiiE5patch;
	add.s32 	%r5, %r31, %r30;
	shl.b32 	%r32, %r3, 3;
	add.s32 	%r6, %r5, %r32;
	shl.b32 	%r33, %r3, 6;
	add.s32 	%r7, %r31, %r33;
	mul.lo.s32 	%r8, %r22, %r22;
	add.s32 	%r9, %r32, %r4;
	mov.u32 	%r10, %nctaid.x;
	neg.s32 	%r11, %r1;
	cvta.to.global.u64 	%rd1, %rd4;
	cvta.to.global.u64 	%rd2, %rd3;
$L__BB7_2:
	setp.lt.s32 	%p3, %r1, 1;
	mov.f32 	%f104, 0f00000000;
	mov.f32 	%f105, %f104;
	@%p3 bra 	$L__BB7_7;
	mad.lo.s32 	%r34, %r36, %r22, %r4;
	mad.lo.s32 	%r38, %r34, %r23, %r3;
	mov.f32 	%f105, 0f00000000;
	mov.u32 	%r37, %r3;
	mov.u32 	%r39, %r11;
	mov.f32 	%f104, %f105;
$L__BB7_4:
	setp.ge.s32 	%p4, %r37, %r23;
	mov.f32 	%f102, 0f00000000;
	mov.f32 	%f103, %f102;
	@%p4 bra 	$L__BB7_6;
	mul.wide.u32 	%rd5, %r38, 8;
	add.s64 	%rd6, %rd2, %rd5;
	ld.global.v2.f32 	{%f102, %f103}, [%rd6];
$L__BB7_6:
	st.shared.v2.f32 	[%r6], {%f102, %f103};
	bar.sync 	0;
	ld.shared.v2.f32 	{%f14, %f15}, [%r7];
	ld.shared.v2.f32 	{%f16, %f17}, [%r5];
	mul.f32 	%f18, %f15, %f17;
	fma.rn.f32 	%f19, %f14, %f16, %f18;
	mul.f32 	%f20, %f15, %f16;
	mul.f32 	%f21, %f14, %f17;
	sub.f32 	%f22, %f20, %f21;
	add.f32 	%f23, %f105, %f19;
	add.f32 	%f24, %f104, %f22;
	ld.shared.v2.f32 	{%f25, %f26}, [%r7+8];
	ld.shared.v2.f32 	{%f27, %f28}, [%r5+8];
	mul.f32 	%f29, %f26, %f28;
	fma.rn.f32 	%f30, %f25, %f27, %f29;
	mul.f32 	%f31, %f26, %f27;
	mul.f32 	%f32, %f25, %f28;
	sub.f32 	%f33, %f31, %f32;
	add.f32 	%f34, %f23, %f30;
	add.f32 	%f35, %f24, %f33;
	ld.shared.v2.f32 	{%f36, %f37}, [%r7+16];
	ld.shared.v2.f32 	{%f38, %f39}, [%r5+16];
	mul.f32 	%f40, %f37, %f39;
	fma.rn.f32 	%f41, %f36, %f38, %f40;
	mul.f32 	%f42, %f37, %f38;
	mul.f32 	%f43, %f36, %f39;
	sub.f32 	%f44, %f42, %f43;
	add.f32 	%f45, %f34, %f41;
	add.f32 	%f46, %f35, %f44;
	ld.shared.v2.f32 	{%f47, %f48}, [%r7+24];
	ld.shared.v2.f32 	{%f49, %f50}, [%r5+24];
	mul.f32 	%f51, %f48, %f50;
	fma.rn.f32 	%f52, %f47, %f49, %f51;
	mul.f32 	%f53, %f48, %f49;
	mul.f32 	%f54, %f47, %f50;
	sub.f32 	%f55, %f53, %f54;
	add.f32 	%f56, %f45, %f52;
	add.f32 	%f57, %f46, %f55;
	ld.shared.v2.f32 	{%f58, %f59}, [%r7+32];
	ld.shared.v2.f32 	{%f60, %f61}, [%r5+32];
	mul.f32 	%f62, %f59, %f61;
	fma.rn.f32 	%f63, %f58, %f60, %f62;
	mul.f32 	%f64, %f59, %f60;
	mul.f32 	%f65, %f58, %f61;
	sub.f32 	%f66, %f64, %f65;
	add.f32 	%f67, %f56, %f63;
	add.f32 	%f68, %f57, %f66;
	ld.shared.v2.f32 	{%f69, %f70}, [%r7+40];
	ld.shared.v2.f32 	{%f71, %f72}, [%r5+40];
	mul.f32 	%f73, %f70, %f72;
	fma.rn.f32 	%f74, %f69, %f71, %f73;
	mul.f32 	%f75, %f70, %f71;
	mul.f32 	%f76, %f69, %f72;
	sub.f32 	%f77, %f75, %f76;
	add.f32 	%f78, %f67, %f74;
	add.f32 	%f79, %f68, %f77;
	ld.shared.v2.f32 	{%f80, %f81}, [%r7+48];
	ld.shared.v2.f32 	{%f82, %f83}, [%r5+48];
	mul.f32 	%f84, %f81, %f83;
	fma.rn.f32 	%f85, %f80, %f82, %f84;
	mul.f32 	%f86, %f81, %f82;
	mul.f32 	%f87, %f80, %f83;
	sub.f32 	%f88, %f86, %f87;
	add.f32 	%f89, %f78, %f85;
	add.f32 	%f90, %f79, %f88;
	ld.shared.v2.f32 	{%f91, %f92}, [%r7+56];
	ld.shared.v2.f32 	{%f93, %f94}, [%r5+56];
	mul.f32 	%f95, %f92, %f94;
	fma.rn.f32 	%f96, %f91, %f93, %f95;
	mul.f32 	%f97, %f92, %f93;
	mul.f32 	%f98, %f91, %f94;
	sub.f32 	%f99, %f97, %f98;
	add.f32 	%f105, %f89, %f96;
	add.f32 	%f104, %f90, %f99;
	bar.sync 	0;
	add.s32 	%r39, %r39, 1;
	setp.ne.s32 	%p5, %r39, 0;
	add.s32 	%r38, %r38, 8;
	add.s32 	%r37, %r37, 8;
	@%p5 bra 	$L__BB7_4;
$L__BB7_7:
	mad.lo.s32 	%r35, %r8, %r36, %r9;
	mul.wide.u32 	%rd7, %r35, 8;
	add.s64 	%rd8, %rd1, %rd7;
	st.global.v2.f32 	[%rd8], {%f105, %f104};
	bar.sync 	0;
	add.s32 	%r36, %r36, %r10;
	setp.lt.s32 	%p6, %r36, %r21;
	@%p6 bra 	$L__BB7_2;
$L__BB7_8:
	ret;

}
	// .globl	_Z13apply_pfb_winPaPfS0_iiiii
.visible .entry _Z13apply_pfb_winPaPfS0_iiiii(
	.param .u64 .ptr .align 1 _Z13apply_pfb_winPaPfS0_iiiii_param_0,
	.param .u64 .ptr .align 1 _Z13apply_pfb_winPaPfS0_iiiii_param_1,
	.param .u64 .ptr .align 1 _Z13apply_pfb_winPaPfS0_iiiii_param_2,
	.param .u32 _Z13apply_pfb_winPaPfS0_iiiii_param_3,
	.param .u32 _Z13apply_pfb_winPaPfS0_iiiii_param_4,
	.param .u32 _Z13apply_pfb_winPaPfS0_iiiii_param_5,
	.param .u32 _Z13apply_pfb_winPaPfS0_iiiii_param_6,
	.param .u32 _Z13apply_pfb_winPaPfS0_iiiii_param_7
)
{


	ret;

}


// ===== COMPILED SASS (sm_100) =====

	.target	sm_100

	.elftype	@"ET_EXEC"


//--------------------- .note.nv.tkinfo           --------------------------
	.section	.note.nv.tkinfo,"",@"SHT_NOTE"
	.sectionflags	@"SHF_NOTE_NV_TKINFO"
	.tkinfo
        /*0018*/ 	.word	0x00000002
        /*0030*/ 	.string	""
        /*0030*/ 	.string	"ptxas"
        /*0030*/ 	.string	"Cuda compilation tools, release 13.0, V13.0.88"
        /*0030*/ 	.string	"Build cuda_13.0.r13.0/compiler.36424714_0"
        /*0030*/ 	.string	"-arch sm_100 -m 64 "



//--------------------- .note.nv.cuinfo           --------------------------
	.section	.note.nv.cuinfo,"",@"SHT_NOTE"
	.sectionflags	@"SHF_NOTE_NV_CUINFO"
        /*0018*/ 	.short	0x0002
        /*001a*/ 	.short	0x0064
        /*001c*/ 	.short	0x0082
	.zero		2


//--------------------- .nv.info                  --------------------------
	.section	.nv.info,"",@"SHT_CUDA_INFO"
	.align	4


	//----- nvinfo : EIATTR_REGCOUNT
	.align		4
        /*0000*/ 	.byte	0x04, 0x2f
        /*0002*/ 	.short	(.L_1 - .L_0)
	.align		4
.L_0:
        /*0004*/ 	.word	index@(_Z13conv_cols_gpuIaEvPT_PfS2_iii)
        /*0008*/ 	.word	0x00000020


	//----- nvinfo : EIATTR_FRAME_SIZE
	.align		4
.L_1:
        /*000c*/ 	.byte	0x04, 0x11
        /*000e*/ 	.short	(.L_3 - .L_2)
	.align		4
.L_2:
        /*0010*/ 	.word	index@(_Z13conv_cols_gpuIaEvPT_PfS2_iii)
        /*0014*/ 	.word	0x00000000


	//----- nvinfo : EIATTR_REGCOUNT
	.align		4
.L_3:
        /*0018*/ 	.byte	0x04, 0x2f
        /*001a*/ 	.short	(.L_5 - .L_4)
	.align		4
.L_4:
        /*001c*/ 	.word	index@(_Z13conv_cols_gpuIsEvPT_PfS2_iii)
        /*0020*/ 	.word	0x00000020


	//----- nvinfo : EIATTR_FRAME_SIZE
	.align		4
.L_5:
        /*0024*/ 	.byte	0x04, 0x11
        /*0026*/ 	.short	(.L_7 - .L_6)
	.align		4
.L_6:
        /*0028*/ 	.word	index@(_Z13conv_cols_gpuIsEvPT_PfS2_iii)
        /*002c*/ 	.word	0x00000000


	//----- nvinfo : EIATTR_REGCOUNT
	.align		4
.L_7:
        /*0030*/ 	.byte	0x04, 0x2f
        /*0032*/ 	.short	(.L_9 - .L_8)
	.align		4
.L_8:
        /*0034*/ 	.word	index@(_Z13conv_cols_gpuIiEvPT_PfS2_iii)
        /*0038*/ 	.word	0x00000020


	//----- nvinfo : EIATTR_FRAME_SIZE
	.align		4
.L_9:
        /*003c*/ 	.byte	0x04, 0x11
        /*003e*/ 	.short	(.L_11 - .L_10)
	.align		4
.L_10:
        /*0040*/ 	.word	index@(_Z13conv_cols_gpuIiEvPT_PfS2_iii)
        /*0044*/ 	.word	0x00000000


	//----- nvinfo : EIATTR_REGCOUNT
	.align		4
.L_11:
        /*0048*/ 	.byte	0x04, 0x2f
        /*004a*/ 	.short	(.L_13 - .L_12)
	.align		4
.L_12:
        /*004c*/ 	.word	index@(_Z13conv_cols_gpuIfEvPT_PfS2_iii)
        /*0050*/ 	.word	0x00000020


	//----- nvinfo : EIATTR_FRAME_SIZE
	.align		4
.L_13:
        /*0054*/ 	.byte	0x04, 0x11
        /*0056*/ 	.short	(.L_15 - .L_14)
	.align		4
.L_14:
        /*0058*/ 	.word	index@(_Z13conv_cols_gpuIfEvPT_PfS2_iii)
        /*005c*/ 	.word	0x00000000


	//----- nvinfo : EIATTR_REGCOUNT
	.align		4
.L_15:
        /*0060*/ 	.byte	0x04, 0x2f
        /*0062*/ 	.short	(.L_17 - .L_16)
	.align		4
.L_16:
        /*0064*/ 	.word	index@(_Z21conv_cols_complex_gpuI6float2EvPT_PS0_Pfiii)
        /*0068*/ 	.word	0x0000002a


	//----- nvinfo : EIATTR_FRAME_SIZE
	.align		4
.L_17:
        /*006c*/ 	.byte	0x04, 0x11
        /*006e*/ 	.short	(.L_19 - .L_18)
	.align		4
.L_18:
        /*0070*/ 	.word	index@(_Z21conv_cols_complex_gpuI6float2EvPT_PS0_Pfiii)
        /*0074*/ 	.word	0x00000040


	//----- nvinfo : EIATTR_REGCOUNT
	.align		4
.L_19:
        /*0078*/ 	.byte	0x04, 0x2f
        /*007a*/ 	.short	(.L_21 - .L_20)
	.align		4
.L_20:
        /*007c*/ 	.word	index@(_Z21conv_cols_complex_gpuI7double2EvPT_P6float2Pfiii)
        /*0080*/ 	.word	0x00000029


	//----- nvinfo : EIATTR_FRAME_SIZE
	.align		4
.L_21:
        /*0084*/ 	.byte	0x04, 0x11
        /*0086*/ 	.short	(.L_23 - .L_22)
	.align		4
.L_22:
        /*0088*/ 	.word	index@(_Z21conv_cols_complex_gpuI7double2EvPT_P6float2Pfiii)
        /*008c*/ 	.word	0x00000040


	//----- nvinfo : EIATTR_REGCOUNT
	.align		4
.L_23:
        /*0090*/ 	.byte	0x04, 0x2f
        /*0092*/ 	.short	(.L_25 - .L_24)
	.align		4
.L_24:
        /*0094*/ 	.word	index@(_Z17cherk_batched_gpuP6float2S0_iii)
        /*0098*/ 	.word	0x00000021


	//----- nvinfo : EIATTR_FRAME_SIZE
	.align		4
.L_25:
        /*009c*/ 	.byte	0x04, 0x11
        /*009e*/ 	.short	(.L_27 - .L_26)
	.align		4
.L_26:
        /*00a0*/ 	.word	index@(_Z17cherk_batched_gpuP6float2S0_iii)
        /*00a4*/ 	.word	0x00000000


	//----- nvinfo : EIATTR_REGCOUNT
	.align		4
.L_27:
        /*00a8*/ 	.byte	0x04, 0x2f
        /*00aa*/ 	.short	(.L_29 - .L_28)
	.align		4
.L_28:
        /*00ac*/ 	.word	index@(_Z27cherk_batched_gpu_transposeP6float2S0_iii)
        /*00b0*/ 	.word	0x00000021


	//----- nvinfo : EIATTR_FRAME_SIZE
	.align		4
.L_29:
        /*00b4*/ 	.byte	0x04, 0x11
        /*00b6*/ 	.short	(.L_31 - .L_30)
	.align		4
.L_30:
        /*00b8*/ 	.word	index@(_Z27cherk_batched_gpu_transposeP6float2S0_iii)
        /*00bc*/ 	.word	0x00000000


	//----- nvinfo : EIATTR_REGCOUNT
	.align		4
.L_31:
        /*00c0*/ 	.byte	0x04, 0x2f
        /*00c2*/ 	.short	(.L_33 - .L_32)
	.align		4
.L_32:
        /*00c4*/ 	.word	index@(_Z13apply_pfb_winPaPfS0_iiiii)
        /*00c8*/ 	.word	0x00000004


	//----- nvinfo : EIATTR_FRAME_SIZE
	.align		4
.L_33:
        /*00cc*/ 	.byte	0x04, 0x11
        /*00ce*/ 	.short	(.L_35 - .L_34)
	.align		4
.L_34:
        /*00d0*/ 	.word	index@(_Z13apply_pfb_winPaPfS0_iiiii)
        /*00d4*/ 	.word	0x00000000


	//----- nvinfo : EIATTR_MIN_STACK_SIZE
	.align		4
.L_35:
        /*00d8*/ 	.byte	0x04, 0x12
        /*00da*/ 	.short	(.L_37 - .L_36)
	.align		4
.L_36:
        /*00dc*/ 	.word	index@(_Z13apply_pfb_winPaPfS0_iiiii)
        /*00e0*/ 	.word	0x00000000


	//----- nvinfo : EIATTR_MIN_STACK_SIZE
	.align		4
.L_37:
        /*00e4*/ 	.byte	0x04, 0x12
        /*00e6*/ 	.short	(.L_39 - .L_38)
	.align		4
.L_38:
        /*00e8*/ 	.word	index@(_Z27cherk_batched_gpu_transposeP6float2S0_iii)
        /*00ec*/ 	.word	0x00000000


	//----- nvinfo : EIATTR_MIN_STACK_SIZE
	.align		4
.L_39:
        /*00f0*/ 	.byte	0x04, 0x12
        /*00f2*/ 	.short	(.L_41 - .L_40)
	.align		4
.L_40:
        /*00f4*/ 	.word	index@(_Z17cherk_batched_gpuP6float2S0_iii)
        /*00f8*/ 	.word	0x00000000


	//----- nvinfo : EIATTR_MIN_STACK_SIZE
	.align		4
.L_41:
        /*00fc*/ 	.byte	0x04, 0x12
        /*00fe*/ 	.short	(.L_43 - .L_42)
	.align		4
.L_42:
        /*0100*/ 	.word	index@(_Z21conv_cols_complex_gpuI7double2EvPT_P6float2Pfiii)
        /*0104*/ 	.word	0x00000040


	//----- nvinfo : EIATTR_MIN_STACK_SIZE
	.align		4
.L_43:
        /*0108*/ 	.byte	0x04, 0x12
        /*010a*/ 	.short	(.L_45 - .L_44)
	.align		4
.L_44:
        /*010c*/ 	.word	index@(_Z21conv_cols_complex_gpuI6float2EvPT_PS0_Pfiii)
        /*0110*/ 	.word	0x00000040


	//----- nvinfo : EIATTR_MIN_STACK_SIZE
	.align		4
.L_45:
        /*0114*/ 	.byte	0x04, 0x12
        /*0116*/ 	.short	(.L_47 - .L_46)
	.align		4
.L_46:
        /*0118*/ 	.word	index@(_Z13conv_cols_gpuIfEvPT_PfS2_iii)
        /*011c*/ 	.word	0x00000000


	//----- nvinfo : EIATTR_MIN_STACK_SIZE
	.align		4
.L_47:
        /*0120*/ 	.byte	0x04, 0x12
        /*0122*/ 	.short	(.L_49 - .L_48)
	.align		4
.L_48:
        /*0124*/ 	.word	index@(_Z13conv_cols_gpuIiEvPT_PfS2_iii)
        /*0128*/ 	.word	0x00000000


	//----- nvinfo : EIATTR_MIN_STACK_SIZE
	.align		4
.L_49:
        /*012c*/ 	.byte	0x04, 0x12
        /*012e*/ 	.short	(.L_51 - .L_50)
	.align		4
.L_50:
        /*0130*/ 	.word	index@(_Z13conv_cols_gpuIsEvPT_PfS2_iii)
        /*0134*/ 	.word	0x00000000


	//----- nvinfo : EIATTR_MIN_STACK_SIZE
	.align		4
.L_51:
        /*0138*/ 	.byte	0x04, 0x12
        /*013a*/ 	.short	(.L_53 - .L_52)
	.align		4
.L_52:
        /*013c*/ 	.word	index@(_Z13conv_cols_gpuIaEvPT_PfS2_iii)
        /*0140*/ 	.word	0x00000000
.L_53:


//--------------------- .nv.compat                --------------------------
	.section	.nv.compat,"",@"SHT_CUDA_COMPAT_INFO"
	.align	4
        /*0000*/ 	.byte	0x02, 0x09, 0x00, 0x00, 0x02, 0x02, 0x01, 0x00, 0x02, 0x05, 0x05, 0x00, 0x03, 0x07, 0x01, 0x01
        /*0010*/ 	.byte	0x02, 0x03, 0x00, 0x00, 0x02, 0x06, 0x01, 0x00, 0x04, 0x0b, 0x08, 0x00, 0x09, 0x00, 0x00, 0x00
        /*0020*/ 	.byte	0x00, 0x00, 0x00, 0x00


//--------------------- .nv.info._Z13apply_pfb_winPaPfS0_iiiii --------------------------
	.section	.nv.info._Z13apply_pfb_winPaPfS0_iiiii,"",@"SHT_CUDA_INFO"
	.sectionflags	@""
	.align	4


	//----- nvinfo : EIATTR_CUDA_API_VERSION
	.align		4
        /*0000*/ 	.byte	0x04, 0x37
        /*0002*/ 	.short	(.L_55 - .L_54)
.L_54:
        /*0004*/ 	.word	0x00000082


	//----- nvinfo : EIATTR_KPARAM_INFO
	.align		4
.L_55:
        /*0008*/ 	.byte	0x04, 0x17
        /*000a*/ 	.short	(.L_57 - .L_56)
.L_56:
        /*000c*/ 	.word	0x00000000
        /*0010*/ 	.short	0x0007
        /*0012*/ 	.short	0x0028
        /*0014*/ 	.byte	0x00, 0xf0, 0x11, 0x00


	//----- nvinfo : EIATTR_KPARAM_INFO
	.align		4
.L_57:
        /*0018*/ 	.byte	0x04, 0x17
        /*001a*/ 	.short	(.L_59 - .L_58)
.L_58:
        /*001c*/ 	.word	0x00000000
        /*0020*/ 	.short	0x0006
        /*0022*/ 	.short	0x0024
        /*0024*/ 	.byte	0x00, 0xf0, 0x11, 0x00


	//----- nvinfo : EIATTR_KPARAM_INFO
	.align		4
.L_59:
        /*0028*/ 	.byte	0x04, 0x17
        /*002a*/ 	.short	(.L_61 - .L_60)
.L_60:
        /*002c*/ 	.word	0x00000000
        /*0030*/ 	.short	0x0005
        /*0032*/ 	.short	0x0020
        /*0034*/ 	.byte	0x00, 0xf0, 0x11, 0x00


	//----- nvinfo : EIATTR_KPARAM_INFO
	.align		4
.L_61:
        /*0038*/ 	.byte	0x04, 0x17
        /*003a*/ 	.short	(.L_63 - .L_62)
.L_62:
        /*003c*/ 	.word	0x00000000
        /*0040*/ 	.short	0x0004
        /*0042*/ 	.short	0x001c
        /*0044*/ 	.byte	0x00, 0xf0, 0x11, 0x00


	//----- nvinfo : EIATTR_KPARAM_INFO
	.align		4
.L_63:
        /*0048*/ 	.byte	0x04, 0x17
        /*004a*/ 	.short	(.L_65 - .L_64)
.L_64:
        /*004c*/ 	.word	0x00000000
        /*0050*/ 	.short	0x0003
        /*0052*/ 	.short	0x0018
        /*0054*/ 	.byte	0x00, 0xf0, 0x11, 0x00


	//----- nvinfo : EIATTR_KPARAM_INFO
	.align		4
.L_65:
        /*0058*/ 	.byte	0x04, 0x17
        /*005a*/ 	.short	(.L_67 - .L_66)
.L_66:
        /*005c*/ 	.word	0x00000000
        /*0060*/ 	.short	0x0002
        /*0062*/ 	.short	0x0010
        /*0064*/ 	.byte	0x00, 0xf5, 0x21, 0x00


	//----- nvinfo : EIATTR_KPARAM_INFO
	.align		4
.L_67:
        /*0068*/ 	.byte	0x04, 0x17
        /*006a*/ 	.short	(.L_69 - .L_68)
.L_68:
        /*006c*/ 	.word	0x00000000
        /*0070*/ 	.short	0x0001
        /*0072*/ 	.short	0x0008
        /*0074*/ 	.byte	0x00, 0xf5, 0x21, 0x00


	//----- nvinfo : EIATTR_KPARAM_INFO
	.align		4
.L_69:
        /*0078*/ 	.byte	0x04, 0x17
        /*007a*/ 	.short	(.L_71 - .L_70)
.L_70:
        /*007c*/ 	.word	0x00000000
        /*0080*/ 	.short	0x0000
        /*0082*/ 	.short	0x0000
        /*0084*/ 	.byte	0x00, 0xf5, 0x21, 0x00


	//----- nvinfo : EIATTR_SPARSE_MMA_MASK
	.align		4
.L_71:
        /*0088*/ 	.byte	0x03, 0x50
        /*008a*/ 	.short	0x0000


	//----- nvinfo : EIATTR_MAXREG_COUNT
	.align		4
        /*008c*/ 	.byte	0x03, 0x1b
        /*008e*/ 	.short	0x00ff


	//----- nvinfo : EIATTR_MERCURY_ISA_VERSION
	.align		4
        /*0090*/ 	.byte	0x03, 0x5f
        /*0092*/ 	.short	0x0101


	//----- nvinfo : EIATTR_VRC_CTA_INIT_COUNT
	.align		4
        /*0094*/ 	.byte	0x02, 0x4a
	.zero		1
	.zero		1


	//----- nvinfo : EIATTR_EXIT_INSTR_OFFSETS
	.align		4
        /*0098*/ 	.byte	0x04, 0x1c
        /*009a*/ 	.short	(.L_73 - .L_72)


	//   ....[0]....
.L_72:
        /*009c*/ 	.word	0x00000010


	//----- nvinfo : EIATTR_CBANK_PARAM_SIZE
	.align		4
.L_73:
        /*00a0*/ 	.byte	0x03, 0x19
        /*00a2*/ 	.short	0x002c


	//----- nvinfo : EIATTR_PARAM_CBANK
	.align		4
        /*00a4*/ 	.byte	0x04, 0x0a
        /*00a6*/ 	.short	(.L_75 - .L_74)
	.align		4
.L_74:
        /*00a8*/ 	.word	index@(.nv.constant0._Z13apply_pfb_winPaPfS0_iiiii)
        /*00ac*/ 	.short	0x0380
        /*00ae*/ 	.short	0x002c


	//----- nvinfo : EIATTR_SW_WAR
	.align		4
.L_75:
        /*00b0*/ 	.byte	0x04, 0x36
        /*00b2*/ 	.short	(.L_77 - .L_76)
.L_76:
        /*00b4*/ 	.word	0x00000008
.L_77:


//--------------------- .nv.info._Z27cherk_batched_gpu_transposeP6float2S0_iii --------------------------
	.section	.nv.info._Z27cherk_batched_gpu_transposeP6float2S0_iii,"",@"SHT_CUDA_INFO"
	.sectionflags	@""
	.align	4


	//----- nvinfo : EIATTR_CUDA_API_VERSION
	.align		4
        /*0000*/ 	.byte	0x04, 0x37
        /*0002*/ 	.short	(.L_79 - .L_78)
.L_78:
        /*0004*/ 	.word	0x00000082


	//----- nvinfo : EIATTR_KPARAM_INFO
	.align		4
.L_79:
        /*0008*/ 	.byte	0x04, 0x17
        /*000a*/ 	.short	(.L_81 - .L_80)
.L_80:
        /*000c*/ 	.word	0x00000000
        /*0010*/ 	.short	0x0004
        /*0012*/ 	.short	0x0018
        /*0014*/ 	.byte	0x00, 0xf0, 0x11, 0x00


	//----- nvinfo : EIATTR_KPARAM_INFO
	.align		4
.L_81:
        /*0018*/ 	.byte	0x04, 0x17
        /*001a*/ 	.short	(.L_83 - .L_82)
.L_82:
        /*001c*/ 	.word	0x00000000
        /*0020*/ 	.short	0x0003
        /*0022*/ 	.short	0x0014
        /*0024*/ 	.byte	0x00, 0xf0, 0x11, 0x00


	//----- nvinfo : EIATTR_KPARAM_INFO
	.align		4
.L_83:
        /*0028*/ 	.byte	0x04, 0x17
        /*002a*/ 	.short	(.L_85 - .L_84)
.L_84:
        /*002c*/ 	.word	0x00000000
        /*0030*/ 	.short	0x0002
        /*0032*/ 	.short	0x0010
        /*0034*/ 	.byte	0x00, 0xf0, 0x11, 0x00


	//----- nvinfo : EIATTR_KPARAM_INFO
	.align		4
.L_85:
        /*0038*/ 	.byte	0x04, 0x17
        /*003a*/ 	.short	(.L_87 - .L_86)
.L_86:
        /*003c*/ 	.word	0x00000000
        /*0040*/ 	.short	0x0001
        /*0042*/ 	.short	0x0008
        /*0044*/ 	.byte	0x00, 0xf5, 0x21, 0x00


	//----- nvinfo : EIATTR_KPARAM_INFO
	.align		4
.L_87:
        /*0048*/ 	.byte	0x04, 0x17
        /*004a*/ 	.short	(.L_89 - .L_88)
.L_88:
        /*004c*/ 	.word	0x00000000
        /*0050*/ 	.short	0x0000
        /*0052*/ 	.short	0x0000
        /*0054*/ 	.byte	0x00, 0xf5, 0x21, 0x00


	//----- nvinfo : EIATTR_SPARSE_MMA_MASK
	.align		4
.L_89:
        /*0058*/ 	.byte	0x03, 0x50
        /*005a*/ 	.short	0x0000


	//----- nvinfo : EIATTR_MAXREG_COUNT
	.align		4
        /*005c*/ 	.byte	0x03, 0x1b
        /*005e*/ 	.short	0x00ff


	//----- nvinfo : EIATTR_NUM_BARRIERS
	.align		4
        /*0060*/ 	.byte	0x02, 0x4c
        /*0062*/ 	.byte	0x01
	.zero		1


	//----- nvinfo : EIATTR_MERCURY_ISA_VERSION
	.align		4
        /*0064*/ 	.byte	0x03, 0x5f
        /*0066*/ 	.short	0x0101


	//----- nvinfo : EIATTR_VRC_CTA_INIT_COUNT
	.align		4
        /*0068*/ 	.byte	0x02, 0x4a
	.zero		1
	.zero		1


	//----- nvinfo : EIATTR_EXIT_INSTR_OFFSETS
	.align		4
        /*006c*/ 	.byte	0x04, 0x1c
        /*006e*/ 	.short	(.L_91 - .L_90)


	//   ....[0]....
.L_90:
        /*0070*/ 	.word	0x00000050


	//   ....[1]....
        /*0074*/ 	.word	0x00000730


	//----- nvinfo : EIATTR_CBANK_PARAM_SIZE
	.align		4
.L_91:
        /*0078*/ 	.byte	0x03, 0x19
        /*007a*/ 	.short	0x001c


	//----- nvinfo : EIATTR_PARAM_CBANK
	.align		4
        /*007c*/ 	.byte	0x04, 0x0a
        /*007e*/ 	.short	(.L_93 - .L_92)
	.align		4
.L_92:
        /*0080*/ 	.word	index@(.nv.constant0._Z27cherk_batched_gpu_transposeP6float2S0_iii)
        /*0084*/ 	.short	0x0380
        /*0086*/ 	.short	0x001c


	//----- nvinfo : EIATTR_SW_WAR
	.align		4
.L_93:
        /*0088*/ 	.byte	0x04, 0x36
        /*008a*/ 	.short	(.L_95 - .L_94)
.L_94:
        /*008c*/ 	.word	0x00000008
.L_95:


//--------------------- .nv.info._Z17cherk_batched_gpuP6float2S0_iii --------------------------
	.section	.nv.info._Z17cherk_batched_gpuP6float2S0_iii,"",@"SHT_CUDA_INFO"
	.sectionflags	@""
	.align	4


	//----- nvinfo : EIATTR_CUDA_API_VERSION
	.align		4
        /*0000*/ 	.byte	0x04, 0x37
        /*0002*/ 	.short	(.L_97 - .L_96)
.L_96:
        /*0004*/ 	.word	0x00000082


	//----- nvinfo : EIATTR_KPARAM_INFO
	.align		4
.L_97:
        /*0008*/ 	.byte	0x04, 0x17
        /*000a*/ 	.short	(.L_99 - .L_98)
.L_98:
        /*000c*/ 	.word	0x00000000
        /*0010*/ 	.short	0x0004
        /*0012*/ 	.short	0x0018
        /*0014*/ 	.byte	0x00, 0xf0, 0x11, 0x00


	//----- nvinfo : EIATTR_KPARAM_INFO
	.align		4
.L_99:
        /*0018*/ 	.byte	0x04, 0x17
        /*001a*/ 	.short	(.L_101 - .L_100)
.L_100:
        /*001c*/ 	.word	0x00000000
        /*0020*/ 	.short	0x0003
        /*0022*/ 	.short	0x0014
        /*0024*/ 	.byte	0x00, 0xf0, 0x11, 0x00


	//----- nvinfo : EIATTR_KPARAM_INFO
	.align		4
.L_101:
        /*0028*/ 	.byte	0x04, 0x17
        /*002a*/ 	.short	(.L_103 - .L_102)
.L_102:
        /*002c*/ 	.word	0x00000000
        /*0030*/ 	.short	0x0002
        /*0032*/ 	.short	0x0010
        /*0034*/ 	.byte	0x00, 0xf0, 0x11, 0x00


	//----- nvinfo : EIATTR_KPARAM_INFO
	.align		4
.L_103:
        /*0038*/ 	.byte	0x04, 0x17
        /*003a*/ 	.short	(.L_105 - .L_104)
.L_104:
        /*003c*/ 	.word	0x00000000
        /*0040*/ 	.short	0x0001
        /*0042*/ 	.short	0x0008
        /*0044*/ 	.byte	0x00, 0xf5, 0x21, 0x00


	//----- nvinfo : EIATTR_KPARAM_INFO
	.align		4
.L_105:
        /*0048*/ 	.byte	0x04, 0x17
        /*004a*/ 	.short	(.L_107 - .L_106)
.L_106:
        /*004c*/ 	.word	0x00000000
        /*0050*/ 	.short	0x0000
        /*0052*/ 	.short	0x0000
        /*0054*/ 	.byte	0x00, 0xf5, 0x21, 0x00


	//----- nvinfo : EIATTR_SPARSE_MMA_MASK
	.align		4
.L_107:
        /*0058*/ 	.byte	0x03, 0x50
        /*005a*/ 	.short	0x0000


	//----- nvinfo : EIATTR_MAXREG_COUNT
	.align		4
        /*005c*/ 	.byte	0x03, 0x1b
        /*005e*/ 	.short	0x00ff


	//----- nvinfo : EIATTR_NUM_BARRIERS
	.align		4
        /*0060*/ 	.byte	0x02, 0x4c
        /*0062*/ 	.byte	0x01
	.zero		1


	//----- nvinfo : EIATTR_MERCURY_ISA_VERSION
	.align		4
        /*0064*/ 	.byte	0x03, 0x5f
        /*0066*/ 	.short	0x0101


	//----- nvinfo : EIATTR_VRC_CTA_INIT_COUNT
	.align		4
        /*0068*/ 	.byte	0x02, 0x4a
	.zero		1
	.zero		1


	//----- nvinfo : EIATTR_EXIT_INSTR_OFFSETS
	.align		4
        /*006c*/ 	.byte	0x04, 0x1c
        /*006e*/ 	.short	(.L_109 - .L_108)


	//   ....[0]....
.L_108:
        /*0070*/ 	.word	0x00000050


	//   ....[1]....
        /*0074*/ 	.word	0x00000730


	//----- nvinfo : EIATTR_CBANK_PARAM_SIZE
	.align		4
.L_109:
        /*0078*/ 	.byte	0x03, 0x19
        /*007a*/ 	.short	0x001c


	//----- nvinfo : EIATTR_PARAM_CBANK
	.align		4
        /*007c*/ 	.byte	0x04, 0x0a
        /*007e*/ 	.short	(.L_111 - .L_110)
	.align		4
.L_110:
        /*0080*/ 	.word	index@(.nv.constant0._Z17cherk_batched_gpuP6float2S0_iii)
        /*0084*/ 	.short	0x0380
        /*0086*/ 	.short	0x001c


	//----- nvinfo : EIATTR_SW_WAR
	.align		4
.L_111:
        /*0088*/ 	.byte	0x04, 0x36
        /*008a*/ 	.short	(.L_113 - .L_112)
.L_112:
        /*008c*/ 	.word	0x00000008
.L_113:


//--------------------- .nv.info._Z21conv_cols_complex_gpuI7double2EvPT_P6float2Pfiii --------------------------
	.section	.nv.info._Z21conv_cols_complex_gpuI7double2EvPT_P6float2Pfiii,"",@"SHT_CUDA_INFO"
	.sectionflags	@""
	.align	4


	//----- nvinfo : EIATTR_CUDA_API_VERSION
	.align		4
        /*0000*/ 	.byte	0x04, 0x37
        /*0002*/ 	.short	(.L_115 - .L_114)
.L_114:
        /*0004*/ 	.word	0x00000082


	//----- nvinfo : EIATTR_KPARAM_INFO
	.align		4
.L_115:
        /*0008*/ 	.byte	0x04, 0x17
        /*000a*/ 	.short	(.L_117 - .L_116)
.L_116:
        /*000c*/ 	.word	0x00000000
        /*0010*/ 	.short	0x0005
        /*0012*/ 	.short	0x0020
        /*0014*/ 	.byte	0x00, 0xf0, 0x11, 0x00


	//----- nvinfo : EIATTR_KPARAM_INFO
	.align		4
.L_117:
        /*0018*/ 	.byte	0x04, 0x17
        /*001a*/ 	.short	(.L_119 - .L_118)
.L_118:
        /*001c*/ 	.word	0x00000000
        /*0020*/ 	.short	0x0004
        /*0022*/ 	.short	0x001c
        /*0024*/ 	.byte	0x00, 0xf0, 0x11, 0x00


	//----- nvinfo : EIATTR_KPARAM_INFO
	.align		4
.L_119:
        /*0028*/ 	.byte	0x04, 0x17
        /*002a*/ 	.short	(.L_121 - .L_120)
.L_120:
        /*002c*/ 	.word	0x00000000
        /*0030*/ 	.short	0x0003
        /*0032*/ 	.short	0x0018
        /*0034*/ 	.byte	0x00, 0xf0, 0x11, 0x00


	//----- nvinfo : EIATTR_KPARAM_INFO
	.align		4
.L_121:
        /*0038*/ 	.byte	0x04, 0x17
        /*003a*/ 	.short	(.L_123 - .L_122)
.L_122:
        /*003c*/ 	.word	0x00000000
        /*0040*/ 	.short	0x0002
        /*0042*/ 	.short	0x0010
        /*0044*/ 	.byte	0x00, 0xf5, 0x21, 0x00


	//----- nvinfo : EIATTR_KPARAM_INFO
	.align		4
.L_123:
        /*0048*/ 	.byte	0x04, 0x17
        /*004a*/ 	.short	(.L_125 - .L_124)
.L_124:
        /*004c*/ 	.word	0x00000000
        /*0050*/ 	.short	0x0001
        /*0052*/ 	.short	0x0008
        /*0054*/ 	.byte	0x00, 0xf5, 0x21, 0x00


	//----- nvinfo : EIATTR_KPARAM_INFO
	.align		4
.L_125:
        /*0058*/ 	.byte	0x04, 0x17
        /*005a*/ 	.short	(.L_127 - .L_126)
.L_126:
        /*005c*/ 	.word	0x00000000
        /*0060*/ 	.short	0x0000
        /*0062*/ 	.short	0x0000
        /*0064*/ 	.byte	0x00, 0xf5, 0x21, 0x00


	//----- nvinfo : EIATTR_SPARSE_MMA_MASK
	.align		4
.L_127:
        /*0068*/ 	.byte	0x03, 0x50
        /*006a*/ 	.short	0x0000


	//----- nvinfo : EIATTR_MAXREG_COUNT
	.align		4
        /*006c*/ 	.byte	0x03, 0x1b
        /*006e*/ 	.short	0x00ff


	//----- nvinfo : EIATTR_MERCURY_ISA_VERSION
	.align		4
        /*0070*/ 	.byte	0x03, 0x5f
        /*0072*/ 	.short	0x0101


	//----- nvinfo : EIATTR_VRC_CTA_INIT_COUNT
	.align		4
        /*0074*/ 	.byte	0x02, 0x4a
	.zero		1
	.zero		1


	//----- nvinfo : EIATTR_EXIT_INSTR_OFFSETS
	.align		4
        /*0078*/ 	.byte	0x04, 0x1c
        /*007a*/ 	.short	(.L_129 - .L_128)


	//   ....[0]....
.L_128:
        /*007c*/ 	.word	0x000000b0


	//   ....[1]....
        /*0080*/ 	.word	0x00001790


	//   ....[2]....
        /*0084*/ 	.word	0x000017d0


	//   ....[3]....
        /*0088*/ 	.word	0x00001850


	//   ....[4]....
        /*008c*/ 	.word	0x00003f30


	//   ....[5]....
        /*0090*/ 	.word	0x000048b0


	//   ....[6]....
        /*0094*/ 	.word	0x00004e10


	//----- nvinfo : EIATTR_CRS_STACK_SIZE
	.align		4
.L_129:
        /*0098*/ 	.byte	0x04, 0x1e
        /*009a*/ 	.short	(.L_131 - .L_130)
.L_130:
        /*009c*/ 	.word	0x00000000


	//----- nvinfo : EIATTR_CBANK_PARAM_SIZE
	.align		4
.L_131:
        /*00a0*/ 	.byte	0x03, 0x19
        /*00a2*/ 	.short	0x0024


	//----- nvinfo : EIATTR_PARAM_CBANK
	.align		4
        /*00a4*/ 	.byte	0x04, 0x0a
        /*00a6*/ 	.short	(.L_133 - .L_132)
	.align		4
.L_132:
        /*00a8*/ 	.word	index@(.nv.constant0._Z21conv_cols_complex_gpuI7double2EvPT_P6float2Pfiii)
        /*00ac*/ 	.short	0x0380
        /*00ae*/ 	.short	0x0024


	//----- nvinfo : EIATTR_SW_WAR
	.align		4
.L_133:
        /*00b0*/ 	.byte	0x04, 0x36
        /*00b2*/ 	.short	(.L_135 - .L_134)
.L_134:
        /*00b4*/ 	.word	0x00000008
.L_135:


//--------------------- .nv.info._Z21conv_cols_complex_gpuI6float2EvPT_PS0_Pfiii --------------------------
	.section	.nv.info._Z21conv_cols_complex_gpuI6float2EvPT_PS0_Pfiii,"",@"SHT_CUDA_INFO"
	.sectionflags	@""
	.align	4


	//----- nvinfo : EIATTR_CUDA_API_VERSION
	.align		4
        /*0000*/ 	.byte	0x04, 0x37
        /*0002*/ 	.short	(.L_137 - .L_136)
.L_136:
        /*0004*/ 	.word	0x00000082


	//----- nvinfo : EIATTR_KPARAM_INFO
	.align		4
.L_137:
        /*0008*/ 	.byte	0x04, 0x17
        /*000a*/ 	.short	(.L_139 - .L_138)
.L_138:
        /*000c*/ 	.word	0x00000000
        /*0010*/ 	.short	0x0005
        /*0012*/ 	.short	0x0020
        /*0014*/ 	.byte	0x00, 0xf0, 0x11, 0x00


	//----- nvinfo : EIATTR_KPARAM_INFO
	.align		4
.L_139:
        /*0018*/ 	.byte	0x04, 0x17
        /*001a*/ 	.short	(.L_141 - .L_140)
.L_140:
        /*001c*/ 	.word	0x00000000
        /*0020*/ 	.short	0x0004
        /*0022*/ 	.short	0x001c
        /*0024*/ 	.byte	0x00, 0xf0, 0x11, 0x00


	//----- nvinfo : EIATTR_KPARAM_INFO
	.align		4
.L_141:
        /*0028*/ 	.byte	0x04, 0x17
        /*002a*/ 	.short	(.L_143 - .L_142)
.L_142:
        /*002c*/ 	.word	0x00000000
        /*0030*/ 	.short	0x0003
        /*0032*/ 	.short	0x0018
        /*0034*/ 	.byte	0x00, 0xf0, 0x11, 0x00


	//----- nvinfo : EIATTR_KPARAM_INFO
	.align		4
.L_143:
        /*0038*/ 	.byte	0x04, 0x17
        /*003a*/ 	.short	(.L_145 - .L_144)
.L_144:
        /*003c*/ 	.word	0x00000000
        /*0040*/ 	.short	0x0002
        /*0042*/ 	.short	0x0010
        /*0044*/ 	.byte	0x00, 0xf5, 0x21, 0x00


	//----- nvinfo : EIATTR_KPARAM_INFO
	.align		4
.L_145:
        /*0048*/ 	.byte	0x04, 0x17
        /*004a*/ 	.short	(.L_147 - .L_146)
.L_146:
        /*004c*/ 	.word	0x00000000
        /*0050*/ 	.short	0x0001
        /*0052*/ 	.short	0x0008
        /*0054*/ 	.byte	0x00, 0xf5, 0x21, 0x00


	//----- nvinfo : EIATTR_KPARAM_INFO
	.align		4
.L_147:
        /*0058*/ 	.byte	0x04, 0x17
        /*005a*/ 	.short	(.L_149 - .L_148)
.L_148:
        /*005c*/ 	.word	0x00000000
        /*0060*/ 	.short	0x0000
        /*0062*/ 	.short	0x0000
        /*0064*/ 	.byte	0x00, 0xf5, 0x21, 0x00


	//----- nvinfo : EIATTR_SPARSE_MMA_MASK
	.align		4
.L_149:
        /*0068*/ 	.byte	0x03, 0x50
        /*006a*/ 	.short	0x0000


	//----- nvinfo : EIATTR_MAXREG_COUNT
	.align		4
        /*006c*/ 	.byte	0x03, 0x1b
        /*006e*/ 	.short	0x00ff


	//----- nvinfo : EIATTR_MERCURY_ISA_VERSION
	.align		4
        /*0070*/ 	.byte	0x03, 0x5f
        /*0072*/ 	.short	0x0101


	//----- nvinfo : EIATTR_VRC_CTA_INIT_COUNT
	.align		4
        /*0074*/ 	.byte	0x02, 0x4a
	.zero		1
	.zero		1


	//----- nvinfo : EIATTR_EXIT_INSTR_OFFSETS
	.align		4
        /*0078*/ 	.byte	0x04, 0x1c
        /*007a*/ 	.short	(.L_151 - .L_150)


	//   ....[0]....
.L_150:
        /*007c*/ 	.word	0x000000b0


	//   ....[1]....
        /*0080*/ 	.word	0x000013b0


	//   ....[2]....
        /*0084*/ 	.word	0x000013f0


	//   ....[3]....
        /*0088*/ 	.word	0x00001470


	//   ....[4]....
        /*008c*/ 	.word	0x00003740


	//   ....[5]....
        /*0090*/ 	.word	0x00004000


	//   ....[6]....
        /*0094*/ 	.word	0x00004560


	//----- nvinfo : EIATTR_CRS_STACK_SIZE
	.align		4
.L_151:
        /*0098*/ 	.byte	0x04, 0x1e
        /*009a*/ 	.short	(.L_153 - .L_152)
.L_152:
        /*009c*/ 	.word	0x00000000


	//----- nvinfo : EIATTR_CBANK_PARAM_SIZE
	.align		4
.L_153:
        /*00a0*/ 	.byte	0x03, 0x19
        /*00a2*/ 	.short	0x0024


	//----- nvinfo : EIATTR_PARAM_CBANK
	.align		4
        /*00a4*/ 	.byte	0x04, 0x0a
        /*00a6*/ 	.short	(.L_155 - .L_154)
	.align		4
.L_154:
        /*00a8*/ 	.word	index@(.nv.constant0._Z21conv_cols_complex_gpuI6float2EvPT_PS0_Pfiii)
        /*00ac*/ 	.short	0x0380
        /*00ae*/ 	.short	0x0024


	//----- nvinfo : EIATTR_SW_WAR
	.align		4
.L_155:
        /*00b0*/ 	.byte	0x04, 0x36
        /*00b2*/ 	.short	(.L_157 - .L_156)
.L_156:
        /*00b4*/ 	.word	0x00000008
.L_157:


//--------------------- .nv.info._Z13conv_cols_gpuIfEvPT_PfS2_iii --------------------------
	.section	.nv.info._Z13conv_cols_gpuIfEvPT_PfS2_iii,"",@"SHT_CUDA_INFO"
	.sectionflags	@""
	.align	4


	//----- nvinfo : EIATTR_CUDA_API_VERSION
	.align		4
        /*0000*/ 	.byte	0x04, 0x37
        /*0002*/ 	.short	(.L_159 - .L_158)
.L_158:
        /*0004*/ 	.word	0x00000082


	//----- nvinfo : EIATTR_KPARAM_INFO
	.align		4
.L_159:
        /*0008*/ 	.byte	0x04, 0x17
        /*000a*/ 	.short	(.L_161 - .L_160)
.L_160:
        /*000c*/ 	.word	0x00000000
        /*0010*/ 	.short	0x0005
        /*0012*/ 	.short	0x0020
        /*0014*/ 	.byte	0x00, 0xf0, 0x11, 0x00


	//----- nvinfo : EIATTR_KPARAM_INFO
	.align		4
.L_161:
        /*0018*/ 	.byte	0x04, 0x17
        /*001a*/ 	.short	(.L_163 - .L_162)
.L_162:
        /*001c*/ 	.word	0x00000000
        /*0020*/ 	.short	0x0004
        /*0022*/ 	.short	0x001c
        /*0024*/ 	.byte	0x00, 0xf0, 0x11, 0x00


	//----- nvinfo : EIATTR_KPARAM_INFO
	.align		4
.L_163:
        /*0028*/ 	.byte	0x04, 0x17
        /*002a*/ 	.short	(.L_165 - .L_164)
.L_164:
        /*002c*/ 	.word	0x00000000
        /*0030*/ 	.short	0x0003
        /*0032*/ 	.short	0x0018
        /*0034*/ 	.byte	0x00, 0xf0, 0x11, 0x00


	//----- nvinfo : EIATTR_KPARAM_INFO
	.align		4
.L_165:
        /*0038*/ 	.byte	0x04, 0x17
        /*003a*/ 	.short	(.L_167 - .L_166)
.L_166:
        /*003c*/ 	.word	0x00000000
        /*0040*/ 	.short	0x0002
        /*0042*/ 	.short	0x0010
        /*0044*/ 	.byte	0x00, 0xf5, 0x21, 0x00


	//----- nvinfo : EIATTR_KPARAM_INFO
	.align		4
.L_167:
        /*0048*/ 	.byte	0x04, 0x17
        /*004a*/ 	.short	(.L_169 - .L_168)
.L_168:
        /*004c*/ 	.word	0x00000000
        /*0050*/ 	.short	0x0001
        /*0052*/ 	.short	0x0008
        /*0054*/ 	.byte	0x00, 0xf5, 0x21, 0x00


	//----- nvinfo : EIATTR_KPARAM_INFO
	.align		4
.L_169:
        /*0058*/ 	.byte	0x04, 0x17
        /*005a*/ 	.short	(.L_171 - .L_170)
.L_170:
        /*005c*/ 	.word	0x00000000
        /*0060*/ 	.short	0x0000
        /*0062*/ 	.short	0x0000
        /*0064*/ 	.byte	0x00, 0xf5, 0x21, 0x00


	//----- nvinfo : EIATTR_SPARSE_MMA_MASK
	.align		4
.L_171:
        /*0068*/ 	.byte	0x03, 0x50
        /*006a*/ 	.short	0x0000


	//----- nvinfo : EIATTR_MAXREG_COUNT
	.align		4
        /*006c*/ 	.byte	0x03, 0x1b
        /*006e*/ 	.short	0x00ff


	//----- nvinfo : EIATTR_MERCURY_ISA_VERSION
	.align		4
        /*0070*/ 	.byte	0x03, 0x5f
        /*0072*/ 	.short	0x0101


	//----- nvinfo : EIATTR_VRC_CTA_INIT_COUNT
	.align		4
        /*0074*/ 	.byte	0x02, 0x4a
	.zero		1
	.zero		1


	//----- nvinfo : EIATTR_EXIT_INSTR_OFFSETS
	.align		4
        /*0078*/ 	.byte	0x04, 0x1c
        /*007a*/ 	.short	(.L_173 - .L_172)


	//   ....[0]....
.L_172:
        /*007c*/ 	.word	0x00000090


	//   ....[1]....
        /*0080*/ 	.word	0x000000e0


	//   ....[2]....
        /*0084*/ 	.word	0x000034c0


	//   ....[3]....
        /*0088*/ 	.word	0x00003e10


	//   ....[4]....
        /*008c*/ 	.word	0x00004370


	//----- nvinfo : EIATTR_CRS_STACK_SIZE
	.align		4
.L_173:
        /*0090*/ 	.byte	0x04, 0x1e
        /*0092*/ 	.short	(.L_175 - .L_174)
.L_174:
        /*0094*/ 	.word	0x00000000


	//----- nvinfo : EIATTR_CBANK_PARAM_SIZE
	.align		4
.L_175:
        /*0098*/ 	.byte	0x03, 0x19
        /*009a*/ 	.short	0x0024


	//----- nvinfo : EIATTR_PARAM_CBANK
	.align		4
        /*009c*/ 	.byte	0x04, 0x0a
        /*009e*/ 	.short	(.L_177 - .L_176)
	.align		4
.L_176:
        /*00a0*/ 	.word	index@(.nv.constant0._Z13conv_cols_gpuIfEvPT_PfS2_iii)
        /*00a4*/ 	.short	0x0380
        /*00a6*/ 	.short	0x0024


	//----- nvinfo : EIATTR_SW_WAR
	.align		4
.L_177:
        /*00a8*/ 	.byte	0x04, 0x36
        /*00aa*/ 	.short	(.L_179 - .L_178)
.L_178:
        /*00ac*/ 	.word	0x00000008
.L_179:


//--------------------- .nv.info._Z13conv_cols_gpuIiEvPT_PfS2_iii --------------------------
	.section	.nv.info._Z13conv_cols_gpuIiEvPT_PfS2_iii,"",@"SHT_CUDA_INFO"
	.sectionflags	@""
	.align	4


	//----- nvinfo : EIATTR_CUDA_API_VERSION
	.align		4
        /*0000*/ 	.byte	0x04, 0x37
        /*0002*/ 	.short	(.L_181 - .L_180)
.L_180:
        /*0004*/ 	.word	0x00000082


	//----- nvinfo : EIATTR_KPARAM_INFO
	.align		4
.L_181:
        /*0008*/ 	.byte	0x04, 0x17
        /*000a*/ 	.short	(.L_183 - .L_182)
.L_182:
        /*000c*/ 	.word	0x00000000
        /*0010*/ 	.short	0x0005
        /*0012*/ 	.short	0x0020
        /*0014*/ 	.byte	0x00, 0xf0, 0x11, 0x00


	//----- nvinfo : EIATTR_KPARAM_INFO
	.align		4
.L_183:
        /*0018*/ 	.byte	0x04, 0x17
        /*001a*/ 	.short	(.L_185 - .L_184)
.L_184:
        /*001c*/ 	.word	0x00000000
        /*0020*/ 	.short	0x0004
        /*0022*/ 	.short	0x001c
        /*0024*/ 	.byte	0x00, 0xf0, 0x11, 0x00


	//----- nvinfo : EIATTR_KPARAM_INFO
	.align		4
.L_185:
        /*0028*/ 	.byte	0x04, 0x17
        /*002a*/ 	.short	(.L_187 - .L_186)
.L_186:
        /*002c*/ 	.word	0x00000000
        /*0030*/ 	.short	0x0003
        /*0032*/ 	.short	0x0018
        /*0034*/ 	.byte	0x00, 0xf0, 0x11, 0x00


	//----- nvinfo : EIATTR_KPARAM_INFO
	.align		4
.L_187:
        /*0038*/ 	.byte	0x04, 0x17
        /*003a*/ 	.short	(.L_189 - .L_188)
.L_188:
        /*003c*/ 	.word	0x00000000
        /*0040*/ 	.short	0x0002
        /*0042*/ 	.short	0x0010
        /*0044*/ 	.byte	0x00, 0xf5, 0x21, 0x00


	//----- nvinfo : EIATTR_KPARAM_INFO
	.align		4
.L_189:
        /*0048*/ 	.byte	0x04, 0x17
        /*004a*/ 	.short	(.L_191 - .L_190)
.L_190:
        /*004c*/ 	.word	0x00000000
        /*0050*/ 	.short	0x0001
        /*0052*/ 	.short	0x0008
        /*0054*/ 	.byte	0x00, 0xf5, 0x21, 0x00


	//----- nvinfo : EIATTR_KPARAM_INFO
	.align		4
.L_191:
        /*0058*/ 	.byte	0x04, 0x17
        /*005a*/ 	.short	(.L_193 - .L_192)
.L_192:
        /*005c*/ 	.word	0x00000000
        /*0060*/ 	.short	0x0000
        /*0062*/ 	.short	0x0000
        /*0064*/ 	.byte	0x00, 0xf5, 0x21, 0x00


	//----- nvinfo : EIATTR_SPARSE_MMA_MASK
	.align		4
.L_193:
        /*0068*/ 	.byte	0x03, 0x50
        /*006a*/ 	.short	0x0000


	//----- nvinfo : EIATTR_MAXREG_COUNT
	.align		4
        /*006c*/ 	.byte	0x03, 0x1b
        /*006e*/ 	.short	0x00ff


	//----- nvinfo : EIATTR_MERCURY_ISA_VERSION
	.align		4
        /*0070*/ 	.byte	0x03, 0x5f
        /*0072*/ 	.short	0x0101


	//----- nvinfo : EIATTR_VRC_CTA_INIT_COUNT
	.align		4
        /*0074*/ 	.byte	0x02, 0x4a
	.zero		1
	.zero		1


	//----- nvinfo : EIATTR_EXIT_INSTR_OFFSETS
	.align		4
        /*0078*/ 	.byte	0x04, 0x1c
        /*007a*/ 	.short	(.L_195 - .L_194)


	//   ....[0]....
.L_194:
        /*007c*/ 	.word	0x00000090


	//   ....[1]....
        /*0080*/ 	.word	0x000000e0


	//   ....[2]....
        /*0084*/ 	.word	0x000036b0


	//   ....[3]....
        /*0088*/ 	.word	0x000040f0


	//   ....[4]....
        /*008c*/ 	.word	0x00004650


	//----- nvinfo : EIATTR_CRS_STACK_SIZE
	.align		4
.L_195:
        /*0090*/ 	.byte	0x04, 0x1e
        /*0092*/ 	.short	(.L_197 - .L_196)
.L_196:
        /*0094*/ 	.word	0x00000000


	//----- nvinfo : EIATTR_CBANK_PARAM_SIZE
	.align		4
.L_197:
        /*0098*/ 	.byte	0x03, 0x19
        /*009a*/ 	.short	0x0024


	//----- nvinfo : EIATTR_PARAM_CBANK
	.align		4
        /*009c*/ 	.byte	0x04, 0x0a
        /*009e*/ 	.short	(.L_199 - .L_198)
	.align		4
.L_198:
        /*00a0*/ 	.word	index@(.nv.constant0._Z13conv_cols_gpuIiEvPT_PfS2_iii)
        /*00a4*/ 	.short	0x0380
        /*00a6*/ 	.short	0x0024


	//----- nvinfo : EIATTR_SW_WAR
	.align		4
.L_199:
        /*00a8*/ 	.byte	0x04, 0x36
        /*00aa*/ 	.short	(.L_201 - .L_200)
.L_200:
        /*00ac*/ 	.word	0x00000008
.L_201:


//--------------------- .nv.info._Z13conv_cols_gpuIsEvPT_PfS2_iii --------------------------
	.section	.nv.info._Z13conv_cols_gpuIsEvPT_PfS2_iii,"",@"SHT_CUDA_INFO"
	.sectionflags	@""
	.align	4


	//----- nvinfo : EIATTR_CUDA_API_VERSION
	.align		4
        /*0000*/ 	.byte	0x04, 0x37
        /*0002*/ 	.short	(.L_203 - .L_202)
.L_202:
        /*0004*/ 	.word	0x00000082


	//----- nvinfo : EIATTR_KPARAM_INFO
	.align		4
.L_203:
        /*0008*/ 	.byte	0x04, 0x17
        /*000a*/ 	.short	(.L_205 - .L_204)
.L_204:
        /*000c*/ 	.word	0x00000000
        /*0010*/ 	.short	0x0005
        /*0012*/ 	.short	0x0020
        /*0014*/ 	.byte	0x00, 0xf0, 0x11, 0x00


	//----- nvinfo : EIATTR_KPARAM_INFO
	.align		4
.L_205:
        /*0018*/ 	.byte	0x04, 0x17
        /*001a*/ 	.short	(.L_207 - .L_206)
.L_206:
        /*001c*/ 	.word	0x00000000
        /*0020*/ 	.short	0x0004
        /*0022*/ 	.short	0x001c
        /*0024*/ 	.byte	0x00, 0xf0, 0x11, 0x00


	//----- nvinfo : EIATTR_KPARAM_INFO
	.align		4
.L_207:
        /*0028*/ 	.byte	0x04, 0x17
        /*002a*/ 	.short	(.L_209 - .L_208)
.L_208:
        /*002c*/ 	.word	0x00000000
        /*0030*/ 	.short	0x0003
        /*0032*/ 	.short	0x0018
        /*0034*/ 	.byte	0x00, 0xf0, 0x11, 0x00


	//----- nvinfo : EIATTR_KPARAM_INFO
	.align		4
.L_209:
        /*0038*/ 	.byte	0x04, 0x17
        /*003a*/ 	.short	(.L_211 - .L_210)
.L_210:
        /*003c*/ 	.word	0x00000000
        /*0040*/ 	.short	0x0002
        /*0042*/ 	.short	0x0010
        /*0044*/ 	.byte	0x00, 0xf5, 0x21, 0x00


	//----- nvinfo : EIATTR_KPARAM_INFO
	.align		4
.L_211:
        /*0048*/ 	.byte	0x04, 0x17
        /*004a*/ 	.short	(.L_213 - .L_212)
.L_212:
        /*004c*/ 	.word	0x00000000
        /*0050*/ 	.short	0x0001
        /*0052*/ 	.short	0x0008
        /*0054*/ 	.byte	0x00, 0xf5, 0x21, 0x00


	//----- nvinfo : EIATTR_KPARAM_INFO
	.align		4
.L_213:
        /*0058*/ 	.byte	0x04, 0x17
        /*005a*/ 	.short	(.L_215 - .L_214)
.L_214:
        /*005c*/ 	.word	0x00000000
        /*0060*/ 	.short	0x0000
        /*0062*/ 	.short	0x0000
        /*0064*/ 	.byte	0x00, 0xf5, 0x21, 0x00


	//----- nvinfo : EIATTR_SPARSE_MMA_MASK
	.align		4
.L_215:
        /*0068*/ 	.byte	0x03, 0x50
        /*006a*/ 	.short	0x0000


	//----- nvinfo : EIATTR_MAXREG_COUNT
	.align		4
        /*006c*/ 	.byte	0x03, 0x1b
        /*006e*/ 	.short	0x00ff


	//----- nvinfo : EIATTR_MERCURY_ISA_VERSION
	.align		4
        /*0070*/ 	.byte	0x03, 0x5f
        /*0072*/ 	.short	0x0101


	//----- nvinfo : EIATTR_VRC_CTA_INIT_COUNT
	.align		4
        /*0074*/ 	.byte	0x02, 0x4a
	.zero		1
	.zero		1


	//----- nvinfo : EIATTR_EXIT_INSTR_OFFSETS
	.align		4
        /*0078*/ 	.byte	0x04, 0x1c
        /*007a*/ 	.short	(.L_217 - .L_216)


	//   ....[0]....
.L_216:
        /*007c*/ 	.word	0x00000090


	//   ....[1]....
        /*0080*/ 	.word	0x000000e0


	//   ....[2]....
        /*0084*/ 	.word	0x000036b0


	//   ....[3]....
        /*0088*/ 	.word	0x000040f0


	//   ....[4]....
        /*008c*/ 	.word	0x00004650


	//----- nvinfo : EIATTR_CRS_STACK_SIZE
	.align		4
.L_217:
        /*0090*/ 	.byte	0x04, 0x1e
        /*0092*/ 	.short	(.L_219 - .L_218)
.L_218:
        /*0094*/ 	.word	0x00000000


	//----- nvinfo : EIATTR_CBANK_PARAM_SIZE
	.align		4
.L_219:
        /*0098*/ 	.byte	0x03, 0x19
        /*009a*/ 	.short	0x0024


	//----- nvinfo : EIATTR_PARAM_CBANK
	.align		4
        /*009c*/ 	.byte	0x04, 0x0a
        /*009e*/ 	.short	(.L_221 - .L_220)
	.align		4
.L_220:
        /*00a0*/ 	.word	index@(.nv.constant0._Z13conv_cols_gpuIsEvPT_PfS2_iii)
        /*00a4*/ 	.short	0x0380
        /*00a6*/ 	.short	0x0024


	//----- nvinfo : EIATTR_SW_WAR
	.align		4
.L_221:
        /*00a8*/ 	.byte	0x04, 0x36
        /*00aa*/ 	.short	(.L_223 - .L_222)
.L_222:
        /*00ac*/ 	.word	0x00000008
.L_223:


//--------------------- .nv.info._Z13conv_cols_gpuIaEvPT_PfS2_iii --------------------------
	.section	.nv.info._Z13conv_cols_gpuIaEvPT_PfS2_iii,"",@"SHT_CUDA_INFO"
	.sectionflags	@""
	.align	4


	//----- nvinfo : EIATTR_CUDA_API_VERSION
	.align		4
        /*0000*/ 	.byte	0x04, 0x37
        /*0002*/ 	.short	(.L_225 - .L_224)
.L_224:
        /*0004*/ 	.word	0x00000082


	//----- nvinfo : EIATTR_KPARAM_INFO
	.align		4
.L_225:
        /*0008*/ 	.byte	0x04, 0x17
        /*000a*/ 	.short	(.L_227 - .L_226)
.L_226:
        /*000c*/ 	.word	0x00000000
        /*0010*/ 	.short	0x0005
        /*0012*/ 	.short	0x0020
        /*0014*/ 	.byte	0x00, 0xf0, 0x11, 0x00


	//----- nvinfo : EIATTR_KPARAM_INFO
	.align		4
.L_227:
        /*0018*/ 	.byte	0x04, 0x17
        /*001a*/ 	.short	(.L_229 - .L_228)
.L_228:
        /*001c*/ 	.word	0x00000000
        /*0020*/ 	.short	0x0004
        /*0022*/ 	.short	0x001c
        /*0024*/ 	.byte	0x00, 0xf0, 0x11, 0x00


	//----- nvinfo : EIATTR_KPARAM_INFO
	.align		4
.L_229:
        /*0028*/ 	.byte	0x04, 0x17
        /*002a*/ 	.short	(.L_231 - .L_230)
.L_230:
        /*002c*/ 	.word	0x00000000
        /*0030*/ 	.short	0x0003
        /*0032*/ 	.short	0x0018
        /*0034*/ 	.byte	0x00, 0xf0, 0x11, 0x00


	//----- nvinfo : EIATTR_KPARAM_INFO
	.align		4
.L_231:
        /*0038*/ 	.byte	0x04, 0x17
        /*003a*/ 	.short	(.L_233 - .L_232)
.L_232:
        /*003c*/ 	.word	0x00000000
        /*0040*/ 	.short	0x0002
        /*0042*/ 	.short	0x0010
        /*0044*/ 	.byte	0x00, 0xf5, 0x21, 0x00


	//----- nvinfo : EIATTR_KPARAM_INFO
	.align		4
.L_233:
        /*0048*/ 	.byte	0x04, 0x17
        /*004a*/ 	.short	(.L_235 - .L_234)
.L_234:
        /*004c*/ 	.word	0x00000000
        /*0050*/ 	.short	0x0001
        /*0052*/ 	.short	0x0008
        /*0054*/ 	.byte	0x00, 0xf5, 0x21, 0x00


	//----- nvinfo : EIATTR_KPARAM_INFO
	.align		4
.L_235:
        /*0058*/ 	.byte	0x04, 0x17
        /*005a*/ 	.short	(.L_237 - .L_236)
.L_236:
        /*005c*/ 	.word	0x00000000
        /*0060*/ 	.short	0x0000
        /*0062*/ 	.short	0x0000
        /*0064*/ 	.byte	0x00, 0xf5, 0x21, 0x00


	//----- nvinfo : EIATTR_SPARSE_MMA_MASK
	.align		4
.L_237:
        /*0068*/ 	.byte	0x03, 0x50
        /*006a*/ 	.short	0x0000


	//----- nvinfo : EIATTR_MAXREG_COUNT
	.align		4
        /*006c*/ 	.byte	0x03, 0x1b
        /*006e*/ 	.short	0x00ff


	//----- nvinfo : EIATTR_MERCURY_ISA_VERSION
	.align		4
        /*0070*/ 	.byte	0x03, 0x5f
        /*0072*/ 	.short	0x0101


	//----- nvinfo : EIATTR_VRC_CTA_INIT_COUNT
	.align		4
        /*0074*/ 	.byte	0x02, 0x4a
	.zero		1
	.zero		1


	//----- nvinfo : EIATTR_EXIT_INSTR_OFFSETS
	.align		4
        /*0078*/ 	.byte	0x04, 0x1c
        /*007a*/ 	.short	(.L_239 - .L_238)


	//   ....[0]....
.L_238:
        /*007c*/ 	.word	0x00000090


	//   ....[1]....
        /*0080*/ 	.word	0x000000e0


	//   ....[2]....
        /*0084*/ 	.word	0x00003910


	//   ....[3]....
        /*0088*/ 	.word	0x00004490


	//   ....[4]....
        /*008c*/ 	.word	0x000049f0


	//----- nvinfo : EIATTR_CRS_STACK_SIZE
	.align		4
.L_239:
        /*0090*/ 	.byte	0x04, 0x1e
        /*0092*/ 	.short	(.L_241 - .L_240)
.L_240:
        /*0094*/ 	.word	0x00000000


	//----- nvinfo : EIATTR_CBANK_PARAM_SIZE
	.align		4
.L_241:
        /*0098*/ 	.byte	0x03, 0x19
        /*009a*/ 	.short	0x0024


	//----- nvinfo : EIATTR_PARAM_CBANK
	.align		4
        /*009c*/ 	.byte	0x04, 0x0a
        /*009e*/ 	.short	(.L_243 - .L_242)
	.align		4
.L_242:
        /*00a0*/ 	.word	index@(.nv.constant0._Z13conv_cols_gpuIaEvPT_PfS2_iii)
        /*00a4*/ 	.short	0x0380
        /*00a6*/ 	.short	0x0024


	//----- nvinfo : EIATTR_SW_WAR
	.align		4
.L_243:
        /*00a8*/ 	.byte	0x04, 0x36
        /*00aa*/ 	.short	(.L_245 - .L_244)
.L_244:
        /*00ac*/ 	.word	0x00000008
.L_245:


//--------------------- .nv.callgraph             --------------------------
	.section	.nv.callgraph,"",@"SHT_CUDA_CALLGRAPH"
	.align	4
	.sectionentsize	8
	.align		4
        /*0000*/ 	.word	0x00000000
	.align		4
        /*0004*/ 	.word	0xffffffff
	.align		4
        /*0008*/ 	.word	0x00000000
	.align		4
        /*000c*/ 	.word	0xfffffffe
	.align		4
        /*0010*/ 	.word	0x00000000
	.align		4
        /*0014*/ 	.word	0xfffffffd
	.align		4
        /*0018*/ 	.word	0x00000000
	.align		4
        /*001c*/ 	.word	0xfffffffc


//--------------------- .text._Z13apply_pfb_winPaPfS0_iiiii --------------------------
	.section	.text._Z13apply_pfb_winPaPfS0_iiiii,"ax",@progbits
	.align	128
        .global         _Z13apply_pfb_winPaPfS0_iiiii
        .type           _Z13apply_pfb_winPaPfS0_iiiii,@function
        .size           _Z13apply_pfb_winPaPfS0_iiiii,(.L_x_286 - _Z13apply_pfb_winPaPfS0_iiiii)
        .other          _Z13apply_pfb_winPaPfS0_iiiii,@"STO_CUDA_ENTRY STV_DEFAULT"
_Z13apply_pfb_winPaPfS0_iiiii:
.text._Z13apply_pfb_winPaPfS0_iiiii:
[----:B------:R-:W-:Y:S01]  /*0000*/  LDC R1, c[0x0][0x37c] ;  /* 0x0000df00ff017b82 */ /* 0x000fe20000000800 */
[----:B------:R-:W-:Y:S05]  /*0010*/  EXIT ;  /* 0x000000000000794d */ /* 0x000fea0003800000 */
.L_x_0:
[----:B------:R-:W-:-:S00]  /*0020*/  BRA `(.L_x_0) ;  /* 0xfffffffc00fc7947 */ /* 0x000fc0000383ffff */
[----:B------:R-:W-:-:S00]  /*0030*/  NOP ;  /* 0x0000000000007918 */ /* 0x000fc00000000000 */
        /* <DEDUP_REMOVED lines=12> */
.L_x_286:


//--------------------- .text._Z27cherk_batched_gpu_transposeP6float2S0_iii --------------------------
	.section	.text._Z27cherk_batched_gpu_transposeP6float2S0_iii,"ax",@progbits
	.align	128
        .global         _Z27cherk_batched_gpu_transposeP6float2S0_iii
        .type           _Z27cherk_batched_gpu_transposeP6float2S0_iii,@function
        .size           _Z27cherk_batched_gpu_transposeP6float2S0_iii,(.L_x_287 - _Z27cherk_batched_gpu_transposeP6float2S0_iii)
        .other          _Z27cherk_batched_gpu_transposeP6float2S0_iii,@"STO_CUDA_ENTRY STV_DEFAULT"
_Z27cherk_batched_gpu_transposeP6float2S0_iii:
.text._Z27cherk_batched_gpu_transposeP6float2S0_iii:
[----:B------:R-:W-:Y:S01]  /*0000*/  LDC R1, c[0x0][0x37c] ;  /* 0x0000df00ff017b82 */ /* 0x000fe20000000800 */
[----:B------:R-:W0:Y:S01]  /*0010*/  S2R R27, SR_CTAID.X ;  /* 0x00000000001b7919 */ /* 0x000e220000002500 */
[----:B------:R-:W0:Y:S01]  /*0020*/  LDCU.64 UR10, c[0x0][0x390] ;  /* 0x00007200ff0a77ac */ /* 0x000e220008000a00 */
[----:B------:R-:W1:Y:S01]  /*0030*/  LDCU UR5, c[0x0][0x398] ;  /* 0x00007300ff0577ac */ /* 0x000e620008000800 */
[----:B0-----:R-:W-:-:S13]  /*0040*/  ISETP.GE.AND P0, PT, R27, UR10, PT ;  /* 0x0000000a1b007c0c */ /* 0x001fda000bf06270 */
[----:B-1----:R-:W-:Y:S05]  /*0050*/  @P0 EXIT ;  /* 0x000000000000094d */ /* 0x002fea0003800000 */
[----:B------:R-:W0:Y:S01]  /*0060*/  S2R R0, SR_TID.Y ;  /* 0x0000000000007919 */ /* 0x000e220000002200 */
[----:B------:R-:W1:Y:S01]  /*0070*/  S2UR UR6, SR_CgaCtaId ;  /* 0x00000000000679c3 */ /* 0x000e620000008800 */
[----:B------:R-:W-:Y:S01]  /*0080*/  USHF.R.S32.HI UR4, URZ, 0x1f, UR5 ;  /* 0x0000001fff047899 */ /* 0x000fe20008011405 */
[----:B------:R-:W2:Y:S01]  /*0090*/  S2R R3, SR_TID.X ;  /* 0x0000000000037919 */ /* 0x000ea20000002100 */
[----:B------:R-:W3:Y:S02]  /*00a0*/  LDCU.64 UR8, c[0x0][0x358] ;  /* 0x00006b00ff0877ac */ /* 0x000ee40008000a00 */
[----:B------:R-:W-:-:S03]  /*00b0*/  ULEA.HI UR4, UR4, UR5, URZ, 0x3 ;  /* 0x0000000504047291 */ /* 0x000fc6000f8f18ff */
[----:B------:R-:W4:Y:S01]  /*00c0*/  LDC R2, c[0x0][0x370] ;  /* 0x0000dc00ff027b82 */ /* 0x000f220000000800 */
[----:B------:R-:W-:Y:S02]  /*00d0*/  ULOP3.LUT UR5, UR4, 0xfffffff8, URZ, 0xc0, !UPT ;  /* 0xfffffff804057892 */ /* 0x000fe4000f8ec0ff */
[----:B------:R-:W-:Y:S02]  /*00e0*/  USHF.R.S32.HI UR7, URZ, 0x3, UR4 ;  /* 0x00000003ff077899 */ /* 0x000fe40008011404 */
[----:B------:R-:W-:Y:S02]  /*00f0*/  UISETP.GE.AND UP0, UPT, UR5, UR11, UPT ;  /* 0x0000000b0500728c */ /* 0x000fe4000bf06270 */
[----:B------:R-:W-:Y:S01]  /*0100*/  ULEA.HI.SX32 UR4, UR4, 0x1, 0x1d ;  /* 0x0000000104047891 */ /* 0x000fe2000f8feaff */
[----:B------:R-:W-:Y:S02]  /*0110*/  UMOV UR5, 0x400 ;  /* 0x0000040000057882 */ /* 0x000fe40000000000 */
[----:B-1----:R-:W-:-:S02]  /*0120*/  ULEA UR5, UR6, UR5, 0x18 ;  /* 0x0000000506057291 */ /* 0x002fc4000f8ec0ff */
[----:B------:R-:W-:-:S04]  /*0130*/  UIMAD UR6, UR11, UR11, URZ ;  /* 0x0000000b0b0672a4 */ /* 0x000fc8000f8e02ff */
[----:B------:R-:W-:Y:S01]  /*0140*/  @UP0 UIADD3 UR4, UPT, UPT, UR7, URZ, URZ ;  /* 0x000000ff07040290 */ /* 0x000fe2000fffe0ff */
[----:B0-----:R-:W-:-:S03]  /*0150*/  LEA R28, R0, UR5, 0x6 ;  /* 0x00000005001c7c11 */ /* 0x001fc6000f8e30ff */
[----:B------:R-:W-:Y:S01]  /*0160*/  UIADD3 UR7, UPT, UPT, -UR4, URZ, URZ ;  /* 0x000000ff04077290 */ /* 0x000fe2000fffe1ff */
[C---:B--2---:R-:W-:Y:S02]  /*0170*/  LEA R24, R3.reuse, R0, 0x3 ;  /* 0x0000000003187211 */ /* 0x044fe400078e18ff */
[C---:B------:R-:W-:Y:S02]  /*0180*/  LEA R25, R3.reuse, UR5, 0x6 ;  /* 0x0000000503197c11 */ /* 0x040fe4000f8e30ff */
[----:B---3--:R-:W-:-:S07]  /*0190*/  LEA R26, R3, R28, 0x3 ;  /* 0x0000001c031a7211 */ /* 0x008fce00078e18ff */
.L_x_3:
[----:B------:R-:W-:Y:S01]  /*01a0*/  UISETP.GE.AND UP0, UPT, UR4, 0x1, UPT ;  /* 0x000000010400788c */ /* 0x000fe2000bf06270 */
[----:B0-----:R-:W-:-:S08]  /*01b0*/  CS2R R22, SRZ ;  /* 0x0000000000167805 */ /* 0x001fd0000001ff00 */
[----:B------:R-:W-:Y:S05]  /*01c0*/  BRA.U !UP0, `(.L_x_1) ;  /* 0x0000000508347547 */ /* 0x000fea000b800000 */
[----:B------:R-:W0:Y:S01]  /*01d0*/  LDCU UR5, c[0x0][0x394] ;  /* 0x00007280ff0577ac */ /* 0x000e220008000800 */
[----:B------:R-:W-:Y:S02]  /*01e0*/  MOV R20, R3 ;  /* 0x0000000300147202 */ /* 0x000fe40000000f00 */
[----:B------:R-:W-:Y:S01]  /*01f0*/  CS2R R22, SRZ ;  /* 0x0000000000167805 */ /* 0x000fe2000001ff00 */
[----:B------:R-:W1:Y:S01]  /*0200*/  LDCU UR10, c[0x0][0x398] ;  /* 0x00007300ff0a77ac */ /* 0x000e620008000800 */
[----:B------:R-:W2:Y:S01]  /*0210*/  LDCU UR11, c[0x0][0x398] ;  /* 0x00007300ff0b77ac */ /* 0x000ea20008000800 */
[----:B0-----:R-:W-:Y:S01]  /*0220*/  IMAD R4, R27, UR5, R0 ;  /* 0x000000051b047c24 */ /* 0x001fe2000f8e0200 */
[----:B------:R-:W-:-:S03]  /*0230*/  UMOV UR5, UR7 ;  /* 0x0000000700057c82 */ /* 0x000fc60008000000 */
[----:B-1----:R-:W-:-:S07]  /*0240*/  IMAD R21, R4, UR10, R3 ;  /* 0x0000000a04157c24 */ /* 0x002fce000f8e0203 */
.L_x_2:
[----:B--2---:R-:W-:Y:S02]  /*0250*/  ISETP.GE.AND P0, PT, R20, UR11, PT ;  /* 0x0000000b14007c0c */ /* 0x004fe4000bf06270 */
[----:B------:R-:W-:-:S11]  /*0260*/  CS2R R6, SRZ ;  /* 0x0000000000067805 */ /* 0x000fd6000001ff00 */
[----:B------:R-:W0:Y:S02]  /*0270*/  @!P0 LDC.64 R4, c[0x0][0x380] ;  /* 0x0000e000ff048b82 */ /* 0x000e240000000a00 */
[----:B0-----:R-:W-:-:S05]  /*0280*/  @!P0 IMAD.WIDE.U32 R4, R21, 0x8, R4 ;  /* 0x0000000815048825 */ /* 0x001fca00078e0004 */
[----:B------:R-:W2:Y:S01]  /*0290*/  @!P0 LDG.E.64 R6, desc[UR8][R4.64] ;  /* 0x0000000804068981 */ /* 0x000ea2000c1e1b00 */
[----:B------:R-:W-:Y:S01]  /*02a0*/  UIADD3 UR5, UPT, UPT, UR5, 0x1, URZ ;  /* 0x0000000105057890 */ /* 0x000fe2000fffe0ff */
[----:B------:R-:W-:Y:S02]  /*02b0*/  IADD3 R20, PT, PT, R20, 0x8, RZ ;  /* 0x0000000814147810 */ /* 0x000fe40007ffe0ff */
[----:B------:R-:W-:Y:S01]  /*02c0*/  IADD3 R21, PT, PT, R21, 0x8, RZ ;  /* 0x0000000815157810 */ /* 0x000fe20007ffe0ff */
[----:B------:R-:W-:Y:S01]  /*02d0*/  UISETP.NE.AND UP0, UPT, UR5, URZ, UPT ;  /* 0x000000ff0500728c */ /* 0x000fe2000bf05270 */
[----:B--2---:R-:W-:Y:S01]  /*02e0*/  STS.64 [R26], R6 ;  /* 0x000000061a007388 */ /* 0x004fe20000000a00 */
[----:B------:R-:W-:Y:S06]  /*02f0*/  BAR.SYNC.DEFER_BLOCKING 0x0 ;  /* 0x0000000000007b1d */ /* 0x000fec0000010000 */
[----:B------:R-:W-:Y:S04]  /*0300*/  LDS.128 R12, [R25] ;  /* 0x00000000190c7984 */ /* 0x000fe80000000c00 */
[----:B------:R-:W0:Y:S04]  /*0310*/  LDS.128 R16, [R28] ;  /* 0x000000001c107984 */ /* 0x000e280000000c00 */
[----:B------:R-:W-:Y:S01]  /*0320*/  LDS.128 R4, [R25+0x10] ;  /* 0x0000100019047984 */ /* 0x000fe20000000c00 */
[-C--:B0-----:R-:W-:Y:S01]  /*0330*/  FMUL R9, R13, R17.reuse ;  /* 0x000000110d097220 */ /* 0x081fe20000400000 */
[----:B------:R-:W-:Y:S01]  /*0340*/  FMUL R8, R12, R17 ;  /* 0x000000110c087220 */ /* 0x000fe20000400000 */
[----:B------:R-:W-:-:S02]  /*0350*/  FMUL R11, R15, R19 ;  /* 0x000000130f0b7220 */ /* 0x000fc40000400000 */
[-C--:B------:R-:W-:Y:S01]  /*0360*/  FFMA R17, R12, R16.reuse, R9 ;  /* 0x000000100c117223 */ /* 0x080fe20000000009 */
[----:B------:R-:W-:Y:S01]  /*0370*/  FFMA R16, R13, R16, -R8 ;  /* 0x000000100d107223 */ /* 0x000fe20000000808 */
[CC--:B------:R-:W-:Y:S01]  /*0380*/  FFMA R30, R14.reuse, R18.reuse, R11 ;  /* 0x000000120e1e7223 */ /* 0x0c0fe2000000000b */
[----:B------:R-:W-:Y:S01]  /*0390*/  FMUL R12, R14, R19 ;  /* 0x000000130e0c7220 */ /* 0x000fe20000400000 */
[----:B------:R-:W0:Y:S01]  /*03a0*/  LDS.128 R8, [R28+0x10] ;  /* 0x000010001c087984 */ /* 0x000e220000000c00 */
[----:B------:R-:W-:Y:S01]  /*03b0*/  FADD R17, R17, R22 ;  /* 0x0000001611117221 */ /* 0x000fe20000000000 */
[----:B------:R-:W-:Y:S01]  /*03c0*/  FADD R16, R16, R23 ;  /* 0x0000001710107221 */ /* 0x000fe20000000000 */
[----:B------:R-:W-:Y:S02]  /*03d0*/  FFMA R29, R15, R18, -R12 ;  /* 0x000000120f1d7223 */ /* 0x000fe4000000080c */
[----:B------:R-:W-:Y:S02]  /*03e0*/  FADD R30, R17, R30 ;  /* 0x0000001e111e7221 */ /* 0x000fe40000000000 */
[----:B------:R-:W-:-:S02]  /*03f0*/  FADD R29, R16, R29 ;  /* 0x0000001d101d7221 */ /* 0x000fc40000000000 */
[----:B------:R-:W-:Y:S01]  /*0400*/  LDS.128 R16, [R28+0x20] ;  /* 0x000020001c107984 */ /* 0x000fe20000000c00 */
[-C--:B0-----:R-:W-:Y:S01]  /*0410*/  FMUL R13, R5, R9.reuse ;  /* 0x00000009050d7220 */ /* 0x081fe20000400000 */
[C---:B------:R-:W-:Y:S01]  /*0420*/  FMUL R12, R4.reuse, R9 ;  /* 0x00000009040c7220 */ /* 0x040fe20000400000 */
[-C--:B------:R-:W-:Y:S02]  /*0430*/  FMUL R15, R7, R11.reuse ;  /* 0x0000000b070f7220 */ /* 0x080fe40000400000 */
[-C--:B------:R-:W-:Y:S01]  /*0440*/  FFMA R9, R4, R8.reuse, R13 ;  /* 0x0000000804097223 */ /* 0x080fe2000000000d */
[----:B------:R-:W-:Y:S01]  /*0450*/  FFMA R8, R5, R8, -R12 ;  /* 0x0000000805087223 */ /* 0x000fe2000000080c */
[CC--:B------:R-:W-:Y:S01]  /*0460*/  FFMA R22, R6.reuse, R10.reuse, R15 ;  /* 0x0000000a06167223 */ /* 0x0c0fe2000000000f */
[----:B------:R-:W-:Y:S01]  /*0470*/  FMUL R4, R6, R11 ;  /* 0x0000000b06047220 */ /* 0x000fe20000400000 */
[----:B------:R-:W0:Y:S01]  /*0480*/  LDS.128 R12, [R25+0x20] ;  /* 0x00002000190c7984 */ /* 0x000e220000000c00 */
[----:B------:R-:W-:Y:S01]  /*0490*/  FADD R30, R30, R9 ;  /* 0x000000091e1e7221 */ /* 0x000fe20000000000 */
[----:B------:R-:W-:Y:S01]  /*04a0*/  FADD R29, R29, R8 ;  /* 0x000000081d1d7221 */ /* 0x000fe20000000000 */
[----:B------:R-:W-:-:S02]  /*04b0*/  FFMA R23, R7, R10, -R4 ;  /* 0x0000000a07177223 */ /* 0x000fc40000000804 */
[----:B------:R-:W-:Y:S01]  /*04c0*/  LDS.128 R8, [R28+0x30] ;  /* 0x000030001c087984 */ /* 0x000fe20000000c00 */
[-C--:B0-----:R-:W-:Y:S01]  /*04d0*/  FMUL R5, R13, R17.reuse ;  /* 0x000000110d057220 */ /* 0x081fe20000400000 */
[----:B------:R-:W-:Y:S01]  /*04e0*/  FMUL R4, R12, R17 ;  /* 0x000000110c047220 */ /* 0x000fe20000400000 */
[-C--:B------:R-:W-:Y:S01]  /*04f0*/  FMUL R7, R15, R19.reuse ;  /* 0x000000130f077220 */ /* 0x080fe20000400000 */
[----:B------:R-:W-:Y:S01]  /*0500*/  FMUL R6, R14, R19 ;  /* 0x000000130e067220 */ /* 0x000fe20000400000 */
[-C--:B------:R-:W-:Y:S01]  /*0510*/  FFMA R12, R12, R16.reuse, R5 ;  /* 0x000000100c0c7223 */ /* 0x080fe20000000005 */
[----:B------:R-:W-:Y:S01]  /*0520*/  FFMA R13, R13, R16, -R4 ;  /* 0x000000100d0d7223 */ /* 0x000fe20000000804 */
[-C--:B------:R-:W-:Y:S01]  /*0530*/  FFMA R14, R14, R18.reuse, R7 ;  /* 0x000000120e0e7223 */ /* 0x080fe20000000007 */
[----:B------:R-:W-:Y:S01]  /*0540*/  FFMA R15, R15, R18, -R6 ;  /* 0x000000120f0f7223 */ /* 0x000fe20000000806 */
[----:B------:R-:W-:Y:S01]  /*0550*/  FADD R17, R30, R22 ;  /* 0x000000161e117221 */ /* 0x000fe20000000000 */
[----:B------:R-:W0:Y:S01]  /*0560*/  LDS.128 R4, [R25+0x30] ;  /* 0x0000300019047984 */ /* 0x000e220000000c00 */
[----:B------:R-:W-:-:S02]  /*0570*/  FADD R16, R29, R23 ;  /* 0x000000171d107221 */ /* 0x000fc40000000000 */
[----:B------:R-:W-:Y:S02]  /*0580*/  FADD R17, R17, R12 ;  /* 0x0000000c11117221 */ /* 0x000fe40000000000 */
[----:B------:R-:W-:Y:S02]  /*0590*/  FADD R16, R16, R13 ;  /* 0x0000000d10107221 */ /* 0x000fe40000000000 */
[----:B------:R-:W-:Y:S02]  /*05a0*/  FADD R14, R17, R14 ;  /* 0x0000000e110e7221 */ /* 0x000fe40000000000 */
[----:B------:R-:W-:Y:S01]  /*05b0*/  FADD R15, R16, R15 ;  /* 0x0000000f100f7221 */ /* 0x000fe20000000000 */
        /* <DEDUP_REMOVED lines=9> */
[----:B------:R-:W-:-:S03]  /*0650*/  FADD R12, R15, R12 ;  /* 0x0000000c0f0c7221 */ /* 0x000fc60000000000 */
[----:B------:R-:W-:Y:S01]  /*0660*/  FADD R22, R13, R6 ;  /* 0x000000060d167221 */ /* 0x000fe20000000000 */
[----:B------:R-:W-:Y:S01]  /*0670*/  FADD R23, R12, R7 ;  /* 0x000000070c177221 */ /* 0x000fe20000000000 */
[----:B------:R-:W-:Y:S06]  /*0680*/  BAR.SYNC.DEFER_BLOCKING 0x0 ;  /* 0x0000000000007b1d */ /* 0x000fec0000010000 */
[----:B------:R-:W-:Y:S05]  /*0690*/  BRA.U UP0, `(.L_x_2) ;  /* 0xfffffff900ec7547 */ /* 0x000fea000b83ffff */
.L_x_1:
[----:B------:R-:W0:Y:S01]  /*06a0*/  LDC.64 R4, c[0x0][0x388] ;  /* 0x0000e200ff047b82 */ /* 0x000e220000000a00 */
[----:B------:R-:W1:Y:S01]  /*06b0*/  LDCU UR5, c[0x0][0x390] ;  /* 0x00007200ff0577ac */ /* 0x000e620008000800 */
[----:B------:R-:W-:Y:S01]  /*06c0*/  IMAD R7, R27, UR6, R24 ;  /* 0x000000061b077c24 */ /* 0x000fe2000f8e0218 */
[----:B----4-:R-:W-:-:S04]  /*06d0*/  IADD3 R27, PT, PT, R2, R27, RZ ;  /* 0x0000001b021b7210 */ /* 0x010fc80007ffe0ff */
[----:B-1----:R-:W-:Y:S01]  /*06e0*/  ISETP.GE.AND P0, PT, R27, UR5, PT ;  /* 0x000000051b007c0c */ /* 0x002fe2000bf06270 */
[----:B0-----:R-:W-:-:S05]  /*06f0*/  IMAD.WIDE.U32 R4, R7, 0x8, R4 ;  /* 0x0000000807047825 */ /* 0x001fca00078e0004 */
[----:B------:R0:W-:Y:S01]  /*0700*/  STG.E.64 desc[UR8][R4.64], R22 ;  /* 0x0000001604007986 */ /* 0x0001e2000c101b08 */
[----:B------:R-:W-:Y:S06]  /*0710*/  BAR.SYNC.DEFER_BLOCKING 0x0 ;  /* 0x0000000000007b1d */ /* 0x000fec0000010000 */
[----:B------:R-:W-:Y:S05]  /*0720*/  @!P0 BRA `(.L_x_3) ;  /* 0xfffffff8009c8947 */ /* 0x000fea000383ffff */
[----:B------:R-:W-:Y:S05]  /*0730*/  EXIT ;  /* 0x000000000000794d */ /* 0x000fea0003800000 */
.L_x_4:
        /* <DEDUP_REMOVED lines=12> */
.L_x_287:


//--------------------- .text._Z17cherk_batched_gpuP6float2S0_iii --------------------------
	.section	.text._Z17cherk_batched_gpuP6float2S0_iii,"ax",@progbits
	.align	128
        .global         _Z17cherk_batched_gpuP6float2S0_iii
        .type           _Z17cherk_batched_gpuP6float2S0_iii,@function
        .size           _Z17cherk_batched_gpuP6float2S0_iii,(.L_x_288 - _Z17cherk_batched_gpuP6float2S0_iii)
        .other          _Z17cherk_batched_gpuP6float2S0_iii,@"STO_CUDA_ENTRY STV_DEFAULT"
_Z17cherk_batched_gpuP6float2S0_iii:
.text._Z17cherk_batched_gpuP6float2S0_iii:
        /* <DEDUP_REMOVED lines=26> */
.L_x_7:
        /* <DEDUP_REMOVED lines=11> */
.L_x_6:
        /* <DEDUP_REMOVED lines=69> */
.L_x_5:
        /* <DEDUP_REMOVED lines=10> */
.L_x_8:
        /* <DEDUP_REMOVED lines=12> */
.L_x_288:


//--------------------- .text._Z21conv_cols_complex_gpuI7double2EvPT_P6float2Pfiii --------------------------
	.section	.text._Z21conv_cols_complex_gpuI7double2EvPT_P6float2Pfiii,"ax",@progbits
	.align	128
        .global         _Z21conv_cols_complex_gpuI7double2EvPT_P6float2Pfiii
        .type           _Z21conv_cols_complex_gpuI7double2EvPT_P6float2Pfiii,@function
        .size           _Z21conv_cols_complex_gpuI7double2EvPT_P6float2Pfiii,(.L_x_289 - _Z21conv_cols_complex_gpuI7double2EvPT_P6float2Pfiii)
        .other          _Z21conv_cols_complex_gpuI7double2EvPT_P6float2Pfiii,@"STO_CUDA_ENTRY STV_DEFAULT"
_Z21conv_cols_complex_gpuI7double2EvPT_P6float2Pfiii:
.text._Z21conv_cols_complex_gpuI7double2EvPT_P6float2Pfiii:
[----:B------:R-:W0:Y:S01]  /*0000*/  LDC R1, c[0x0][0x37c] ;  /* 0x0000df00ff017b82 */ /* 0x000e220000000800 */
[----:B------:R-:W1:Y:S01]  /*0010*/  S2R R0, SR_CTAID.X ;  /* 0x0000000000007919 */ /* 0x000e620000002500 */
[----:B------:R-:W1:Y:S01]  /*0020*/  LDCU UR4, c[0x0][0x360] ;  /* 0x00006c00ff0477ac */ /* 0x000e620008000800 */
[----:B0-----:R-:W-:Y:S01]  /*0030*/  IADD3 R1, PT, PT, R1, -0x40, RZ ;  /* 0xffffffc001017810 */ /* 0x001fe20007ffe0ff */
[----:B------:R-:W1:Y:S01]  /*0040*/  S2R R3, SR_TID.X ;  /* 0x0000000000037919 */ /* 0x000e620000002100 */
[----:B------:R-:W0:Y:S02]  /*0050*/  LDCU UR7, c[0x0][0x398] ;  /* 0x00007300ff0777ac */ /* 0x000e240008000800 */
[----:B------:R-:W-:Y:S01]  /*0060*/  R2UR UR9, R1 ;  /* 0x00000000010972ca */ /* 0x000fe200000e0000 */
[----:B------:R-:W2:Y:S01]  /*0070*/  LDCU UR5, c[0x0][0x370] ;  /* 0x00006e00ff0577ac */ /* 0x000ea20008000800 */
[----:B-1----:R-:W-:Y:S01]  /*0080*/  IMAD R0, R0, UR4, R3 ;  /* 0x0000000400007c24 */ /* 0x002fe2000f8e0203 */
[----:B--2---:R-:W-:-:S04]  /*0090*/  UIMAD UR4, UR4, UR5, URZ ;  /* 0x00000005040472a4 */ /* 0x004fc8000f8e02ff */
[----:B0-----:R-:W-:-:S13]  /*00a0*/  ISETP.GE.AND P0, PT, R0, UR7, PT ;  /* 0x0000000700007c0c */ /* 0x001fda000bf06270 */
[----:B------:R-:W-:Y:S05]  /*00b0*/  @P0 EXIT ;  /* 0x000000000000094d */ /* 0x000fea0003800000 */
[----:B------:R-:W0:Y:S01]  /*00c0*/  LDCU UR5, c[0x0][0x3a0] ;  /* 0x00007400ff0577ac */ /* 0x000e220008000800 */
[----:B------:R-:W1:Y:S01]  /*00d0*/  LDCU UR6, c[0x0][0x39c] ;  /* 0x00007380ff0677ac */ /* 0x000e620008000800 */
[----:B------:R-:W2:Y:S01]  /*00e0*/  LDCU.64 UR14, c[0x0][0x358] ;  /* 0x00006b00ff0e77ac */ /* 0x000ea20008000a00 */
[----:B------:R-:W-:Y:S02]  /*00f0*/  UIADD3 UR9, UPT, UPT, UR9, 0x20, URZ ;  /* 0x0000002009097890 */ /* 0x000fe4000fffe0ff */
[----:B0-----:R-:W-:Y:S02]  /*0100*/  UIADD3 UR16, UPT, UPT, UR5, -0x1, URZ ;  /* 0xffffffff05107890 */ /* 0x001fe4000fffe0ff */
[----:B-1----:R-:W-:-:S09]  /*0110*/  UISETP.GE.AND UP0, UPT, UR6, UR5, UPT ;  /* 0x000000050600728c */ /* 0x002fd2000bf06270 */
[----:B--2---:R-:W-:Y:S05]  /*0120*/  BRA.U UP0, `(.L_x_9) ;  /* 0x0000001500cc7547 */ /* 0x004fea000b800000 */
[----:B------:R-:W-:-:S09]  /*0130*/  UISETP.GE.AND UP0, UPT, UR5, 0x2, UPT ;  /* 0x000000020500788c */ /* 0x000fd2000bf06270 */
[----:B------:R-:W-:Y:S05]  /*0140*/  BRA.U !UP0, `(.L_x_10) ;  /* 0x0000001508947547 */ /* 0x000fea000b800000 */
[----:B------:R-:W-:Y:S01]  /*0150*/  UIADD3 UR18, UPT, UPT, UR5, 0xf, URZ ;  /* 0x0000000f05127890 */ /* 0x000fe2000fffe0ff */
[----:B------:R-:W-:Y:S01]  /*0160*/  BSSY.RECONVERGENT B0, `(.L_x_11) ;  /* 0x0000162000007945 */ /* 0x000fe20003800200 */
[----:B------:R-:W-:Y:S01]  /*0170*/  UIADD3 UR6, UPT, UPT, UR5, 0x7, URZ ;  /* 0x0000000705067890 */ /* 0x000fe2000fffe0ff */
[----:B------:R-:W-:Y:S01]  /*0180*/  IADD3 R2, PT, PT, R1, 0x40, RZ ;  /* 0x0000004001027810 */ /* 0x000fe20007ffe0ff */
[----:B------:R-:W-:Y:S02]  /*0190*/  ULOP3.LUT UR10, UR5, 0xf, URZ, 0xc0, !UPT ;  /* 0x0000000f050a7892 */ /* 0x000fe4000f8ec0ff */
[----:B------:R-:W-:Y:S02]  /*01a0*/  ULOP3.LUT UR12, UR5, 0x7, URZ, 0xc0, !UPT ;  /* 0x00000007050c7892 */ /* 0x000fe4000f8ec0ff */
[----:B------:R-:W-:Y:S02]  /*01b0*/  UIADD3 UR17, UPT, UPT, UR5, -0x2, URZ ;  /* 0xfffffffe05117890 */ /* 0x000fe4000fffe0ff */
[----:B------:R-:W-:-:S02]  /*01c0*/  ULOP3.LUT UR19, UR5, 0x7ffffff0, URZ, 0xc0, !UPT ;  /* 0x7ffffff005137892 */ /* 0x000fc4000f8ec0ff */
[----:B------:R-:W-:Y:S02]  /*01d0*/  ULOP3.LUT UR8, UR5, 0x3, URZ, 0xc0, !UPT ;  /* 0x0000000305087892 */ /* 0x000fe4000f8ec0ff */
[----:B------:R-:W-:Y:S02]  /*01e0*/  ULOP3.LUT UR5, UR18, 0xf, URZ, 0xc0, !UPT ;  /* 0x0000000f12057892 */ /* 0x000fe4000f8ec0ff */
[----:B------:R-:W-:Y:S02]  /*01f0*/  ULOP3.LUT UR7, UR6, 0x7, URZ, 0xc0, !UPT ;  /* 0x0000000706077892 */ /* 0x000fe4000f8ec0ff */
[----:B------:R-:W-:Y:S02]  /*0200*/  UIADD3 UR11, UPT, UPT, UR10, -0x1, URZ ;  /* 0xffffffff0a0b7890 */ /* 0x000fe4000fffe0ff */
[----:B------:R-:W-:Y:S02]  /*0210*/  UIADD3 UR13, UPT, UPT, UR12, -0x1, URZ ;  /* 0xffffffff0c0d7890 */ /* 0x000fe4000fffe0ff */
[----:B------:R-:W-:-:S02]  /*0220*/  UIADD3 UR5, UPT, UPT, UR5, -0x1, URZ ;  /* 0xffffffff05057890 */ /* 0x000fc4000fffe0ff */
[----:B------:R-:W-:Y:S02]  /*0230*/  UIADD3 UR7, UPT, UPT, UR7, -0x1, URZ ;  /* 0xffffffff07077890 */ /* 0x000fe4000fffe0ff */
[----:B------:R-:W-:Y:S02]  /*0240*/  ULOP3.LUT UR20, UR16, 0xfffffff0, URZ, 0xc0, !UPT ;  /* 0xfffffff010147892 */ /* 0x000fe4000f8ec0ff */
[----:B------:R-:W-:Y:S02]  /*0250*/  ULOP3.LUT UR6, UR6, 0x3, URZ, 0xc0, !UPT ;  /* 0x0000000306067892 */ /* 0x000fe4000f8ec0ff */
[----:B------:R-:W-:Y:S02]  /*0260*/  UISETP.GE.U32.AND UP0, UPT, UR17, 0xf, UPT ;  /* 0x0000000f1100788c */ /* 0x000fe4000bf06070 */
[----:B------:R-:W-:Y:S02]  /*0270*/  UISETP.GE.U32.AND UP1, UPT, UR11, 0x7, UPT ;  /* 0x000000070b00788c */ /* 0x000fe4000bf26070 */
[----:B------:R-:W-:-:S02]  /*0280*/  UISETP.GE.U32.AND UP2, UPT, UR13, 0x3, UPT ;  /* 0x000000030d00788c */ /* 0x000fc4000bf46070 */
[----:B------:R-:W-:Y:S02]  /*0290*/  UISETP.GE.U32.AND UP3, UPT, UR5, 0x7, UPT ;  /* 0x000000070500788c */ /* 0x000fe4000bf66070 */
[----:B------:R-:W-:-:S11]  /*02a0*/  UISETP.GE.U32.AND UP4, UPT, UR7, 0x3, UPT ;  /* 0x000000030700788c */ /* 0x000fd6000bf86070 */
.L_x_22:
[----:B------:R-:W-:Y:S01]  /*02b0*/  UISETP.GE.U32.AND UP5, UPT, UR16, 0xf, UPT ;  /* 0x0000000f1000788c */ /* 0x000fe2000bfa6070 */
[----:B0--3--:R-:W-:-:S08]  /*02c0*/  HFMA2 R3, -RZ, RZ, 0, 0 ;  /* 0x00000000ff037431 */ /* 0x009fd000000001ff */
[----:B-12-4-:R-:W-:Y:S05]  /*02d0*/  BRA.U !UP5, `(.L_x_12) ;  /* 0x000000050d107547 */ /* 0x016fea000b800000 */
[----:B------:R-:W-:Y:S01]  /*02e0*/  UIADD3 UR5, UPT, UPT, -UR19, URZ, URZ ;  /* 0x000000ff13057290 */ /* 0x000fe2000fffe1ff */
[----:B------:R-:W-:Y:S02]  /*02f0*/  MOV R36, R2 ;  /* 0x0000000200247202 */ /* 0x000fe40000000f00 */
[----:B------:R-:W-:-:S03]  /*0300*/  MOV R38, R0 ;  /* 0x0000000000267202 */ /* 0x000fc60000000f00 */
[----:B------:R-:W-:-:S07]  /*0310*/  MOV R37, UR5 ;  /* 0x0000000500257c02 */ /* 0x000fce0008000f00 */
.L_x_13:
[----:B------:R-:W0:Y:S08]  /*0320*/  LDC.64 R32, c[0x0][0x390] ;  /* 0x0000e400ff207b82 */ /* 0x000e300000000a00 */
[----:B------:R-:W1:Y:S01]  /*0330*/  LDC R3, c[0x0][0x398] ;  /* 0x0000e600ff037b82 */ /* 0x000e620000000800 */
[----:B0-----:R-:W-:-:S04]  /*0340*/  IMAD.WIDE R32, R38, 0x4, R32 ;  /* 0x0000000426207825 */ /* 0x001fc800078e0220 */
[C---:B-1----:R-:W-:Y:S02]  /*0350*/  IMAD.WIDE R34, R3.reuse, 0x4, R32 ;  /* 0x0000000403227825 */ /* 0x042fe400078e0220 */
[----:B------:R-:W2:Y:S02]  /*0360*/  LDG.E R32, desc[UR14][R32.64] ;  /* 0x0000000e20207981 */ /* 0x000ea4000c1e1900 */
[C---:B------:R-:W-:Y:S02]  /*0370*/  IMAD.WIDE R28, R3.reuse, 0x4, R34 ;  /* 0x00000004031c7825 */ /* 0x040fe400078e0222 */
[----:B------:R0:W2:Y:S02]  /*0380*/  LDG.E R34, desc[UR14][R34.64] ;  /* 0x0000000e22227981 */ /* 0x0000a4000c1e1900 */
[C---:B------:R-:W-:Y:S02]  /*0390*/  IMAD.WIDE R30, R3.reuse, 0x4, R28 ;  /* 0x00000004031e7825 */ /* 0x040fe400078e021c */
[----:B------:R-:W3:Y:S02]  /*03a0*/  LDG.E R28, desc[UR14][R28.64] ;  /* 0x0000000e1c1c7981 */ /* 0x000ee4000c1e1900 */
[----:B------:R-:W-:-:S02]  /*03b0*/  IMAD.WIDE R4, R3, 0x4, R30 ;  /* 0x0000000403047825 */ /* 0x000fc400078e021e */
[----:B------:R1:W3:Y:S02]  /*03c0*/  LDG.E R30, desc[UR14][R30.64] ;  /* 0x0000000e1e1e7981 */ /* 0x0002e4000c1e1900 */
[C---:B------:R-:W-:Y:S02]  /*03d0*/  IMAD.WIDE R6, R3.reuse, 0x4, R4 ;  /* 0x0000000403067825 */ /* 0x040fe400078e0204 */
[----:B------:R-:W4:Y:S02]  /*03e0*/  LDG.E R4, desc[UR14][R4.64] ;  /* 0x0000000e04047981 */ /* 0x000f24000c1e1900 */
[C---:B------:R-:W-:Y:S02]  /*03f0*/  IMAD.WIDE R8, R3.reuse, 0x4, R6 ;  /* 0x0000000403087825 */ /* 0x040fe400078e0206 */
[----:B------:R5:W4:Y:S02]  /*0400*/  LDG.E R6, desc[UR14][R6.64] ;  /* 0x0000000e06067981 */ /* 0x000b24000c1e1900 */
[----:B------:R-:W-:-:S02]  /*0410*/  IMAD.WIDE R10, R3, 0x4, R8 ;  /* 0x00000004030a7825 */ /* 0x000fc400078e0208 */
[----:B------:R-:W4:Y:S02]  /*0420*/  LDG.E R8, desc[UR14][R8.64] ;  /* 0x0000000e08087981 */ /* 0x000f24000c1e1900 */
[C---:B------:R-:W-:Y:S02]  /*0430*/  IMAD.WIDE R12, R3.reuse, 0x4, R10 ;  /* 0x00000004030c7825 */ /* 0x040fe400078e020a */
[----:B------:R5:W4:Y:S02]  /*0440*/  LDG.E R10, desc[UR14][R10.64] ;  /* 0x0000000e0a0a7981 */ /* 0x000b24000c1e1900 */
[C---:B------:R-:W-:Y:S02]  /*0450*/  IMAD.WIDE R14, R3.reuse, 0x4, R12 ;  /* 0x00000004030e7825 */ /* 0x040fe400078e020c */
[----:B------:R-:W4:Y:S02]  /*0460*/  LDG.E R12, desc[UR14][R12.64] ;  /* 0x0000000e0c0c7981 */ /* 0x000f24000c1e1900 */
[----:B------:R-:W-:-:S02]  /*0470*/  IMAD.WIDE R16, R3, 0x4, R14 ;  /* 0x0000000403107825 */ /* 0x000fc400078e020e */
[----:B------:R5:W4:Y:S02]  /*0480*/  LDG.E R14, desc[UR14][R14.64] ;  /* 0x0000000e0e0e7981 */ /* 0x000b24000c1e1900 */
        /* <DEDUP_REMOVED lines=8> */
[----:B------:R-:W-:Y:S02]  /*0510*/  IMAD.WIDE R26, R3, 0x4, R24 ;  /* 0x00000004031a7825 */ /* 0x000fe400078e0218 */
[----:B------:R-:W4:Y:S04]  /*0520*/  LDG.E R24, desc[UR14][R24.64] ;  /* 0x0000000e18187981 */ /* 0x000f28000c1e1900 */
[----:B------:R5:W4:Y:S01]  /*0530*/  LDG.E R26, desc[UR14][R26.64] ;  /* 0x0000000e1a1a7981 */ /* 0x000b22000c1e1900 */
[----:B------:R-:W-:-:S04]  /*0540*/  IADD3 R37, PT, PT, R37, 0x10, RZ ;  /* 0x0000001025257810 */ /* 0x000fc80007ffe0ff */
[----:B------:R-:W-:Y:S01]  /*0550*/  ISETP.NE.AND P0, PT, R37, RZ, PT ;  /* 0x000000ff2500720c */ /* 0x000fe20003f05270 */
[----:B0-----:R-:W-:Y:S02]  /*0560*/  HFMA2 R35, -RZ, RZ, 0, 0 ;  /* 0x00000000ff237431 */ /* 0x001fe400000001ff */
[----:B-1----:R-:W-:Y:S02]  /*0570*/  HFMA2 R31, -RZ, RZ, 0, 0 ;  /* 0x00000000ff1f7431 */ /* 0x002fe400000001ff */
[----:B-----5:R-:W-:Y:S02]  /*0580*/  HFMA2 R7, -RZ, RZ, 0, 0 ;  /* 0x00000000ff077431 */ /* 0x020fe400000001ff */
[----:B------:R-:W-:Y:S02]  /*0590*/  HFMA2 R11, -RZ, RZ, 0, 0 ;  /* 0x00000000ff0b7431 */ /* 0x000fe400000001ff */
[----:B------:R-:W-:Y:S02]  /*05a0*/  HFMA2 R15, -RZ, RZ, 0, 0 ;  /* 0x00000000ff0f7431 */ /* 0x000fe400000001ff */
[----:B------:R-:W-:-:S02]  /*05b0*/  HFMA2 R19, -RZ, RZ, 0, 0 ;  /* 0x00000000ff137431 */ /* 0x000fc400000001ff */
[----:B------:R-:W-:Y:S02]  /*05c0*/  HFMA2 R23, -RZ, RZ, 0, 0 ;  /* 0x00000000ff177431 */ /* 0x000fe400000001ff */
[----:B------:R-:W-:Y:S01]  /*05d0*/  HFMA2 R27, -RZ, RZ, 0, 0 ;  /* 0x00000000ff1b7431 */ /* 0x000fe200000001ff */
[----:B------:R-:W-:Y:S02]  /*05e0*/  MOV R33, RZ ;  /* 0x000000ff00217202 */ /* 0x000fe40000000f00 */
[----:B------:R-:W-:Y:S02]  /*05f0*/  MOV R29, RZ ;  /* 0x000000ff001d7202 */ /* 0x000fe40000000f00 */
[----:B------:R-:W-:Y:S02]  /*0600*/  MOV R5, RZ ;  /* 0x000000ff00057202 */ /* 0x000fe40000000f00 */
[----:B------:R-:W-:Y:S02]  /*0610*/  MOV R9, RZ ;  /* 0x000000ff00097202 */ /* 0x000fe40000000f00 */
[----:B------:R-:W-:-:S02]  /*0620*/  MOV R13, RZ ;  /* 0x000000ff000d7202 */ /* 0x000fc40000000f00 */
[----:B------:R-:W-:Y:S02]  /*0630*/  MOV R17, RZ ;  /* 0x000000ff00117202 */ /* 0x000fe40000000f00 */
[----:B------:R-:W-:Y:S02]  /*0640*/  MOV R21, RZ ;  /* 0x000000ff00157202 */ /* 0x000fe40000000f00 */
[----:B------:R-:W-:Y:S02]  /*0650*/  MOV R25, RZ ;  /* 0x000000ff00197202 */ /* 0x000fe40000000f00 */
[----:B------:R-:W-:Y:S01]  /*0660*/  LEA R38, R3, R38, 0x4 ;  /* 0x0000002603267211 */ /* 0x000fe200078e20ff */
[----:B--2---:R-:W-:Y:S04]  /*0670*/  STL.128 [R36+-0x40], R32 ;  /* 0xffffc02024007387 */ /* 0x004fe80000100c00 */
[----:B---3--:R-:W-:Y:S04]  /*0680*/  STL.128 [R36+-0x30], R28 ;  /* 0xffffd01c24007387 */ /* 0x008fe80000100c00 */
[----:B----4-:R-:W-:Y:S04]  /*0690*/  STL.128 [R36+-0x20], R4 ;  /* 0xffffe00424007387 */ /* 0x010fe80000100c00 */
[----:B------:R-:W-:Y:S04]  /*06a0*/  STL.128 [R36+-0x10], R8 ;  /* 0xfffff00824007387 */ /* 0x000fe80000100c00 */
[----:B------:R-:W-:Y:S04]  /*06b0*/  STL.128 [R36], R12 ;  /* 0x0000000c24007387 */ /* 0x000fe80000100c00 */
[----:B------:R-:W-:Y:S04]  /*06c0*/  STL.128 [R36+0x10], R16 ;  /* 0x0000101024007387 */ /* 0x000fe80000100c00 */
[----:B------:R-:W-:Y:S04]  /*06d0*/  STL.128 [R36+0x20], R20 ;  /* 0x0000201424007387 */ /* 0x000fe80000100c00 */
[----:B------:R0:W-:Y:S02]  /*06e0*/  STL.128 [R36+0x30], R24 ;  /* 0x0000301824007387 */ /* 0x0001e40000100c00 */
[----:B0-----:R-:W-:Y:S01]  /*06f0*/  IADD3 R36, PT, PT, R36, 0x80, RZ ;  /* 0x0000008024247810 */ /* 0x001fe20007ffe0ff */
[----:B------:R-:W-:Y:S06]  /*0700*/  @P0 BRA `(.L_x_13) ;  /* 0xfffffffc00040947 */ /* 0x000fec000383ffff */
[----:B------:R-:W-:-:S07]  /*0710*/  MOV R3, UR19 ;  /* 0x0000001300037c02 */ /* 0x000fce0008000f00 */
.L_x_12:
[----:B------:R-:W-:-:S09]  /*0720*/  UISETP.NE.AND UP5, UPT, UR10, URZ, UPT ;  /* 0x000000ff0a00728c */ /* 0x000fd2000bfa5270 */
[----:B------:R-:W-:Y:S05]  /*0730*/  BRA.U !UP5, `(.L_x_14) ;  /* 0x000000050d387547 */ /* 0x000fea000b800000 */
[----:B------:R-:W-:Y:S01]  /*0740*/  UISETP.NE.AND UP5, UPT, UR12, URZ, UPT ;  /* 0x000000ff0c00728c */ /* 0x000fe2000bfa5270 */
[----:B------:R-:W-:Y:S10]  /*0750*/  BRA.U !UP1, `(.L_x_15) ;  /* 0x0000000109847547 */ /* 0x000ff4000b800000 */
[----:B------:R-:W0:Y:S08]  /*0760*/  LDC R21, c[0x0][0x398] ;  /* 0x0000e600ff157b82 */ /* 0x000e300000000800 */
[----:B------:R-:W1:Y:S01]  /*0770*/  LDC.64 R30, c[0x0][0x390] ;  /* 0x0000e400ff1e7b82 */ /* 0x000e620000000a00 */
[----:B0-----:R-:W-:-:S04]  /*0780*/  IMAD R5, R3, R21, R0 ;  /* 0x0000001503057224 */ /* 0x001fc800078e0200 */
[----:B-1----:R-:W-:-:S05]  /*0790*/  IMAD.WIDE R30, R5, 0x4, R30 ;  /* 0x00000004051e7825 */ /* 0x002fca00078e021e */
[----:B------:R-:W2:Y:S01]  /*07a0*/  LDG.E R4, desc[UR14][R30.64] ;  /* 0x0000000e1e047981 */ /* 0x000ea2000c1e1900 */
[----:B------:R-:W-:-:S05]  /*07b0*/  IMAD.WIDE R32, R21, 0x4, R30 ;  /* 0x0000000415207825 */ /* 0x000fca00078e021e */
[----:B------:R-:W2:Y:S01]  /*07c0*/  LDG.E R6, desc[UR14][R32.64] ;  /* 0x0000000e20067981 */ /* 0x000ea2000c1e1900 */
[----:B------:R-:W-:-:S05]  /*07d0*/  IMAD.WIDE R34, R21, 0x4, R32 ;  /* 0x0000000415227825 */ /* 0x000fca00078e0220 */
[----:B------:R-:W3:Y:S01]  /*07e0*/  LDG.E R8, desc[UR14][R34.64] ;  /* 0x0000000e22087981 */ /* 0x000ee2000c1e1900 */
[----:B------:R-:W-:-:S05]  /*07f0*/  IMAD.WIDE R28, R21, 0x4, R34 ;  /* 0x00000004151c7825 */ /* 0x000fca00078e0222 */
[----:B------:R-:W3:Y:S01]  /*0800*/  LDG.E R10, desc[UR14][R28.64] ;  /* 0x0000000e1c0a7981 */ /* 0x000ee2000c1e1900 */
[----:B------:R-:W-:-:S05]  /*0810*/  IMAD.WIDE R26, R21, 0x4, R28 ;  /* 0x00000004151a7825 */ /* 0x000fca00078e021c */
[----:B------:R-:W4:Y:S01]  /*0820*/  LDG.E R12, desc[UR14][R26.64] ;  /* 0x0000000e1a0c7981 */ /* 0x000f22000c1e1900 */
[----:B------:R-:W-:-:S05]  /*0830*/  IMAD.WIDE R24, R21, 0x4, R26 ;  /* 0x0000000415187825 */ /* 0x000fca00078e021a */
[----:B------:R-:W4:Y:S01]  /*0840*/  LDG.E R14, desc[UR14][R24.64] ;  /* 0x0000000e180e7981 */ /* 0x000f22000c1e1900 */
[----:B------:R-:W-:-:S05]  /*0850*/  IMAD.WIDE R22, R21, 0x4, R24 ;  /* 0x0000000415167825 */ /* 0x000fca00078e0218 */
[----:B------:R-:W5:Y:S01]  /*0860*/  LDG.E R16, desc[UR14][R22.64] ;  /* 0x0000000e16107981 */ /* 0x000f62000c1e1900 */
[----:B------:R-:W-:-:S05]  /*0870*/  IMAD.WIDE R20, R21, 0x4, R22 ;  /* 0x0000000415147825 */ /* 0x000fca00078e0216 */
[----:B------:R-:W5:Y:S01]  /*0880*/  LDG.E R18, desc[UR14][R20.64] ;  /* 0x0000000e14127981 */ /* 0x000f62000c1e1900 */
[----:B------:R-:W-:Y:S02]  /*0890*/  HFMA2 R7, -RZ, RZ, 0, 0 ;  /* 0x00000000ff077431 */ /* 0x000fe400000001ff */
[----:B------:R-:W-:Y:S02]  /*08a0*/  HFMA2 R11, -RZ, RZ, 0, 0 ;  /* 0x00000000ff0b7431 */ /* 0x000fe400000001ff */
[----:B------:R-:W-:Y:S02]  /*08b0*/  HFMA2 R15, -RZ, RZ, 0, 0 ;  /* 0x00000000ff0f7431 */ /* 0x000fe400000001ff */
[----:B------:R-:W-:Y:S01]  /*08c0*/  HFMA2 R19, -RZ, RZ, 0, 0 ;  /* 0x00000000ff137431 */ /* 0x000fe200000001ff */
[----:B------:R-:W-:Y:S02]  /*08d0*/  LEA R36, R3, R1, 0x3 ;  /* 0x0000000103247211 */ /* 0x000fe400078e18ff */
[----:B------:R-:W-:-:S02]  /*08e0*/  MOV R5, RZ ;  /* 0x000000ff00057202 */ /* 0x000fc40000000f00 */
[----:B------:R-:W-:Y:S02]  /*08f0*/  MOV R9, RZ ;  /* 0x000000ff00097202 */ /* 0x000fe40000000f00 */
[----:B------:R-:W-:Y:S02]  /*0900*/  MOV R13, RZ ;  /* 0x000000ff000d7202 */ /* 0x000fe40000000f00 */
[----:B------:R-:W-:Y:S02]  /*0910*/  MOV R17, RZ ;  /* 0x000000ff00117202 */ /* 0x000fe40000000f00 */
[----:B------:R-:W-:Y:S01]  /*0920*/  IADD3 R3, PT, PT, R3, 0x8, RZ ;  /* 0x0000000803037810 */ /* 0x000fe20007ffe0ff */
[----:B--2---:R0:W-:Y:S04]  /*0930*/  STL.128 [R36], R4 ;  /* 0x0000000424007387 */ /* 0x0041e80000100c00 */
[----:B---3--:R0:W-:Y:S04]  /*0940*/  STL.128 [R36+0x10], R8 ;  /* 0x0000100824007387 */ /* 0x0081e80000100c00 */
[----:B----4-:R0:W-:Y:S04]  /*0950*/  STL.128 [R36+0x20], R12 ;  /* 0x0000200c24007387 */ /* 0x0101e80000100c00 */
[----:B-----5:R0:W-:Y:S02]  /*0960*/  STL.128 [R36+0x30], R16 ;  /* 0x0000301024007387 */ /* 0x0201e40000100c00 */
.L_x_15:
[----:B------:R-:W-:Y:S05]  /*0970*/  BRA.U !UP5, `(.L_x_14) ;  /* 0x000000010da87547 */ /* 0x000fea000b800000 */
[----:B------:R-:W-:Y:S01]  /*0980*/  UISETP.NE.AND UP5, UPT, UR8, URZ, UPT ;  /* 0x000000ff0800728c */ /* 0x000fe2000bfa5270 */
[----:B------:R-:W-:Y:S10]  /*0990*/  BRA.U !UP2, `(.L_x_16) ;  /* 0x000000010a4c7547 */ /* 0x000ff4000b800000 */
[----:B0-----:R-:W0:Y:S08]  /*09a0*/  LDC R19, c[0x0][0x398] ;  /* 0x0000e600ff137b82 */ /* 0x001e300000000800 */
        /* <DEDUP_REMOVED lines=10> */
[----:B------:R-:W-:Y:S02]  /*0a50*/  HFMA2 R7, -RZ, RZ, 0, 0 ;  /* 0x00000000ff077431 */ /* 0x000fe400000001ff */
[----:B------:R-:W-:Y:S01]  /*0a60*/  HFMA2 R11, -RZ, RZ, 0, 0 ;  /* 0x00000000ff0b7431 */ /* 0x000fe200000001ff */
[C---:B------:R-:W-:Y:S02]  /*0a70*/  LEA R20, R3.reuse, R1, 0x3 ;  /* 0x0000000103147211 */ /* 0x040fe400078e18ff */
[----:B------:R-:W-:Y:S02]  /*0a80*/  MOV R5, RZ ;  /* 0x000000ff00057202 */ /* 0x000fe40000000f00 */
[----:B------:R-:W-:Y:S02]  /*0a90*/  MOV R9, RZ ;  /* 0x000000ff00097202 */ /* 0x000fe40000000f00 */
[----:B------:R-:W-:Y:S01]  /*0aa0*/  IADD3 R3, PT, PT, R3, 0x4, RZ ;  /* 0x0000000403037810 */ /* 0x000fe20007ffe0ff */
[----:B--2---:R1:W-:Y:S04]  /*0ab0*/  STL.128 [R20], R4 ;  /* 0x0000000414007387 */ /* 0x0043e80000100c00 */
[----:B---3--:R1:W-:Y:S02]  /*0ac0*/  STL.128 [R20+0x10], R8 ;  /* 0x0000100814007387 */ /* 0x0083e40000100c00 */
.L_x_16:
[----:B------:R-:W-:Y:S05]  /*0ad0*/  BRA.U !UP5, `(.L_x_14) ;  /* 0x000000010d507547 */ /* 0x000fea000b800000 */
[----:B01----:R-:W0:Y:S08]  /*0ae0*/  LDC R9, c[0x0][0x398] ;  /* 0x0000e600ff097b82 */ /* 0x003e300000000800 */
[----:B------:R-:W1:Y:S01]  /*0af0*/  LDC.64 R4, c[0x0][0x390] ;  /* 0x0000e400ff047b82 */ /* 0x000e620000000a00 */
[----:B0-----:R-:W-:-:S04]  /*0b00*/  IMAD R7, R3, R9, R0 ;  /* 0x0000000903077224 */ /* 0x001fc800078e0200 */
[----:B-1----:R-:W-:-:S05]  /*0b10*/  IMAD.WIDE R4, R7, 0x4, R4 ;  /* 0x0000000407047825 */ /* 0x002fca00078e0204 */
[----:B------:R-:W2:Y:S01]  /*0b20*/  LDG.E R6, desc[UR14][R4.64] ;  /* 0x0000000e04067981 */ /* 0x000ea2000c1e1900 */
[----:B------:R-:W-:Y:S01]  /*0b30*/  LEA R3, R3, R1, 0x3 ;  /* 0x0000000103037211 */ /* 0x000fe200078e18ff */
[----:B------:R-:W-:Y:S01]  /*0b40*/  UISETP.NE.AND UP5, UPT, UR8, 0x1, UPT ;  /* 0x000000010800788c */ /* 0x000fe2000bfa5270 */
[----:B------:R-:W-:-:S05]  /*0b50*/  MOV R7, RZ ;  /* 0x000000ff00077202 */ /* 0x000fca0000000f00 */
[----:B--2---:R2:W-:Y:S03]  /*0b60*/  STL.64 [R3], R6 ;  /* 0x0000000603007387 */ /* 0x0045e60000100a00 */
[----:B------:R-:W-:Y:S05]  /*0b70*/  BRA.U !UP5, `(.L_x_14) ;  /* 0x000000010d287547 */ /* 0x000fea000b800000 */
[----:B------:R-:W-:Y:S01]  /*0b80*/  UISETP.NE.AND UP5, UPT, UR8, 0x2, UPT ;  /* 0x000000020800788c */ /* 0x000fe2000bfa5270 */
[----:B--2---:R-:W-:-:S05]  /*0b90*/  IMAD.WIDE R6, R9, 0x4, R4 ;  /* 0x0000000409067825 */ /* 0x004fca00078e0204 */
[----:B------:R-:W-:Y:S01]  /*0ba0*/  PLOP3.LUT P0, PT, PT, PT, UP5, 0x80, 0x8 ;  /* 0x000000000008781c */ /* 0x000fe20003f0f058 */
[----:B------:R-:W2:-:S12]  /*0bb0*/  LDG.E R8, desc[UR14][R6.64] ;  /* 0x0000000e06087981 */ /* 0x000e98000c1e1900 */
[----:B------:R-:W-:-:S05]  /*0bc0*/  @P0 IMAD.WIDE R4, R9, 0x4, R6 ;  /* 0x0000000409040825 */ /* 0x000fca00078e0206 */
[----:B------:R-:W3:Y:S01]  /*0bd0*/  @P0 LDG.E R10, desc[UR14][R4.64] ;  /* 0x0000000e040a0981 */ /* 0x000ee2000c1e1900 */
[----:B------:R-:W-:Y:S01]  /*0be0*/  HFMA2 R9, -RZ, RZ, 0, 0 ;  /* 0x00000000ff097431 */ /* 0x000fe200000001ff */
[----:B------:R-:W-:-:S04]  /*0bf0*/  MOV R11, RZ ;  /* 0x000000ff000b7202 */ /* 0x000fc80000000f00 */
[----:B--2---:R4:W-:Y:S04]  /*0c00*/  STL.64 [R3+0x8], R8 ;  /* 0x0000080803007387 */ /* 0x0049e80000100a00 */
[----:B---3--:R4:W-:Y:S02]  /*0c10*/  @P0 STL.64 [R3+0x10], R10 ;  /* 0x0000100a03000387 */ /* 0x0089e40000100a00 */
.L_x_14:
[----:B--2-4-:R-:W-:Y:S01]  /*0c20*/  MOV R3, RZ ;  /* 0x000000ff00037202 */ /* 0x014fe20000000f00 */
[----:B------:R-:W-:Y:S06]  /*0c30*/  BRA.U !UP0, `(.L_x_17) ;  /* 0x0000000508447547 */ /* 0x000fec000b800000 */
[----:B------:R-:W2:Y:S01]  /*0c40*/  LDC R3, c[0x0][0x398] ;  /* 0x0000e600ff037b82 */ /* 0x000ea20000000800 */
[----:B------:R-:W-:-:S07]  /*0c50*/  HFMA2 R28, -RZ, RZ, 0, 0 ;  /* 0x00000000ff1c7431 */ /* 0x000fce00000001ff */
[----:B------:R-:W3:Y:S02]  /*0c60*/  LDC.64 R30, c[0x0][0x380] ;  /* 0x0000e000ff1e7b82 */ /* 0x000ee40000000a00 */
.L_x_18:
[----:B0-2-4-:R-:W-:-:S04]  /*0c70*/  IMAD R19, R28, R3, R0 ;  /* 0x000000031c137224 */ /* 0x015fc800078e0200 */
[----:B---3--:R-:W-:-:S05]  /*0c80*/  IMAD.WIDE R18, R19, 0x10, R30 ;  /* 0x0000001013127825 */ /* 0x008fca00078e021e */
[----:B-1----:R-:W2:Y:S01]  /*0c90*/  LDG.E.128 R4, desc[UR14][R18.64] ;  /* 0x0000000e12047981 */ /* 0x002ea2000c1e1d00 */
[----:B------:R-:W-:-:S05]  /*0ca0*/  IMAD.WIDE R22, R3, 0x10, R18 ;  /* 0x0000001003167825 */ /* 0x000fca00078e0212 */
[----:B------:R-:W3:Y:S01]  /*0cb0*/  LDG.E.128 R8, desc[UR14][R22.64] ;  /* 0x0000000e16087981 */ /* 0x000ee2000c1e1d00 */
[----:B------:R-:W-:Y:S01]  /*0cc0*/  IMAD.WIDE R16, R3, 0x10, R22 ;  /* 0x0000001003107825 */ /* 0x000fe200078e0216 */
[----:B------:R-:W-:-:S04]  /*0cd0*/  LEA R29, R28, UR9, 0x3 ;  /* 0x000000091c1d7c11 */ /* 0x000fc8000f8e18ff */
[----:B------:R-:W4:Y:S01]  /*0ce0*/  LDG.E.128 R12, desc[UR14][R16.64] ;  /* 0x0000000e100c7981 */ /* 0x000f22000c1e1d00 */
[----:B------:R-:W-:-:S04]  /*0cf0*/  IMAD.WIDE R26, R3, 0x10, R16 ;  /* 0x00000010031a7825 */ /* 0x000fc800078e0210 */
[----:B------:R-:W-:-:S04]  /*0d00*/  IMAD.WIDE R20, R3, 0x10, R26 ;  /* 0x0000001003147825 */ /* 0x000fc800078e021a */
[C---:B------:R-:W-:Y:S02]  /*0d10*/  IMAD.WIDE R24, R3.reuse, 0x10, R20 ;  /* 0x0000001003187825 */ /* 0x040fe400078e0214 */
[----:B------:R-:W5:Y:S01]  /*0d20*/  LDG.E.128 R20, desc[UR14][R20.64] ;  /* 0x0000000e14147981 */ /* 0x000f62000c1e1d00 */
[----:B--2---:R-:W-:Y:S08]  /*0d30*/  F2F.F32.F64 R4, R4 ;  /* 0x0000000400047310 */ /* 0x004ff00000301000 */
[----:B------:R-:W-:Y:S08]  /*0d40*/  F2F.F32.F64 R5, R6 ;  /* 0x0000000600057310 */ /* 0x000ff00000301000 */
[----:B---3--:R-:W-:Y:S08]  /*0d50*/  F2F.F32.F64 R6, R8 ;  /* 0x0000000800067310 */ /* 0x008ff00000301000 */
[----:B------:R0:W1:Y:S02]  /*0d60*/  F2F.F32.F64 R7, R10 ;  /* 0x0000000a00077310 */ /* 0x0000640000301000 */
[----:B0-----:R-:W2:Y:S04]  /*0d70*/  LDG.E.128 R8, desc[UR14][R26.64] ;  /* 0x0000000e1a087981 */ /* 0x001ea8000c1e1d00 */
[----:B-1----:R0:W-:Y:S04]  /*0d80*/  STL.128 [R29], R4 ;  /* 0x000000041d007387 */ /* 0x0021e80000100c00 */
[----:B0-----:R0:W3:Y:S01]  /*0d90*/  LDG.E.128 R4, desc[UR14][R24.64] ;  /* 0x0000000e18047981 */ /* 0x0010e2000c1e1d00 */
[----:B----4-:R-:W-:Y:S01]  /*0da0*/  F2F.F32.F64 R12, R12 ;  /* 0x0000000c000c7310 */ /* 0x010fe20000301000 */
[----:B0-----:R-:W-:-:S07]  /*0db0*/  IMAD.WIDE R24, R3, 0x10, R24 ;  /* 0x0000001003187825 */ /* 0x001fce00078e0218 */
[----:B------:R-:W-:Y:S01]  /*0dc0*/  F2F.F32.F64 R13, R14 ;  /* 0x0000000e000d7310 */ /* 0x000fe20000301000 */
[----:B------:R0:W4:Y:S07]  /*0dd0*/  LDG.E.128 R16, desc[UR14][R24.64] ;  /* 0x0000000e18107981 */ /* 0x00012e000c1e1d00 */
[----:B--2---:R-:W-:Y:S08]  /*0de0*/  F2F.F32.F64 R15, R10 ;  /* 0x0000000a000f7310 */ /* 0x004ff00000301000 */
[----:B------:R-:W-:Y:S08]  /*0df0*/  F2F.F32.F64 R14, R8 ;  /* 0x00000008000e7310 */ /* 0x000ff00000301000 */
[----:B---3--:R1:W-:Y:S02]  /*0e00*/  F2F.F32.F64 R10, R4 ;  /* 0x00000004000a7310 */ /* 0x0083e40000301000 */
[----:B-1----:R-:W-:-:S06]  /*0e10*/  IMAD.WIDE R4, R3, 0x10, R24 ;  /* 0x0000001003047825 */ /* 0x002fcc00078e0218 */
[----:B-----5:R1:W-:Y:S08]  /*0e20*/  F2F.F32.F64 R8, R20 ;  /* 0x0000001400087310 */ /* 0x0203f00000301000 */
[----:B------:R2:W-:Y:S01]  /*0e30*/  F2F.F32.F64 R11, R6 ;  /* 0x00000006000b7310 */ /* 0x0005e20000301000 */
[C---:B-1----:R-:W-:Y:S02]  /*0e40*/  IMAD.WIDE R20, R3.reuse, 0x10, R4 ;  /* 0x0000001003147825 */ /* 0x042fe400078e0204 */
[----:B--2---:R-:W2:Y:S05]  /*0e50*/  LDG.E.128 R4, desc[UR14][R4.64] ;  /* 0x0000000e04047981 */ /* 0x004eaa000c1e1d00 */
[----:B------:R1:W3:Y:S01]  /*0e60*/  F2F.F32.F64 R9, R22 ;  /* 0x0000001600097310 */ /* 0x0002e20000301000 */
[----:B0-----:R-:W-:-:S02]  /*0e70*/  IMAD.WIDE R24, R3, 0x10, R20 ;  /* 0x0000001003187825 */ /* 0x001fc400078e0214 */
[----:B-1----:R-:W5:Y:S05]  /*0e80*/  LDG.E.128 R20, desc[UR14][R20.64] ;  /* 0x0000000e14147981 */ /* 0x002f6a000c1e1d00 */
[----:B----4-:R-:W-:Y:S01]  /*0e90*/  F2F.F32.F64 R16, R16 ;  /* 0x0000001000107310 */ /* 0x010fe20000301000 */
[----:B---3--:R0:W-:Y:S07]  /*0ea0*/  STL.128 [R29+0x20], R8 ;  /* 0x000020081d007387 */ /* 0x0081ee0000100c00 */
[----:B------:R-:W-:Y:S01]  /*0eb0*/  F2F.F32.F64 R17, R18 ;  /* 0x0000001200117310 */ /* 0x000fe20000301000 */
[----:B------:R1:W-:Y:S04]  /*0ec0*/  STL.128 [R29+0x10], R12 ;  /* 0x0000100c1d007387 */ /* 0x0003e80000100c00 */
[----:B0-----:R0:W3:Y:S02]  /*0ed0*/  LDG.E.128 R8, desc[UR14][R24.64] ;  /* 0x0000000e18087981 */ /* 0x0010e4000c1e1d00 */
[----:B0-----:R-:W-:-:S05]  /*0ee0*/  IMAD.WIDE R24, R3, 0x10, R24 ;  /* 0x0000001003187825 */ /* 0x001fca00078e0218 */
[----:B-1----:R0:W4:Y:S01]  /*0ef0*/  LDG.E.128 R12, desc[UR14][R24.64] ;  /* 0x0000000e180c7981 */ /* 0x002122000c1e1d00 */
[----:B--2---:R-:W-:Y:S08]  /*0f00*/  F2F.F32.F64 R18, R4 ;  /* 0x0000000400127310 */ /* 0x004ff00000301000 */
[----:B------:R-:W1:Y:S08]  /*0f10*/  F2F.F32.F64 R19, R6 ;  /* 0x0000000600137310 */ /* 0x000e700000301000 */
[----:B-----5:R2:W-:Y:S02]  /*0f20*/  F2F.F32.F64 R4, R20 ;  /* 0x0000001400047310 */ /* 0x0205e40000301000 */
[C---:B--2---:R-:W-:Y:S01]  /*0f30*/  IMAD.WIDE R20, R3.reuse, 0x10, R24 ;  /* 0x0000001003147825 */ /* 0x044fe200078e0218 */
[----:B-1----:R1:W-:Y:S04]  /*0f40*/  STL.128 [R29+0x30], R16 ;  /* 0x000030101d007387 */ /* 0x0023e80000100c00 */
[----:B-1----:R1:W2:Y:S01]  /*0f50*/  LDG.E.128 R16, desc[UR14][R20.64] ;  /* 0x0000000e14107981 */ /* 0x0022a2000c1e1d00 */
[C---:B0-----:R-:W-:Y:S01]  /*0f60*/  IMAD.WIDE R24, R3.reuse, 0x10, R20 ;  /* 0x0000001003187825 */ /* 0x041fe200078e0214 */
[----:B----4-:R-:W-:Y:S03]  /*0f70*/  F2F.F32.F64 R12, R12 ;  /* 0x0000000c000c7310 */ /* 0x010fe60000301000 */
[----:B-1----:R-:W-:-:S05]  /*0f80*/  IMAD.WIDE R20, R3, 0x10, R24 ;  /* 0x0000001003147825 */ /* 0x002fca00078e0218 */
[----:B------:R-:W-:Y:S01]  /*0f90*/  F2F.F32.F64 R13, R14 ;  /* 0x0000000e000d7310 */ /* 0x000fe20000301000 */
[----:B------:R-:W4:Y:S07]  /*0fa0*/  LDG.E.128 R24, desc[UR14][R24.64] ;  /* 0x0000000e18187981 */ /* 0x000f2e000c1e1d00 */
[----:B---3--:R-:W-:Y:S08]  /*0fb0*/  F2F.F32.F64 R6, R8 ;  /* 0x0000000800067310 */ /* 0x008ff00000301000 */
[----:B------:R0:W-:Y:S02]  /*0fc0*/  F2F.F32.F64 R7, R10 ;  /* 0x0000000a00077310 */ /* 0x0001e40000301000 */
[----:B0-----:R0:W3:Y:S06]  /*0fd0*/  LDG.E.128 R8, desc[UR14][R20.64] ;  /* 0x0000000e14087981 */ /* 0x0010ec000c1e1d00 */
[----:B------:R-:W1:Y:S08]  /*0fe0*/  F2F.F32.F64 R5, R22 ;  /* 0x0000001600057310 */ /* 0x000e700000301000 */
[----:B--2---:R2:W-:Y:S02]  /*0ff0*/  F2F.F32.F64 R14, R16 ;  /* 0x00000010000e7310 */ /* 0x0045e40000301000 */
[----:B--2---:R-:W-:-:S06]  /*1000*/  IMAD.WIDE R16, R3, 0x10, R20 ;  /* 0x0000001003107825 */ /* 0x004fcc00078e0214 */
[----:B------:R2:W5:Y:S01]  /*1010*/  F2F.F32.F64 R15, R18 ;  /* 0x00000012000f7310 */ /* 0x0005620000301000 */
[----:B0-----:R-:W-:Y:S02]  /*1020*/  IMAD.WIDE R20, R3, 0x10, R16 ;  /* 0x0000001003147825 */ /* 0x001fe400078e0210 */
[----:B--2---:R-:W2:Y:S04]  /*1030*/  LDG.E.128 R16, desc[UR14][R16.64] ;  /* 0x0000000e10107981 */ /* 0x004ea8000c1e1d00 */
[----:B------:R-:W2:Y:S01]  /*1040*/  LDG.E.128 R20, desc[UR14][R20.64] ;  /* 0x0000000e14147981 */ /* 0x000ea2000c1e1d00 */
[----:B----4-:R-:W-:Y:S08]  /*1050*/  F2F.F32.F64 R24, R24 ;  /* 0x0000001800187310 */ /* 0x010ff00000301000 */
[----:B------:R-:W-:Y:S08]  /*1060*/  F2F.F32.F64 R25, R26 ;  /* 0x0000001a00197310 */ /* 0x000ff00000301000 */
[----:B---3--:R-:W-:Y:S08]  /*1070*/  F2F.F32.F64 R26, R8 ;  /* 0x00000008001a7310 */ /* 0x008ff00000301000 */
[----:B------:R-:W0:Y:S01]  /*1080*/  F2F.F32.F64 R27, R10 ;  /* 0x0000000a001b7310 */ /* 0x000e220000301000 */
[----:B-1----:R4:W-:Y:S01]  /*1090*/  STL.128 [R29+0x40], R4 ;  /* 0x000040041d007387 */ /* 0x0029e20000100c00 */
[----:B------:R-:W-:-:S03]  /*10a0*/  IADD3 R28, PT, PT, R28, 0x10, RZ ;  /* 0x000000101c1c7810 */ /* 0x000fc60007ffe0ff */
[----:B-----5:R4:W-:Y:S01]  /*10b0*/  STL.128 [R29+0x50], R12 ;  /* 0x0000500c1d007387 */ /* 0x0209e20000100c00 */
[----:B------:R-:W-:-:S03]  /*10c0*/  ISETP.NE.AND P0, PT, R28, UR20, PT ;  /* 0x000000141c007c0c */ /* 0x000fc6000bf05270 */
[----:B0-----:R4:W-:Y:S01]  /*10d0*/  STL.128 [R29+0x60], R24 ;  /* 0x000060181d007387 */ /* 0x0019e20000100c00 */
[----:B--2---:R-:W-:Y:S08]  /*10e0*/  F2F.F32.F64 R16, R16 ;  /* 0x0000001000107310 */ /* 0x004ff00000301000 */
[----:B------:R-:W-:Y:S08]  /*10f0*/  F2F.F32.F64 R17, R18 ;  /* 0x0000001200117310 */ /* 0x000ff00000301000 */
[----:B------:R-:W-:Y:S08]  /*1100*/  F2F.F32.F64 R18, R20 ;  /* 0x0000001400127310 */ /* 0x000ff00000301000 */
[----:B------:R-:W0:Y:S02]  /*1110*/  F2F.F32.F64 R19, R22 ;  /* 0x0000001600137310 */ /* 0x000e240000301000 */
[----:B0-----:R4:W-:Y:S01]  /*1120*/  STL.128 [R29+0x70], R16 ;  /* 0x000070101d007387 */ /* 0x0019e20000100c00 */
[----:B------:R-:W-:Y:S05]  /*1130*/  @P0 BRA `(.L_x_18) ;  /* 0xfffffff800cc0947 */ /* 0x000fea000383ffff */
[----:B------:R-:W-:-:S07]  /*1140*/  MOV R3, UR20 ;  /* 0x0000001400037c02 */ /* 0x000fce0008000f00 */
.L_x_17:
[----:B------:R-:W-:-:S09]  /*1150*/  ULOP3.LUT UP5, URZ, UR16, 0xf, URZ, 0xc0, !UPT ;  /* 0x0000000f10ff7892 */ /* 0x000fd2000f8ac0ff */
[----:B------:R-:W-:Y:S05]  /*1160*/  BRA.U !UP5, `(.L_x_19) ;  /* 0x000000050d747547 */ /* 0x000fea000b800000 */
[----:B------:R-:W-:Y:S01]  /*1170*/  ULOP3.LUT UP5, URZ, UR18, 0x7, URZ, 0xc0, !UPT ;  /* 0x0000000712ff7892 */ /* 0x000fe2000f8ac0ff */
[----:B------:R-:W-:Y:S10]  /*1180*/  BRA.U !UP3, `(.L_x_20) ;  /* 0x000000010ba47547 */ /* 0x000ff4000b800000 */
[----:B0---4-:R-:W1:Y:S08]  /*1190*/  LDC R12, c[0x0][0x398] ;  /* 0x0000e600ff0c7b82 */ /* 0x011e700000000800 */
[----:B------:R-:W0:Y:S01]  /*11a0*/  LDC.64 R26, c[0x0][0x380] ;  /* 0x0000e000ff1a7b82 */ /* 0x000e220000000a00 */
[----:B-1----:R-:W-:-:S04]  /*11b0*/  IMAD R5, R3, R12, R0 ;  /* 0x0000000c03057224 */ /* 0x002fc800078e0200 */
[----:B0-----:R-:W-:-:S05]  /*11c0*/  IMAD.WIDE R26, R5, 0x10, R26 ;  /* 0x00000010051a7825 */ /* 0x001fca00078e021a */
[----:B------:R-:W2:Y:S01]  /*11d0*/  LDG.E.128 R20, desc[UR14][R26.64] ;  /* 0x0000000e1a147981 */ /* 0x000ea2000c1e1d00 */
[----:B------:R-:W-:-:S04]  /*11e0*/  IMAD.WIDE R8, R12, 0x10, R26 ;  /* 0x000000100c087825 */ /* 0x000fc800078e021a */
[C---:B------:R-:W-:Y:S02]  /*11f0*/  IMAD.WIDE R28, R12.reuse, 0x10, R8 ;  /* 0x000000100c1c7825 */ /* 0x040fe400078e0208 */
[----:B------:R-:W3:Y:S02]  /*1200*/  LDG.E.128 R8, desc[UR14][R8.64] ;  /* 0x0000000e08087981 */ /* 0x000ee4000c1e1d00 */
[C---:B------:R-:W-:Y:S02]  /*1210*/  IMAD.WIDE R14, R12.reuse, 0x10, R28 ;  /* 0x000000100c0e7825 */ /* 0x040fe400078e021c */
[----:B------:R-:W4:Y:S04]  /*1220*/  LDG.E.128 R16, desc[UR14][R28.64] ;  /* 0x0000000e1c107981 */ /* 0x000f28000c1e1d00 */
[----:B------:R0:W5:Y:S01]  /*1230*/  LDG.E.128 R4, desc[UR14][R14.64] ;  /* 0x0000000e0e047981 */ /* 0x000162000c1e1d00 */
[C---:B------:R-:W-:Y:S01]  /*1240*/  IMAD.WIDE R24, R12.reuse, 0x10, R14 ;  /* 0x000000100c187825 */ /* 0x040fe200078e020e */
[----:B--2---:R-:W-:Y:S08]  /*1250*/  F2F.F32.F64 R20, R20 ;  /* 0x0000001400147310 */ /* 0x004ff00000301000 */
[----:B------:R-:W-:Y:S08]  /*1260*/  F2F.F32.F64 R21, R22 ;  /* 0x0000001600157310 */ /* 0x000ff00000301000 */
[----:B---3--:R1:W-:Y:S02]  /*1270*/  F2F.F32.F64 R22, R8 ;  /* 0x0000000800167310 */ /* 0x0083e40000301000 */
[----:B-1----:R-:W-:-:S06]  /*1280*/  IMAD.WIDE R8, R12, 0x10, R24 ;  /* 0x000000100c087825 */ /* 0x002fcc00078e0218 */
[----:B----4-:R-:W-:Y:S01]  /*1290*/  F2F.F32.F64 R16, R16 ;  /* 0x0000001000107310 */ /* 0x010fe20000301000 */
[----:B------:R-:W2:Y:S01]  /*12a0*/  LDG.E.128 R24, desc[UR14][R24.64] ;  /* 0x0000000e18187981 */ /* 0x000ea2000c1e1d00 */
[----:B0-----:R-:W-:-:S06]  /*12b0*/  IMAD.WIDE R14, R12, 0x10, R8 ;  /* 0x000000100c0e7825 */ /* 0x001fcc00078e0208 */
[----:B------:R-:W-:Y:S08]  /*12c0*/  F2F.F32.F64 R17, R18 ;  /* 0x0000001200117310 */ /* 0x000ff00000301000 */
[----:B-----5:R0:W-:Y:S02]  /*12d0*/  F2F.F32.F64 R18, R4 ;  /* 0x0000000400127310 */ /* 0x0201e40000301000 */
[----:B0-----:R-:W-:-:S06]  /*12e0*/  IMAD.WIDE R4, R12, 0x10, R14 ;  /* 0x000000100c047825 */ /* 0x001fcc00078e020e */
[----:B------:R0:W1:Y:S01]  /*12f0*/  F2F.F32.F64 R23, R10 ;  /* 0x0000000a00177310 */ /* 0x0000620000301000 */
[----:B------:R-:W3:Y:S07]  /*1300*/  LDG.E.128 R12, desc[UR14][R14.64] ;  /* 0x0000000e0e0c7981 */ /* 0x000eee000c1e1d00 */
[----:B------:R4:W5:Y:S01]  /*1310*/  F2F.F32.F64 R19, R6 ;  /* 0x0000000600137310 */ /* 0x0009620000301000 */
[----:B0-----:R-:W3:Y:S04]  /*1320*/  LDG.E.128 R8, desc[UR14][R8.64] ;  /* 0x0000000e08087981 */ /* 0x001ee8000c1e1d00 */
[----:B----4-:R-:W4:Y:S01]  /*1330*/  LDG.E.128 R4, desc[UR14][R4.64] ;  /* 0x0000000e04047981 */ /* 0x010f22000c1e1d00 */
[----:B------:R-:W-:-:S05]  /*1340*/  LEA R28, R3, UR9, 0x3 ;  /* 0x00000009031c7c11 */ /* 0x000fca000f8e18ff */
[----:B-1----:R0:W-:Y:S04]  /*1350*/  STL.128 [R28], R20 ;  /* 0x000000141c007387 */ /* 0x0021e80000100c00 */
[----:B-----5:R0:W-:Y:S01]  /*1360*/  STL.128 [R28+0x10], R16 ;  /* 0x000010101c007387 */ /* 0x0201e20000100c00 */
[----:B------:R-:W-:Y:S01]  /*1370*/  IADD3 R3, PT, PT, R3, 0x8, RZ ;  /* 0x0000000803037810 */ /* 0x000fe20007ffe0ff */
[----:B--2---:R-:W-:Y:S08]  /*1380*/  F2F.F32.F64 R24, R24 ;  /* 0x0000001800187310 */ /* 0x004ff00000301000 */
[----:B------:R-:W-:Y:S08]  /*1390*/  F2F.F32.F64 R25, R26 ;  /* 0x0000001a00197310 */ /* 0x000ff00000301000 */
[----:B---3--:R-:W-:Y:S08]  /*13a0*/  F2F.F32.F64 R12, R12 ;  /* 0x0000000c000c7310 */ /* 0x008ff00000301000 */
[----:B------:R-:W-:Y:S08]  /*13b0*/  F2F.F32.F64 R13, R14 ;  /* 0x0000000e000d7310 */ /* 0x000ff00000301000 */
[----:B------:R-:W-:Y:S08]  /*13c0*/  F2F.F32.F64 R26, R8 ;  /* 0x00000008001a7310 */ /* 0x000ff00000301000 */
[----:B------:R-:W1:Y:S08]  /*13d0*/  F2F.F32.F64 R27, R10 ;  /* 0x0000000a001b7310 */ /* 0x000e700000301000 */
[----:B----4-:R-:W-:Y:S08]  /*13e0*/  F2F.F32.F64 R14, R4 ;  /* 0x00000004000e7310 */ /* 0x010ff00000301000 */
[----:B------:R-:W2:Y:S01]  /*13f0*/  F2F.F32.F64 R15, R6 ;  /* 0x00000006000f7310 */ /* 0x000ea20000301000 */
[----:B-1----:R0:W-:Y:S04]  /*1400*/  STL.128 [R28+0x20], R24 ;  /* 0x000020181c007387 */ /* 0x0021e80000100c00 */
[----:B--2---:R0:W-:Y:S02]  /*1410*/  STL.128 [R28+0x30], R12 ;  /* 0x0000300c1c007387 */ /* 0x0041e40000100c00 */
.L_x_20:
[----:B------:R-:W-:Y:S05]  /*1420*/  BRA.U !UP5, `(.L_x_19) ;  /* 0x000000010dc47547 */ /* 0x000fea000b800000 */
[----:B------:R-:W-:Y:S01]  /*1430*/  UISETP.NE.AND UP5, UPT, UR6, URZ, UPT ;  /* 0x000000ff0600728c */ /* 0x000fe2000bfa5270 */
[----:B------:R-:W-:Y:S10]  /*1440*/  BRA.U !UP4, `(.L_x_21) ;  /* 0x000000010c5c7547 */ /* 0x000ff4000b800000 */
[----:B01--4-:R-:W0:Y:S08]  /*1450*/  LDC R7, c[0x0][0x398] ;  /* 0x0000e600ff077b82 */ /* 0x013e300000000800 */
[----:B------:R-:W1:Y:S01]  /*1460*/  LDC.64 R4, c[0x0][0x380] ;  /* 0x0000e000ff047b82 */ /* 0x000e620000000a00 */
[----:B0-----:R-:W-:-:S04]  /*1470*/  IMAD R21, R3, R7, R0 ;  /* 0x0000000703157224 */ /* 0x001fc800078e0200 */
[----:B-1----:R-:W-:-:S05]  /*1480*/  IMAD.WIDE R20, R21, 0x10, R4 ;  /* 0x0000001015147825 */ /* 0x002fca00078e0204 */
[----:B------:R0:W2:Y:S01]  /*1490*/  LDG.E.128 R16, desc[UR14][R20.64] ;  /* 0x0000000e14107981 */ /* 0x0000a2000c1e1d00 */
[----:B------:R-:W-:-:S04]  /*14a0*/  IMAD.WIDE R12, R7, 0x10, R20 ;  /* 0x00000010070c7825 */ /* 0x000fc800078e0214 */
[C---:B------:R-:W-:Y:S02]  /*14b0*/  IMAD.WIDE R22, R7.reuse, 0x10, R12 ;  /* 0x0000001007167825 */ /* 0x040fe400078e020c */
[----:B------:R-:W3:Y:S02]  /*14c0*/  LDG.E.128 R12, desc[UR14][R12.64] ;  /* 0x0000000e0c0c7981 */ /* 0x000ee4000c1e1d00 */
[----:B------:R-:W-:Y:S02]  /*14d0*/  IMAD.WIDE R4, R7, 0x10, R22 ;  /* 0x0000001007047825 */ /* 0x000fe400078e0216 */
[----:B------:R-:W4:Y:S04]  /*14e0*/  LDG.E.128 R8, desc[UR14][R22.64] ;  /* 0x0000000e16087981 */ /* 0x000f28000c1e1d00 */
[----:B------:R-:W5:Y:S01]  /*14f0*/  LDG.E.128 R4, desc[UR14][R4.64] ;  /* 0x0000000e04047981 */ /* 0x000f62000c1e1d00 */
[----:B0-----:R-:W-:-:S02]  /*1500*/  LEA R20, R3, UR9, 0x3 ;  /* 0x0000000903147c11 */ /* 0x001fc4000f8e18ff */
[----:B------:R-:W-:Y:S01]  /*1510*/  IADD3 R3, PT, PT, R3, 0x4, RZ ;  /* 0x0000000403037810 */ /* 0x000fe20007ffe0ff */
[----:B--2---:R-:W-:Y:S08]  /*1520*/  F2F.F32.F64 R16, R16 ;  /* 0x0000001000107310 */ /* 0x004ff00000301000 */
[----:B------:R-:W-:Y:S08]  /*1530*/  F2F.F32.F64 R17, R18 ;  /* 0x0000001200117310 */ /* 0x000ff00000301000 */
[----:B----4-:R-:W-:Y:S08]  /*1540*/  F2F.F32.F64 R8, R8 ;  /* 0x0000000800087310 */ /* 0x010ff00000301000 */
[----:B------:R-:W-:Y:S08]  /*1550*/  F2F.F32.F64 R9, R10 ;  /* 0x0000000a00097310 */ /* 0x000ff00000301000 */
[----:B---3--:R-:W-:Y:S08]  /*1560*/  F2F.F32.F64 R18, R12 ;  /* 0x0000000c00127310 */ /* 0x008ff00000301000 */
[----:B------:R-:W0:Y:S08]  /*1570*/  F2F.F32.F64 R19, R14 ;  /* 0x0000000e00137310 */ /* 0x000e300000301000 */
[----:B-----5:R-:W-:Y:S08]  /*1580*/  F2F.F32.F64 R10, R4 ;  /* 0x00000004000a7310 */ /* 0x020ff00000301000 */
[----:B------:R-:W1:Y:S01]  /*1590*/  F2F.F32.F64 R11, R6 ;  /* 0x00000006000b7310 */ /* 0x000e620000301000 */
[----:B0-----:R2:W-:Y:S04]  /*15a0*/  STL.128 [R20], R16 ;  /* 0x0000001014007387 */ /* 0x0015e80000100c00 */
[----:B-1----:R2:W-:Y:S02]  /*15b0*/  STL.128 [R20+0x10], R8 ;  /* 0x0000100814007387 */ /* 0x0025e40000100c00 */
.L_x_21:
[----:B------:R-:W-:Y:S05]  /*15c0*/  BRA.U !UP5, `(.L_x_19) ;  /* 0x000000010d5c7547 */ /* 0x000fea000b800000 */
[----:B0---4-:R-:W0:Y:S08]  /*15d0*/  LDC R13, c[0x0][0x398] ;  /* 0x0000e600ff0d7b82 */ /* 0x011e300000000800 */
[----:B-12---:R-:W1:Y:S01]  /*15e0*/  LDC.64 R8, c[0x0][0x380] ;  /* 0x0000e000ff087b82 */ /* 0x006e620000000a00 */
[----:B0-----:R-:W-:-:S04]  /*15f0*/  IMAD R5, R3, R13, R0 ;  /* 0x0000000d03057224 */ /* 0x001fc800078e0200 */
[----:B-1----:R-:W-:-:S05]  /*1600*/  IMAD.WIDE R8, R5, 0x10, R8 ;  /* 0x0000001005087825 */ /* 0x002fca00078e0208 */
[----:B------:R-:W2:Y:S01]  /*1610*/  LDG.E.128 R4, desc[UR14][R8.64] ;  /* 0x0000000e08047981 */ /* 0x000ea2000c1e1d00 */
[----:B------:R-:W-:Y:S01]  /*1620*/  LEA R3, R3, UR9, 0x3 ;  /* 0x0000000903037c11 */ /* 0x000fe2000f8e18ff */
[----:B------:R-:W-:Y:S01]  /*1630*/  UISETP.NE.AND UP5, UPT, UR6, 0x1, UPT ;  /* 0x000000010600788c */ /* 0x000fe2000bfa5270 */
[----:B--2---:R-:W-:Y:S08]  /*1640*/  F2F.F32.F64 R10, R4 ;  /* 0x00000004000a7310 */ /* 0x004ff00000301000 */
[----:B------:R-:W0:Y:S02]  /*1650*/  F2F.F32.F64 R11, R6 ;  /* 0x00000006000b7310 */ /* 0x000e240000301000 */
[----:B0-----:R3:W-:Y:S01]  /*1660*/  STL.64 [R3], R10 ;  /* 0x0000000a03007387 */ /* 0x0017e20000100a00 */
[----:B------:R-:W-:Y:S05]  /*1670*/  BRA.U !UP5, `(.L_x_19) ;  /* 0x000000010d307547 */ /* 0x000fea000b800000 */
[----:B------:R-:W-:Y:S01]  /*1680*/  UISETP.NE.AND UP5, UPT, UR6, 0x2, UPT ;  /* 0x000000020600788c */ /* 0x000fe2000bfa5270 */
[----:B------:R-:W-:-:S05]  /*1690*/  IMAD.WIDE R4, R13, 0x10, R8 ;  /* 0x000000100d047825 */ /* 0x000fca00078e0208 */
[----:B------:R-:W-:-:S13]  /*16a0*/  PLOP3.LUT P0, PT, PT, PT, UP5, 0x80, 0x8 ;  /* 0x000000000008781c */ /* 0x000fda0003f0f058 */
[----:B------:R-:W-:Y:S02]  /*16b0*/  @P0 IMAD.WIDE R8, R13, 0x10, R4 ;  /* 0x000000100d080825 */ /* 0x000fe400078e0204 */
[----:B------:R-:W2:Y:S04]  /*16c0*/  LDG.E.128 R4, desc[UR14][R4.64] ;  /* 0x0000000e04047981 */ /* 0x000ea8000c1e1d00 */
[----:B---3--:R-:W3:Y:S01]  /*16d0*/  @P0 LDG.E.128 R8, desc[UR14][R8.64] ;  /* 0x0000000e08080981 */ /* 0x008ee2000c1e1d00 */
[----:B--2---:R-:W-:Y:S08]  /*16e0*/  F2F.F32.F64 R12, R4 ;  /* 0x00000004000c7310 */ /* 0x004ff00000301000 */
[----:B------:R-:W0:Y:S08]  /*16f0*/  F2F.F32.F64 R13, R6 ;  /* 0x00000006000d7310 */ /* 0x000e300000301000 */
[----:B---3--:R-:W-:Y:S01]  /*1700*/  @P0 F2F.F32.F64 R14, R8 ;  /* 0x00000008000e0310 */ /* 0x008fe20000301000 */
[----:B0-----:R0:W-:Y:S07]  /*1710*/  STL.64 [R3+0x8], R12 ;  /* 0x0000080c03007387 */ /* 0x0011ee0000100a00 */
[----:B------:R-:W1:Y:S02]  /*1720*/  @P0 F2F.F32.F64 R15, R10 ;  /* 0x0000000a000f0310 */ /* 0x000e640000301000 */
[----:B-1----:R0:W-:Y:S02]  /*1730*/  @P0 STL.64 [R3+0x10], R14 ;  /* 0x0000100e03000387 */ /* 0x0021e40000100a00 */
.L_x_19:
[----:B------:R-:W5:Y:S01]  /*1740*/  LDCU UR5, c[0x0][0x398] ;  /* 0x00007300ff0577ac */ /* 0x000f620008000800 */
[----:B------:R-:W-:-:S04]  /*1750*/  IADD3 R0, PT, PT, R0, UR4, RZ ;  /* 0x0000000400007c10 */ /* 0x000fc8000fffe0ff */
[----:B-----5:R-:W-:-:S13]  /*1760*/  ISETP.GE.AND P0, PT, R0, UR5, PT ;  /* 0x0000000500007c0c */ /* 0x020fda000bf06270 */
[----:B------:R-:W-:Y:S05]  /*1770*/  @!P0 BRA `(.L_x_22) ;  /* 0xffffffe800cc8947 */ /* 0x000fea000383ffff */
[----:B------:R-:W-:Y:S05]  /*1780*/  BSYNC.RECONVERGENT B0 ;  /* 0x0000000000007941 */ /* 0x000fea0003800200 */
.L_x_11:
[----:B------:R-:W-:Y:S05]  /*1790*/  EXIT ;  /* 0x000000000000794d */ /* 0x000fea0003800000 */
.L_x_10:
[----:B------:R-:W-:Y:S01]  /*17a0*/  UISETP.GE.AND UP0, UPT, UR5, 0x1, UPT ;  /* 0x000000010500788c */ /* 0x000fe2000bf06270 */
[----:B------:R-:W0:Y:S05]  /*17b0*/  LDC.64 R6, c[0x0][0x390] ;  /* 0x0000e400ff067b82 */ /* 0x000e2a0000000a00 */
[----:B------:R-:W-:-:S13]  /*17c0*/  PLOP3.LUT P0, PT, PT, PT, UP0, 0x80, 0x8 ;  /* 0x000000000008781c */ /* 0x000fda0003f0f008 */
[----:B------:R-:W-:Y:S05]  /*17d0*/  @!P0 EXIT ;  /* 0x000000000000894d */ /* 0x000fea0003800000 */
.L_x_23:
[----:B0-----:R-:W-:-:S05]  /*17e0*/  IMAD.WIDE R4, R0, 0x4, R6 ;  /* 0x0000000400047825 */ /* 0x001fca00078e0206 */
[----:B-1----:R-:W2:Y:S01]  /*17f0*/  LDG.E R2, desc[UR14][R4.64] ;  /* 0x0000000e04027981 */ /* 0x002ea2000c1e1900 */
[----:B------:R-:W-:Y:S02]  /*1800*/  MOV R3, RZ ;  /* 0x000000ff00037202 */ /* 0x000fe40000000f00 */
[----:B------:R-:W-:-:S04]  /*1810*/  IADD3 R0, PT, PT, R0, UR4, RZ ;  /* 0x0000000400007c10 */ /* 0x000fc8000fffe0ff */
[----:B------:R-:W-:Y:S01]  /*1820*/  ISETP.GE.AND P0, PT, R0, UR7, PT ;  /* 0x0000000700007c0c */ /* 0x000fe2000bf06270 */
[----:B--2---:R1:W-:-:S12]  /*1830*/  STL.64 [R1], R2 ;  /* 0x0000000201007387 */ /* 0x0043d80000100a00 */
[----:B------:R-:W-:Y:S05]  /*1840*/  @!P0 BRA `(.L_x_23) ;  /* 0xfffffffc00e48947 */ /* 0x000fea000383ffff */
[----:B------:R-:W-:Y:S05]  /*1850*/  EXIT ;  /* 0x000000000000794d */ /* 0x000fea0003800000 */
.L_x_9:
[----:B------:R-:W-:-:S09]  /*1860*/  UISETP.GE.AND UP0, UPT, UR5, 0x1, UPT ;  /* 0x000000010500788c */ /* 0x000fd2000bf06270 */
[----:B------:R-:W-:Y:S05]  /*1870*/  BRA.U !UP0, `(.L_x_24) ;  /* 0x0000003108107547 */ /* 0x000fea000b800000 */
[----:B------:R-:W-:Y:S02]  /*1880*/  UISETP.GE.AND UP0, UPT, UR5, 0x2, UPT ;  /* 0x000000020500788c */ /* 0x000fe4000bf06270 */
[----:B------:R-:W-:-:S07]  /*1890*/  ULEA UR17, UR16, UR9, 0x3 ;  /* 0x0000000910117291 */ /* 0x000fce000f8e18ff */
[----:B------:R-:W-:Y:S05]  /*18a0*/  BRA.U !UP0, `(.L_x_25) ;  /* 0x0000002508a47547 */ /* 0x000fea000b800000 */
[----:B------:R-:W-:Y:S01]  /*18b0*/  UIADD3 UR7, UPT, UPT, UR5, 0xf, URZ ;  /* 0x0000000f05077890 */ /* 0x000fe2000fffe0ff */
[----:B------:R-:W-:Y:S01]  /*18c0*/  BSSY.RECONVERGENT B0, `(.L_x_26) ;  /* 0x0000266000007945 */ /* 0x000fe20003800200 */
[----:B------:R-:W-:Y:S02]  /*18d0*/  UIADD3 UR10, UPT, UPT, UR5, 0x7, URZ ;  /* 0x00000007050a7890 */ /* 0x000fe4000fffe0ff */
[----:B------:R-:W-:Y:S02]  /*18e0*/  ULOP3.LUT UR8, UR7, 0xf, URZ, 0xc0, !UPT ;  /* 0x0000000f07087892 */ /* 0x000fe4000f8ec0ff */
[----:B------:R-:W-:Y:S02]  /*18f0*/  ULOP3.LUT UR11, UR10, 0x7, URZ, 0xc0, !UPT ;  /* 0x000000070a0b7892 */ /* 0x000fe4000f8ec0ff */
[----:B------:R-:W-:Y:S02]  /*1900*/  ULOP3.LUT UR18, UR5, 0x3, URZ, 0xc0, !UPT ;  /* 0x0000000305127892 */ /* 0x000fe4000f8ec0ff */
[----:B------:R-:W-:Y:S01]  /*1910*/  ULOP3.LUT UR6, UR5, 0x7ffffff8, URZ, 0xc0, !UPT ;  /* 0x7ffffff805067892 */ /* 0x000fe2000f8ec0ff */
[----:B------:R-:W0:Y:S01]  /*1920*/  LDCU UR19, c[0x0][0x3a0] ;  /* 0x00007400ff1377ac */ /* 0x000e220008000800 */
[----:B------:R-:W-:-:S02]  /*1930*/  ULOP3.LUT UR5, UR7, 0x7, URZ, 0xc0, !UPT ;  /* 0x0000000707057892 */ /* 0x000fc4000f8ec0ff */
[----:B------:R-:W-:Y:S02]  /*1940*/  ULOP3.LUT UR10, UR10, 0x3, URZ, 0xc0, !UPT ;  /* 0x000000030a0a7892 */ /* 0x000fe4000f8ec0ff */
[----:B------:R-:W-:Y:S02]  /*1950*/  UIADD3 UR8, UPT, UPT, UR8, -0x1, URZ ;  /* 0xffffffff08087890 */ /* 0x000fe4000fffe0ff */
[----:B------:R-:W-:-:S12]  /*1960*/  UIADD3 UR11, UPT, UPT, UR11, -0x1, URZ ;  /* 0xffffffff0b0b7890 */ /* 0x000fd8000fffe0ff */
.L_x_47:
[----:B------:R-:W-:Y:S01]  /*1970*/  UISETP.GE.U32.AND UP0, UPT, UR16, 0xf, UPT ;  /* 0x0000000f1000788c */ /* 0x000fe2000bf06070 */
[----:B01234-:R-:W-:-:S08]  /*1980*/  HFMA2 R2, -RZ, RZ, 0, 0 ;  /* 0x00000000ff027431 */ /* 0x01ffd000000001ff */
[----:B------:R-:W-:Y:S05]  /*1990*/  BRA.U !UP0, `(.L_x_27) ;  /* 0x0000000508087547 */ /* 0x000fea000b800000 */
[----:B------:R-:W-:-:S07]  /*19a0*/  MOV R3, RZ ;  /* 0x000000ff00037202 */ /* 0x000fce0000000f00 */
.L_x_28:
[----:B-1----:R-:W1:Y:S08]  /*19b0*/  LDC R26, c[0x0][0x398] ;  /* 0x0000e600ff1a7b82 */ /* 0x002e700000000800 */
[----:B------:R-:W2:Y:S01]  /*19c0*/  LDC.64 R32, c[0x0][0x390] ;  /* 0x0000e400ff207b82 */ /* 0x000ea20000000a00 */
[----:B-1----:R-:W-:-:S04]  /*19d0*/  IMAD R5, R3, R26, R0 ;  /* 0x0000001a03057224 */ /* 0x002fc800078e0200 */
[----:B--2---:R-:W-:-:S04]  /*19e0*/  IMAD.WIDE R32, R5, 0x4, R32 ;  /* 0x0000000405207825 */ /* 0x004fc800078e0220 */
[C---:B------:R-:W-:Y:S02]  /*19f0*/  IMAD.WIDE R34, R26.reuse, 0x4, R32 ;  /* 0x000000041a227825 */ /* 0x040fe400078e0220 */
        /* <DEDUP_REMOVED lines=8> */
[----:B------:R-:W5:Y:S02]  /*1a80*/  LDG.E R4, desc[UR14][R4.64] ;  /* 0x0000000e04047981 */ /* 0x000f64000c1e1900 */
[C---:B------:R-:W-:Y:S02]  /*1a90*/  IMAD.WIDE R8, R26.reuse, 0x4, R6 ;  /* 0x000000041a087825 */ /* 0x040fe400078e0206 */
[----:B------:R0:W5:Y:S02]  /*1aa0*/  LDG.E R6, desc[UR14][R6.64] ;  /* 0x0000000e06067981 */ /* 0x000164000c1e1900 */
[----:B------:R-:W-:-:S02]  /*1ab0*/  IMAD.WIDE R10, R26, 0x4, R8 ;  /* 0x000000041a0a7825 */ /* 0x000fc400078e0208 */
[----:B------:R-:W5:Y:S02]  /*1ac0*/  LDG.E R8, desc[UR14][R8.64] ;  /* 0x0000000e08087981 */ /* 0x000f64000c1e1900 */
[C---:B------:R-:W-:Y:S02]  /*1ad0*/  IMAD.WIDE R12, R26.reuse, 0x4, R10 ;  /* 0x000000041a0c7825 */ /* 0x040fe400078e020a */
[----:B------:R0:W5:Y:S02]  /*1ae0*/  LDG.E R10, desc[UR14][R10.64] ;  /* 0x0000000e0a0a7981 */ /* 0x000164000c1e1900 */
[C---:B------:R-:W-:Y:S02]  /*1af0*/  IMAD.WIDE R14, R26.reuse, 0x4, R12 ;  /* 0x000000041a0e7825 */ /* 0x040fe400078e020c */
[----:B------:R-:W5:Y:S02]  /*1b00*/  LDG.E R12, desc[UR14][R12.64] ;  /* 0x0000000e0c0c7981 */ /* 0x000f64000c1e1900 */
[----:B------:R-:W-:-:S02]  /*1b10*/  IMAD.WIDE R16, R26, 0x4, R14 ;  /* 0x000000041a107825 */ /* 0x000fc400078e020e */
[----:B------:R0:W5:Y:S02]  /*1b20*/  LDG.E R14, desc[UR14][R14.64] ;  /* 0x0000000e0e0e7981 */ /* 0x000164000c1e1900 */
        /* <DEDUP_REMOVED lines=8> */
[----:B------:R-:W-:Y:S02]  /*1bb0*/  IMAD.WIDE R26, R26, 0x4, R24 ;  /* 0x000000041a1a7825 */ /* 0x000fe400078e0218 */
[----:B------:R-:W5:Y:S04]  /*1bc0*/  LDG.E R24, desc[UR14][R24.64] ;  /* 0x0000000e18187981 */ /* 0x000f68000c1e1900 */
[----:B------:R0:W5:Y:S01]  /*1bd0*/  LDG.E R26, desc[UR14][R26.64] ;  /* 0x0000000e1a1a7981 */ /* 0x000162000c1e1900 */
[----:B-1----:R-:W-:-:S02]  /*1be0*/  HFMA2 R35, -RZ, RZ, 0, 0 ;  /* 0x00000000ff237431 */ /* 0x002fc400000001ff */
[----:B----4-:R-:W-:Y:S02]  /*1bf0*/  HFMA2 R31, -RZ, RZ, 0, 0 ;  /* 0x00000000ff1f7431 */ /* 0x010fe400000001ff */
[----:B0-----:R-:W-:Y:S02]  /*1c00*/  HFMA2 R7, -RZ, RZ, 0, 0 ;  /* 0x00000000ff077431 */ /* 0x001fe400000001ff */
[----:B------:R-:W-:Y:S02]  /*1c10*/  HFMA2 R11, -RZ, RZ, 0, 0 ;  /* 0x00000000ff0b7431 */ /* 0x000fe400000001ff */
[----:B------:R-:W-:Y:S02]  /*1c20*/  HFMA2 R15, -RZ, RZ, 0, 0 ;  /* 0x00000000ff0f7431 */ /* 0x000fe400000001ff */
[----:B------:R-:W-:Y:S02]  /*1c30*/  HFMA2 R19, -RZ, RZ, 0, 0 ;  /* 0x00000000ff137431 */ /* 0x000fe400000001ff */
[----:B------:R-:W-:-:S02]  /*1c40*/  HFMA2 R23, -RZ, RZ, 0, 0 ;  /* 0x00000000ff177431 */ /* 0x000fc400000001ff */
[----:B------:R-:W-:Y:S01]  /*1c50*/  HFMA2 R27, -RZ, RZ, 0, 0 ;  /* 0x00000000ff1b7431 */ /* 0x000fe200000001ff */
[----:B------:R-:W-:Y:S02]  /*1c60*/  LEA R2, R3, R1, 0x3 ;  /* 0x0000000103027211 */ /* 0x000fe400078e18ff */
[----:B------:R-:W-:Y:S02]  /*1c70*/  MOV R33, RZ ;  /* 0x000000ff00217202 */ /* 0x000fe40000000f00 */
[----:B------:R-:W-:Y:S02]  /*1c80*/  MOV R29, RZ ;  /* 0x000000ff001d7202 */ /* 0x000fe40000000f00 */
[----:B------:R-:W-:Y:S02]  /*1c90*/  MOV R5, RZ ;  /* 0x000000ff00057202 */ /* 0x000fe40000000f00 */
[----:B------:R-:W-:Y:S02]  /*1ca0*/  MOV R9, RZ ;  /* 0x000000ff00097202 */ /* 0x000fe40000000f00 */
[----:B------:R-:W-:-:S02]  /*1cb0*/  MOV R13, RZ ;  /* 0x000000ff000d7202 */ /* 0x000fc40000000f00 */
[----:B------:R-:W-:Y:S02]  /*1cc0*/  MOV R17, RZ ;  /* 0x000000ff00117202 */ /* 0x000fe40000000f00 */
[----:B------:R-:W-:Y:S02]  /*1cd0*/  MOV R21, RZ ;  /* 0x000000ff00157202 */ /* 0x000fe40000000f00 */
[----:B------:R-:W-:Y:S01]  /*1ce0*/  MOV R25, RZ ;  /* 0x000000ff00197202 */ /* 0x000fe20000000f00 */
[----:B------:R-:W-:Y:S01]  /*1cf0*/  ULOP3.LUT UR7, UR19, 0x7ffffff0, URZ, 0xc0, !UPT ;  /* 0x7ffffff013077892 */ /* 0x000fe2000f8ec0ff */
[----:B------:R-:W-:-:S05]  /*1d00*/  IADD3 R3, PT, PT, R3, 0x10, RZ ;  /* 0x0000001003037810 */ /* 0x000fca0007ffe0ff */
[----:B------:R-:W-:Y:S01]  /*1d10*/  ISETP.NE.AND P0, PT, R3, UR7, PT ;  /* 0x0000000703007c0c */ /* 0x000fe2000bf05270 */
[----:B--2---:R1:W-:Y:S04]  /*1d20*/  STL.128 [R2], R32 ;  /* 0x0000002002007387 */ /* 0x0043e80000100c00 */
[----:B---3--:R1:W-:Y:S04]  /*1d30*/  STL.128 [R2+0x10], R28 ;  /* 0x0000101c02007387 */ /* 0x0083e80000100c00 */
[----:B-----5:R1:W-:Y:S04]  /*1d40*/  STL.128 [R2+0x20], R4 ;  /* 0x0000200402007387 */ /* 0x0203e80000100c00 */
[----:B------:R1:W-:Y:S04]  /*1d50*/  STL.128 [R2+0x30], R8 ;  /* 0x0000300802007387 */ /* 0x0003e80000100c00 */
[----:B------:R1:W-:Y:S04]  /*1d60*/  STL.128 [R2+0x40], R12 ;  /* 0x0000400c02007387 */ /* 0x0003e80000100c00 */
[----:B------:R1:W-:Y:S04]  /*1d70*/  STL.128 [R2+0x50], R16 ;  /* 0x0000501002007387 */ /* 0x0003e80000100c00 */
[----:B------:R1:W-:Y:S04]  /*1d80*/  STL.128 [R2+0x60], R20 ;  /* 0x0000601402007387 */ /* 0x0003e80000100c00 */
[----:B------:R1:W-:Y:S01]  /*1d90*/  STL.128 [R2+0x70], R24 ;  /* 0x0000701802007387 */ /* 0x0003e20000100c00 */
[----:B------:R-:W-:Y:S05]  /*1da0*/  @P0 BRA `(.L_x_28) ;  /* 0xfffffffc00000947 */ /* 0x000fea000383ffff */
[----:B-1----:R-:W-:-:S07]  /*1db0*/  MOV R2, UR7 ;  /* 0x0000000700027c02 */ /* 0x002fce0008000f00 */
.L_x_27:
[----:B------:R-:W1:Y:S02]  /*1dc0*/  LDCU UR12, c[0x0][0x3a0] ;  /* 0x00007400ff0c77ac */ /* 0x000e640008000800 */
[----:B-1----:R-:W-:-:S04]  /*1dd0*/  ULOP3.LUT UR7, UR12, 0xf, URZ, 0xc0, !UPT ;  /* 0x0000000f0c077892 */ /* 0x002fc8000f8ec0ff */
[----:B------:R-:W-:-:S09]  /*1de0*/  UISETP.NE.AND UP0, UPT, UR7, URZ, UPT ;  /* 0x000000ff0700728c */ /* 0x000fd2000bf05270 */
[----:B------:R-:W-:Y:S05]  /*1df0*/  BRA.U !UP0, `(.L_x_29) ;  /* 0x00000005084c7547 */ /* 0x000fea000b800000 */
[----:B------:R-:W-:Y:S02]  /*1e00*/  UIADD3 UR7, UPT, UPT, UR7, -0x1, URZ ;  /* 0xffffffff07077890 */ /* 0x000fe4000fffe0ff */
[----:B------:R-:W-:Y:S02]  /*1e10*/  ULOP3.LUT UR13, UR12, 0x7, URZ, 0xc0, !UPT ;  /* 0x000000070c0d7892 */ /* 0x000fe4000f8ec0ff */
[----:B------:R-:W-:Y:S02]  /*1e20*/  UISETP.GE.U32.AND UP0, UPT, UR7, 0x7, UPT ;  /* 0x000000070700788c */ /* 0x000fe4000bf06070 */
[----:B------:R-:W-:-:S07]  /*1e30*/  UISETP.NE.AND UP1, UPT, UR13, URZ, UPT ;  /* 0x000000ff0d00728c */ /* 0x000fce000bf25270 */
[----:B------:R-:W-:Y:S05]  /*1e40*/  BRA.U !UP0, `(.L_x_30) ;  /* 0x0000000108847547 */ /* 0x000fea000b800000 */
[----:B------:R-:W1:Y:S08]  /*1e50*/  LDC R21, c[0x0][0x398] ;  /* 0x0000e600ff157b82 */ /* 0x000e700000000800 */
[----:B------:R-:W2:Y:S01]  /*1e60*/  LDC.64 R30, c[0x0][0x390] ;  /* 0x0000e400ff1e7b82 */ /* 0x000ea20000000a00 */
[----:B-1----:R-:W-:-:S04]  /*1e70*/  IMAD R3, R2, R21, R0 ;  /* 0x0000001502037224 */ /* 0x002fc800078e0200 */
[----:B--2---:R-:W-:-:S05]  /*1e80*/  IMAD.WIDE R30, R3, 0x4, R30 ;  /* 0x00000004031e7825 */ /* 0x004fca00078e021e */
        /* <DEDUP_REMOVED lines=29> */
.L_x_30:
[----:B------:R-:W-:Y:S05]  /*2060*/  BRA.U !UP1, `(.L_x_29) ;  /* 0x0000000109b07547 */ /* 0x000fea000b800000 */
[----:B------:R-:W-:Y:S02]  /*2070*/  UIADD3 UR7, UPT, UPT, UR13, -0x1, URZ ;  /* 0xffffffff0d077890 */ /* 0x000fe4000fffe0ff */
[----:B------:R-:W-:Y:S02]  /*2080*/  UISETP.NE.AND UP1, UPT, UR18, URZ, UPT ;  /* 0x000000ff1200728c */ /* 0x000fe4000bf25270 */
[----:B------:R-:W-:-:S09]  /*2090*/  UISETP.GE.U32.AND UP0, UPT, UR7, 0x3, UPT ;  /* 0x000000030700788c */ /* 0x000fd2000bf06070 */
[----:B------:R-:W-:Y:S05]  /*20a0*/  BRA.U !UP0, `(.L_x_31) ;  /* 0x00000001084c7547 */ /* 0x000fea000b800000 */
[----:B-1----:R-:W1:Y:S08]  /*20b0*/  LDC R19, c[0x0][0x398] ;  /* 0x0000e600ff137b82 */ /* 0x002e700000000800 */
        /* <DEDUP_REMOVED lines=18> */
.L_x_31:
[----:B------:R-:W-:Y:S05]  /*21e0*/  BRA.U !UP1, `(.L_x_29) ;  /* 0x0000000109507547 */ /* 0x000fea000b800000 */
[----:B-12---:R-:W1:Y:S08]  /*21f0*/  LDC R9, c[0x0][0x398] ;  /* 0x0000e600ff097b82 */ /* 0x006e700000000800 */
[----:B------:R-:W2:Y:S01]  /*2200*/  LDC.64 R4, c[0x0][0x390] ;  /* 0x0000e400ff047b82 */ /* 0x000ea20000000a00 */
[----:B-1----:R-:W-:-:S04]  /*2210*/  IMAD R3, R2, R9, R0 ;  /* 0x0000000902037224 */ /* 0x002fc800078e0200 */
[----:B--2---:R-:W-:-:S05]  /*2220*/  IMAD.WIDE R4, R3, 0x4, R4 ;  /* 0x0000000403047825 */ /* 0x004fca00078e0204 */
[----:B------:R-:W2:Y:S01]  /*2230*/  LDG.E R6, desc[UR14][R4.64] ;  /* 0x0000000e04067981 */ /* 0x000ea2000c1e1900 */
[----:B------:R-:W-:Y:S01]  /*2240*/  LEA R8, R2, R1, 0x3 ;  /* 0x0000000102087211 */ /* 0x000fe200078e18ff */
[----:B------:R-:W-:Y:S01]  /*2250*/  UISETP.NE.AND UP0, UPT, UR18, 0x1, UPT ;  /* 0x000000011200788c */ /* 0x000fe2000bf05270 */
[----:B------:R-:W-:-:S05]  /*2260*/  MOV R7, RZ ;  /* 0x000000ff00077202 */ /* 0x000fca0000000f00 */
[----:B--2---:R3:W-:Y:S03]  /*2270*/  STL.64 [R8], R6 ;  /* 0x0000000608007387 */ /* 0x0047e60000100a00 */
[----:B------:R-:W-:Y:S05]  /*2280*/  BRA.U !UP0, `(.L_x_29) ;  /* 0x0000000108287547 */ /* 0x000fea000b800000 */
[----:B------:R-:W-:Y:S01]  /*2290*/  UISETP.NE.AND UP0, UPT, UR18, 0x2, UPT ;  /* 0x000000021200788c */ /* 0x000fe2000bf05270 */
[----:B------:R-:W-:-:S05]  /*22a0*/  IMAD.WIDE R4, R9, 0x4, R4 ;  /* 0x0000000409047825 */ /* 0x000fca00078e0204 */
[----:B------:R-:W-:Y:S01]  /*22b0*/  PLOP3.LUT P0, PT, PT, PT, UP0, 0x80, 0x8 ;  /* 0x000000000008781c */ /* 0x000fe20003f0f008 */
[----:B---3--:R-:W2:-:S12]  /*22c0*/  LDG.E R6, desc[UR14][R4.64] ;  /* 0x0000000e04067981 */ /* 0x008e98000c1e1900 */
[----:B------:R-:W-:-:S05]  /*22d0*/  @P0 IMAD.WIDE R2, R9, 0x4, R4 ;  /* 0x0000000409020825 */ /* 0x000fca00078e0204 */
[----:B------:R-:W3:Y:S01]  /*22e0*/  @P0 LDG.E R10, desc[UR14][R2.64] ;  /* 0x0000000e020a0981 */ /* 0x000ee2000c1e1900 */
[----:B------:R-:W-:Y:S01]  /*22f0*/  HFMA2 R7, -RZ, RZ, 0, 0 ;  /* 0x00000000ff077431 */ /* 0x000fe200000001ff */
[----:B------:R-:W-:-:S04]  /*2300*/  MOV R11, RZ ;  /* 0x000000ff000b7202 */ /* 0x000fc80000000f00 */
[----:B--2---:R4:W-:Y:S04]  /*2310*/  STL.64 [R8+0x8], R6 ;  /* 0x0000080608007387 */ /* 0x0049e80000100a00 */
[----:B---3--:R4:W-:Y:S02]  /*2320*/  @P0 STL.64 [R8+0x10], R10 ;  /* 0x0000100a08000387 */ /* 0x0089e40000100a00 */
.L_x_29:
[----:B------:R-:W-:Y:S01]  /*2330*/  UIADD3 UR12, UPT, UPT, UR12, -0x2, URZ ;  /* 0xfffffffe0c0c7890 */ /* 0x000fe2000fffe0ff */
[----:B------:R-:W-:-:S03]  /*2340*/  MOV R2, RZ ;  /* 0x000000ff00027202 */ /* 0x000fc60000000f00 */
[----:B------:R-:W-:-:S09]  /*2350*/  UISETP.GE.U32.AND UP0, UPT, UR12, 0xf, UPT ;  /* 0x0000000f0c00788c */ /* 0x000fd2000bf06070 */
[----:B------:R-:W-:Y:S05]  /*2360*/  BRA.U !UP0, `(.L_x_32) ;  /* 0x0000000508487547 */ /* 0x000fea000b800000 */
[----:B------:R-:W0:Y:S01]  /*2370*/  LDC R2, c[0x0][0x398] ;  /* 0x0000e600ff027b82 */ /* 0x000e220000000800 */
[----:B-12---:R-:W-:-:S07]  /*2380*/  HFMA2 R3, -RZ, RZ, 0, 0 ;  /* 0x00000000ff037431 */ /* 0x006fce00000001ff */
[----:B------:R-:W1:Y:S02]  /*2390*/  LDC.64 R34, c[0x0][0x380] ;  /* 0x0000e000ff227b82 */ /* 0x000e640000000a00 */
.L_x_33:
[----:B0-----:R-:W-:-:S04]  /*23a0*/  IMAD R23, R3, R2, R0 ;  /* 0x0000000203177224 */ /* 0x001fc800078e0200 */
[----:B-1----:R-:W-:-:S05]  /*23b0*/  IMAD.WIDE R22, R23, 0x10, R34 ;  /* 0x0000001017167825 */ /* 0x002fca00078e0222 */
[----:B---34-:R-:W2:Y:S01]  /*23c0*/  LDG.E.128 R4, desc[UR14][R22.64] ;  /* 0x0000000e16047981 */ /* 0x018ea2000c1e1d00 */
[----:B------:R-:W-:-:S05]  /*23d0*/  IMAD.WIDE R24, R2, 0x10, R22 ;  /* 0x0000001002187825 */ /* 0x000fca00078e0216 */
[----:B------:R-:W3:Y:S01]  /*23e0*/  LDG.E.128 R16, desc[UR14][R24.64] ;  /* 0x0000000e18107981 */ /* 0x000ee2000c1e1d00 */
[----:B------:R-:W-:-:S04]  /*23f0*/  IMAD.WIDE R10, R2, 0x10, R24 ;  /* 0x00000010020a7825 */ /* 0x000fc800078e0218 */
[C---:B------:R-:W-:Y:S02]  /*2400*/  IMAD.WIDE R12, R2.reuse, 0x10, R10 ;  /* 0x00000010020c7825 */ /* 0x040fe400078e020a */
[----:B------:R-:W4:Y:S02]  /*2410*/  LDG.E.128 R8, desc[UR14][R10.64] ;  /* 0x0000000e0a087981 */ /* 0x000f24000c1e1d00 */
[C---:B------:R-:W-:Y:S02]  /*2420*/  IMAD.WIDE R20, R2.reuse, 0x10, R12 ;  /* 0x0000001002147825 */ /* 0x040fe400078e020c */
[----:B------:R-:W5:Y:S04]  /*2430*/  LDG.E.128 R12, desc[UR14][R12.64] ;  /* 0x0000000e0c0c7981 */ /* 0x000f68000c1e1d00 */
[----:B------:R0:W5:Y:S02]  /*2440*/  LDG.E.128 R28, desc[UR14][R20.64] ;  /* 0x0000000e141c7981 */ /* 0x000164000c1e1d00 */
[C---:B0-----:R-:W-:Y:S01]  /*2450*/  IMAD.WIDE R20, R2.reuse, 0x10, R20 ;  /* 0x0000001002147825 */ /* 0x041fe200078e0214 */
[----:B--2---:R-:W-:Y:S08]  /*2460*/  F2F.F32.F64 R4, R4 ;  /* 0x0000000400047310 */ /* 0x004ff00000301000 */
[----:B------:R-:W-:Y:S08]  /*2470*/  F2F.F32.F64 R5, R6 ;  /* 0x0000000600057310 */ /* 0x000ff00000301000 */
[----:B---3--:R-:W-:Y:S08]  /*2480*/  F2F.F32.F64 R6, R16 ;  /* 0x0000001000067310 */ /* 0x008ff00000301000 */
[----:B------:R0:W1:Y:S02]  /*2490*/  F2F.F32.F64 R7, R18 ;  /* 0x0000001200077310 */ /* 0x0000640000301000 */
[----:B0-----:R0:W2:Y:S06]  /*24a0*/  LDG.E.128 R16, desc[UR14][R20.64] ;  /* 0x0000000e14107981 */ /* 0x0010ac000c1e1d00 */
[----:B----4-:R-:W-:Y:S08]  /*24b0*/  F2F.F32.F64 R8, R8 ;  /* 0x0000000800087310 */ /* 0x010ff00000301000 */
[----:B------:R-:W-:Y:S08]  /*24c0*/  F2F.F32.F64 R9, R10 ;  /* 0x0000000a00097310 */ /* 0x000ff00000301000 */
[----:B-----5:R3:W-:Y:S08]  /*24d0*/  F2F.F32.F64 R10, R12 ;  /* 0x0000000c000a7310 */ /* 0x0207f00000301000 */
[----:B------:R4:W5:Y:S01]  /*24e0*/  F2F.F32.F64 R11, R14 ;  /* 0x0000000e000b7310 */ /* 0x0009620000301000 */
[----:B---3--:R-:W-:Y:S01]  /*24f0*/  IMAD.WIDE R12, R2, 0x10, R20 ;  /* 0x00000010020c7825 */ /* 0x008fe200078e0214 */
[----:B------:R-:W-:-:S03]  /*2500*/  LEA R32, R3, UR9, 0x3 ;  /* 0x0000000903207c11 */ /* 0x000fc6000f8e18ff */
[C---:B------:R-:W-:Y:S02]  /*2510*/  IMAD.WIDE R22, R2.reuse, 0x10, R12 ;  /* 0x0000001002167825 */ /* 0x040fe400078e020c */
[----:B-1----:R1:W-:Y:S04]  /*2520*/  STL.128 [R32], R4 ;  /* 0x0000000420007387 */ /* 0x0023e80000100c00 */
[----:B----4-:R-:W3:Y:S01]  /*2530*/  LDG.E.128 R12, desc[UR14][R12.64] ;  /* 0x0000000e0c0c7981 */ /* 0x010ee2000c1e1d00 */
[----:B0-----:R-:W-:-:S03]  /*2540*/  IMAD.WIDE R20, R2, 0x10, R22 ;  /* 0x0000001002147825 */ /* 0x001fc600078e0216 */
[----:B-----5:R0:W-:Y:S01]  /*2550*/  STL.128 [R32+0x10], R8 ;  /* 0x0000100820007387 */ /* 0x0201e20000100c00 */
[----:B------:R-:W-:Y:S03]  /*2560*/  F2F.F32.F64 R28, R28 ;  /* 0x0000001c001c7310 */ /* 0x000fe60000301000 */
[----:B-1----:R-:W4:Y:S05]  /*2570*/  LDG.E.128 R4, desc[UR14][R22.64] ;  /* 0x0000000e16047981 */ /* 0x002f2a000c1e1d00 */
[----:B------:R-:W-:Y:S01]  /*2580*/  F2F.F32.F64 R29, R30 ;  /* 0x0000001e001d7310 */ /* 0x000fe20000301000 */
[----:B0-----:R-:W5:Y:S07]  /*2590*/  LDG.E.128 R8, desc[UR14][R20.64] ;  /* 0x0000000e14087981 */ /* 0x001f6e000c1e1d00 */
[----:B--2---:R0:W-:Y:S02]  /*25a0*/  F2F.F32.F64 R30, R16 ;  /* 0x00000010001e7310 */ /* 0x0041e40000301000 */
[----:B0-----:R-:W-:-:S05]  /*25b0*/  IMAD.WIDE R16, R2, 0x10, R20 ;  /* 0x0000001002107825 */ /* 0x001fca00078e0214 */
[----:B------:R0:W2:Y:S01]  /*25c0*/  LDG.E.128 R20, desc[UR14][R16.64] ;  /* 0x0000000e10147981 */ /* 0x0000a2000c1e1d00 */
[----:B------:R-:W-:Y:S08]  /*25d0*/  F2F.F32.F64 R31, R18 ;  /* 0x00000012001f7310 */ /* 0x000ff00000301000 */
[----:B---3--:R-:W-:Y:S08]  /*25e0*/  F2F.F32.F64 R12, R12 ;  /* 0x0000000c000c7310 */ /* 0x008ff00000301000 */
[----:B------:R-:W-:Y:S08]  /*25f0*/  F2F.F32.F64 R13, R14 ;  /* 0x0000000e000d7310 */ /* 0x000ff00000301000 */
[----:B----4-:R-:W-:Y:S08]  /*2600*/  F2F.F32.F64 R14, R4 ;  /* 0x00000004000e7310 */ /* 0x010ff00000301000 */
[----:B-----5:R1:W-:Y:S02]  /*2610*/  F2F.F32.F64 R4, R8 ;  /* 0x0000000800047310 */ /* 0x0203e40000301000 */
[----:B-1----:R-:W-:-:S06]  /*2620*/  IMAD.WIDE R8, R2, 0x10, R16 ;  /* 0x0000001002087825 */ /* 0x002fcc00078e0210 */
[----:B------:R-:W1:Y:S01]  /*2630*/  F2F.F32.F64 R15, R6 ;  /* 0x00000006000f7310 */ /* 0x000e620000301000 */
[----:B0-----:R-:W-:-:S07]  /*2640*/  IMAD.WIDE R16, R2, 0x10, R8 ;  /* 0x0000001002107825 */ /* 0x001fce00078e0208 */
[----:B------:R0:W-:Y:S02]  /*2650*/  F2F.F32.F64 R5, R10 ;  /* 0x0000000a00057310 */ /* 0x0001e40000301000 */
[----:B0-----:R-:W3:Y:S06]  /*2660*/  LDG.E.128 R8, desc[UR14][R8.64] ;  /* 0x0000000e08087981 */ /* 0x001eec000c1e1d00 */
[----:B--2---:R0:W-:Y:S02]  /*2670*/  F2F.F32.F64 R6, R20 ;  /* 0x0000001400067310 */ /* 0x0041e40000301000 */
[----:B0-----:R-:W-:-:S02]  /*2680*/  IMAD.WIDE R20, R2, 0x10, R16 ;  /* 0x0000001002147825 */ /* 0x001fc400078e0210 */
[----:B------:R-:W2:Y:S04]  /*2690*/  LDG.E.128 R16, desc[UR14][R16.64] ;  /* 0x0000000e10107981 */ /* 0x000ea8000c1e1d00 */
[----:B------:R0:W4:Y:S01]  /*26a0*/  LDG.E.128 R24, desc[UR14][R20.64] ;  /* 0x0000000e14187981 */ /* 0x000122000c1e1d00 */
[----:B------:R-:W5:Y:S03]  /*26b0*/  F2F.F32.F64 R7, R22 ;  /* 0x0000001600077310 */ /* 0x000f660000301000 */
[----:B-1----:R1:W-:Y:S05]  /*26c0*/  STL.128 [R32+0x30], R12 ;  /* 0x0000300c20007387 */ /* 0x0023ea0000100c00 */
[----:B---3--:R-:W-:Y:S08]  /*26d0*/  F2F.F32.F64 R8, R8 ;  /* 0x0000000800087310 */ /* 0x008ff00000301000 */
[----:B------:R-:W-:Y:S08]  /*26e0*/  F2F.F32.F64 R9, R10 ;  /* 0x0000000a00097310 */ /* 0x000ff00000301000 */
[----:B--2---:R2:W-:Y:S02]  /*26f0*/  F2F.F32.F64 R11, R18 ;  /* 0x00000012000b7310 */ /* 0x0045e40000301000 */
[----:B--2---:R-:W-:-:S06]  /*2700*/  IMAD.WIDE R18, R2, 0x10, R20 ;  /* 0x0000001002127825 */ /* 0x004fcc00078e0214 */
[----:B------:R2:W3:Y:S01]  /*2710*/  F2F.F32.F64 R10, R16 ;  /* 0x00000010000a7310 */ /* 0x0004e20000301000 */
[----:B-1----:R-:W3:Y:S01]  /*2720*/  LDG.E.128 R12, desc[UR14][R18.64] ;  /* 0x0000000e120c7981 */ /* 0x002ee2000c1e1d00 */
[----:B--2---:R-:W-:-:S04]  /*2730*/  IMAD.WIDE R16, R2, 0x10, R18 ;  /* 0x0000001002107825 */ /* 0x004fc800078e0212 */
[----:B0-----:R-:W-:Y:S02]  /*2740*/  IMAD.WIDE R20, R2, 0x10, R16 ;  /* 0x0000001002147825 */ /* 0x001fe400078e0210 */
[----:B------:R-:W2:Y:S04]  /*2750*/  LDG.E.128 R16, desc[UR14][R16.64] ;  /* 0x0000000e10107981 */ /* 0x000ea8000c1e1d00 */
[----:B------:R-:W2:Y:S01]  /*2760*/  LDG.E.128 R20, desc[UR14][R20.64] ;  /* 0x0000000e14147981 */ /* 0x000ea2000c1e1d00 */
[----:B----4-:R-:W-:Y:S08]  /*2770*/  F2F.F32.F64 R24, R24 ;  /* 0x0000001800187310 */ /* 0x010ff00000301000 */
[----:B------:R-:W-:Y:S01]  /*2780*/  F2F.F32.F64 R25, R26 ;  /* 0x0000001a00197310 */ /* 0x000fe20000301000 */
[----:B------:R-:W-:Y:S01]  /*2790*/  ULOP3.LUT UR7, UR16, 0xfffffff0, URZ, 0xc0, !UPT ;  /* 0xfffffff010077892 */ /* 0x000fe2000f8ec0ff */
[----:B------:R0:W-:Y:S01]  /*27a0*/  STL.128 [R32+0x20], R28 ;  /* 0x0000201c20007387 */ /* 0x0001e20000100c00 */
[----:B------:R-:W-:-:S03]  /*27b0*/  IADD3 R3, PT, PT, R3, 0x10, RZ ;  /* 0x0000001003037810 */ /* 0x000fc60007ffe0ff */
[----:B-----5:R0:W-:Y:S04]  /*27c0*/  STL.128 [R32+0x40], R4 ;  /* 0x0000400420007387 */ /* 0x0201e80000100c00 */
[----:B---3--:R0:W-:Y:S01]  /*27d0*/  STL.128 [R32+0x50], R8 ;  /* 0x0000500820007387 */ /* 0x0081e20000100c00 */
[----:B------:R-:W-:Y:S01]  /*27e0*/  ISETP.NE.AND P0, PT, R3, UR7, PT ;  /* 0x0000000703007c0c */ /* 0x000fe2000bf05270 */
[----:B------:R-:W-:Y:S08]  /*27f0*/  F2F.F32.F64 R26, R12 ;  /* 0x0000000c001a7310 */ /* 0x000ff00000301000 */
[----:B------:R-:W1:Y:S08]  /*2800*/  F2F.F32.F64 R27, R14 ;  /* 0x0000000e001b7310 */ /* 0x000e700000301000 */
[----:B--2---:R-:W-:Y:S08]  /*2810*/  F2F.F32.F64 R16, R16 ;  /* 0x0000001000107310 */ /* 0x004ff00000301000 */
[----:B------:R-:W-:Y:S08]  /*2820*/  F2F.F32.F64 R17, R18 ;  /* 0x0000001200117310 */ /* 0x000ff00000301000 */
[----:B------:R-:W-:Y:S08]  /*2830*/  F2F.F32.F64 R18, R20 ;  /* 0x0000001400127310 */ /* 0x000ff00000301000 */
[----:B------:R-:W2:Y:S01]  /*2840*/  F2F.F32.F64 R19, R22 ;  /* 0x0000001600137310 */ /* 0x000ea20000301000 */
[----:B-1----:R0:W-:Y:S04]  /*2850*/  STL.128 [R32+0x60], R24 ;  /* 0x0000601820007387 */ /* 0x0021e80000100c00 */
[----:B--2---:R0:W-:Y:S01]  /*2860*/  STL.128 [R32+0x70], R16 ;  /* 0x0000701020007387 */ /* 0x0041e20000100c00 */
[----:B------:R-:W-:Y:S05]  /*2870*/  @P0 BRA `(.L_x_33) ;  /* 0xfffffff800c80947 */ /* 0x000fea000383ffff */
[----:B------:R-:W-:-:S07]  /*2880*/  MOV R2, UR7 ;  /* 0x0000000700027c02 */ /* 0x000fce0008000f00 */
.L_x_32:
[----:B------:R-:W-:-:S09]  /*2890*/  ULOP3.LUT UP0, URZ, UR16, 0xf, URZ, 0xc0, !UPT ;  /* 0x0000000f10ff7892 */ /* 0x000fd2000f80c0ff */
[----:B------:R-:W-:Y:S05]  /*28a0*/  BRA.U !UP0, `(.L_x_34) ;  /* 0x00000005087c7547 */ /* 0x000fea000b800000 */
[----:B------:R-:W-:Y:S02]  /*28b0*/  UISETP.GE.U32.AND UP1, UPT, UR8, 0x7, UPT ;  /* 0x000000070800788c */ /* 0x000fe4000bf26070 */
[----:B------:R-:W-:-:S07]  /*28c0*/  UISETP.NE.AND UP0, UPT, UR5, URZ, UPT ;  /* 0x000000ff0500728c */ /* 0x000fce000bf05270 */
[----:B------:R-:W-:Y:S05]  /*28d0*/  BRA.U !UP1, `(.L_x_35) ;  /* 0x0000000109a47547 */ /* 0x000fea000b800000 */
[----:B-12---:R-:W0:Y:S08]  /*28e0*/  LDC R3, c[0x0][0x398] ;  /* 0x0000e600ff037b82 */ /* 0x006e300000000800 */
[----:B------:R-:W1:Y:S01]  /*28f0*/  LDC.64 R14, c[0x0][0x380] ;  /* 0x0000e000ff0e7b82 */ /* 0x000e620000000a00 */
[----:B0-----:R-:W-:-:S04]  /*2900*/  IMAD R5, R2, R3, R0 ;  /* 0x0000000302057224 */ /* 0x001fc800078e0200 */
[----:B-1----:R-:W-:-:S05]  /*2910*/  IMAD.WIDE R14, R5, 0x10, R14 ;  /* 0x00000010050e7825 */ /* 0x002fca00078e020e */
[----:B------:R-:W2:Y:S01]  /*2920*/  LDG.E.128 R20, desc[UR14][R14.64] ;  /* 0x0000000e0e147981 */ /* 0x000ea2000c1e1d00 */
[----:B---34-:R-:W-:-:S04]  /*2930*/  IMAD.WIDE R8, R3, 0x10, R14 ;  /* 0x0000001003087825 */ /* 0x018fc800078e020e */
[C---:B------:R-:W-:Y:S02]  /*2940*/  IMAD.WIDE R24, R3.reuse, 0x10, R8 ;  /* 0x0000001003187825 */ /* 0x040fe400078e0208 */
[----:B------:R-:W3:Y:S02]  /*2950*/  LDG.E.128 R8, desc[UR14][R8.64] ;  /* 0x0000000e08087981 */ /* 0x000ee4000c1e1d00 */
[C---:B------:R-:W-:Y:S02]  /*2960*/  IMAD.WIDE R12, R3.reuse, 0x10, R24 ;  /* 0x00000010030c7825 */ /* 0x040fe400078e0218 */
[----:B------:R-:W4:Y:S04]  /*2970*/  LDG.E.128 R16, desc[UR14][R24.64] ;  /* 0x0000000e18107981 */ /* 0x000f28000c1e1d00 */
[----:B------:R0:W5:Y:S01]  /*2980*/  LDG.E.128 R4, desc[UR14][R12.64] ;  /* 0x0000000e0c047981 */ /* 0x000162000c1e1d00 */
[----:B------:R-:W-:-:S05]  /*2990*/  IMAD.WIDE R28, R3, 0x10, R12 ;  /* 0x00000010031c7825 */ /* 0x000fca00078e020c */
[----:B------:R-:W5:Y:S01]  /*29a0*/  LDG.E.128 R24, desc[UR14][R28.64] ;  /* 0x0000000e1c187981 */ /* 0x000f62000c1e1d00 */
[----:B--2---:R-:W-:Y:S08]  /*29b0*/  F2F.F32.F64 R20, R20 ;  /* 0x0000001400147310 */ /* 0x004ff00000301000 */
[----:B------:R-:W-:Y:S08]  /*29c0*/  F2F.F32.F64 R21, R22 ;  /* 0x0000001600157310 */ /* 0x000ff00000301000 */
[----:B---3--:R1:W-:Y:S02]  /*29d0*/  F2F.F32.F64 R22, R8 ;  /* 0x0000000800167310 */ /* 0x0083e40000301000 */
[----:B-1----:R-:W-:-:S06]  /*29e0*/  IMAD.WIDE R8, R3, 0x10, R28 ;  /* 0x0000001003087825 */ /* 0x002fcc00078e021c */
[----:B----4-:R-:W-:Y:S01]  /*29f0*/  F2F.F32.F64 R16, R16 ;  /* 0x0000001000107310 */ /* 0x010fe20000301000 */
[----:B0-----:R-:W-:-:S07]  /*2a00*/  IMAD.WIDE R12, R3, 0x10, R8 ;  /* 0x00000010030c7825 */ /* 0x001fce00078e0208 */
[----:B------:R-:W-:Y:S08]  /*2a10*/  F2F.F32.F64 R17, R18 ;  /* 0x0000001200117310 */ /* 0x000ff00000301000 */
[----:B-----5:R0:W-:Y:S02]  /*2a20*/  F2F.F32.F64 R18, R4 ;  /* 0x0000000400127310 */ /* 0x0201e40000301000 */
[----:B0-----:R-:W-:-:S06]  /*2a30*/  IMAD.WIDE R4, R3, 0x10, R12 ;  /* 0x0000001003047825 */ /* 0x001fcc00078e020c */
[----:B------:R0:W1:Y:S01]  /*2a40*/  F2F.F32.F64 R23, R10 ;  /* 0x0000000a00177310 */ /* 0x0000620000301000 */
[----:B------:R-:W2:Y:S07]  /*2a50*/  LDG.E.128 R12, desc[UR14][R12.64] ;  /* 0x0000000e0c0c7981 */ /* 0x000eae000c1e1d00 */
[----:B------:R3:W4:Y:S01]  /*2a60*/  F2F.F32.F64 R19, R6 ;  /* 0x0000000600137310 */ /* 0x0007220000301000 */
[----:B0-----:R-:W5:Y:S04]  /*2a70*/  LDG.E.128 R8, desc[UR14][R8.64] ;  /* 0x0000000e08087981 */ /* 0x001f68000c1e1d00 */
[----:B---3--:R-:W3:Y:S03]  /*2a80*/  LDG.E.128 R4, desc[UR14][R4.64] ;  /* 0x0000000e04047981 */ /* 0x008ee6000c1e1d00 */
[----:B------:R-:W-:Y:S08]  /*2a90*/  F2F.F32.F64 R24, R24 ;  /* 0x0000001800187310 */ /* 0x000ff00000301000 */
[----:B------:R-:W-:Y:S01]  /*2aa0*/  F2F.F32.F64 R25, R26 ;  /* 0x0000001a00197310 */ /* 0x000fe20000301000 */
[----:B------:R-:W-:-:S05]  /*2ab0*/  LEA R3, R2, UR9, 0x3 ;  /* 0x0000000902037c11 */ /* 0x000fca000f8e18ff */
[----:B-1----:R0:W-:Y:S04]  /*2ac0*/  STL.128 [R3], R20 ;  /* 0x0000001403007387 */ /* 0x0021e80000100c00 */
[----:B----4-:R0:W-:Y:S01]  /*2ad0*/  STL.128 [R3+0x10], R16 ;  /* 0x0000101003007387 */ /* 0x0101e20000100c00 */
[----:B------:R-:W-:Y:S01]  /*2ae0*/  IADD3 R2, PT, PT, R2, 0x8, RZ ;  /* 0x0000000802027810 */ /* 0x000fe20007ffe0ff */
[----:B--2---:R-:W-:Y:S08]  /*2af0*/  F2F.F32.F64 R12, R12 ;  /* 0x0000000c000c7310 */ /* 0x004ff00000301000 */
[----:B------:R-:W-:Y:S08]  /*2b00*/  F2F.F32.F64 R13, R14 ;  /* 0x0000000e000d7310 */ /* 0x000ff00000301000 */
[----:B-----5:R-:W-:Y:S08]  /*2b10*/  F2F.F32.F64 R26, R8 ;  /* 0x00000008001a7310 */ /* 0x020ff00000301000 */
[----:B------:R-:W1:Y:S08]  /*2b20*/  F2F.F32.F64 R27, R10 ;  /* 0x0000000a001b7310 */ /* 0x000e700000301000 */
[----:B---3--:R-:W-:Y:S08]  /*2b30*/  F2F.F32.F64 R14, R4 ;  /* 0x00000004000e7310 */ /* 0x008ff00000301000 */
[----:B------:R-:W2:Y:S01]  /*2b40*/  F2F.F32.F64 R15, R6 ;  /* 0x00000006000f7310 */ /* 0x000ea20000301000 */
[----:B-1----:R0:W-:Y:S04]  /*2b50*/  STL.128 [R3+0x20], R24 ;  /* 0x0000201803007387 */ /* 0x0021e80000100c00 */
[----:B--2---:R0:W-:Y:S02]  /*2b60*/  STL.128 [R3+0x30], R12 ;  /* 0x0000300c03007387 */ /* 0x0041e40000100c00 */
.L_x_35:
[----:B------:R-:W-:Y:S05]  /*2b70*/  BRA.U !UP0, `(.L_x_34) ;  /* 0x0000000108c87547 */ /* 0x000fea000b800000 */
[----:B------:R-:W-:Y:S02]  /*2b80*/  UISETP.GE.U32.AND UP0, UPT, UR11, 0x3, UPT ;  /* 0x000000030b00788c */ /* 0x000fe4000bf06070 */
[----:B------:R-:W-:-:S07]  /*2b90*/  UISETP.NE.AND UP1, UPT, UR10, URZ, UPT ;  /* 0x000000ff0a00728c */ /* 0x000fce000bf25270 */
[----:B------:R-:W-:Y:S05]  /*2ba0*/  BRA.U !UP0, `(.L_x_36) ;  /* 0x00000001085c7547 */ /* 0x000fea000b800000 */
[----:B012---:R-:W0:Y:S08]  /*2bb0*/  LDC R3, c[0x0][0x398] ;  /* 0x0000e600ff037b82 */ /* 0x007e300000000800 */
[----:B------:R-:W1:Y:S01]  /*2bc0*/  LDC.64 R4, c[0x0][0x380] ;  /* 0x0000e000ff047b82 */ /* 0x000e620000000a00 */
[----:B0-----:R-:W-:-:S04]  /*2bd0*/  IMAD R23, R2, R3, R0 ;  /* 0x0000000302177224 */ /* 0x001fc800078e0200 */
[----:B-1----:R-:W-:-:S05]  /*2be0*/  IMAD.WIDE R22, R23, 0x10, R4 ;  /* 0x0000001017167825 */ /* 0x002fca00078e0204 */
[----:B------:R-:W2:Y:S01]  /*2bf0*/  LDG.E.128 R16, desc[UR14][R22.64] ;  /* 0x0000000e16107981 */ /* 0x000ea2000c1e1d00 */
[----:B------:R-:W-:-:S04]  /*2c00*/  IMAD.WIDE R12, R3, 0x10, R22 ;  /* 0x00000010030c7825 */ /* 0x000fc800078e0216 */
[C---:B---34-:R-:W-:Y:S02]  /*2c10*/  IMAD.WIDE R8, R3.reuse, 0x10, R12 ;  /* 0x0000001003087825 */ /* 0x058fe400078e020c */
[----:B------:R-:W3:Y:S02]  /*2c20*/  LDG.E.128 R12, desc[UR14][R12.64] ;  /* 0x0000000e0c0c7981 */ /* 0x000ee4000c1e1d00 */
[----:B------:R-:W-:Y:S02]  /*2c30*/  IMAD.WIDE R4, R3, 0x10, R8 ;  /* 0x0000001003047825 */ /* 0x000fe400078e0208 */
[----:B------:R-:W4:Y:S04]  /*2c40*/  LDG.E.128 R8, desc[UR14][R8.64] ;  /* 0x0000000e08087981 */ /* 0x000f28000c1e1d00 */
[----:B------:R-:W5:Y:S01]  /*2c50*/  LDG.E.128 R4, desc[UR14][R4.64] ;  /* 0x0000000e04047981 */ /* 0x000f62000c1e1d00 */
[----:B------:R-:W-:-:S02]  /*2c60*/  LEA R3, R2, UR9, 0x3 ;  /* 0x0000000902037c11 */ /* 0x000fc4000f8e18ff */
[----:B------:R-:W-:Y:S01]  /*2c70*/  IADD3 R2, PT, PT, R2, 0x4, RZ ;  /* 0x0000000402027810 */ /* 0x000fe20007ffe0ff */
[----:B--2---:R-:W-:Y:S08]  /*2c80*/  F2F.F32.F64 R16, R16 ;  /* 0x0000001000107310 */ /* 0x004ff00000301000 */
[----:B------:R-:W-:Y:S08]  /*2c90*/  F2F.F32.F64 R17, R18 ;  /* 0x0000001200117310 */ /* 0x000ff00000301000 */
[----:B---3--:R-:W-:Y:S08]  /*2ca0*/  F2F.F32.F64 R18, R12 ;  /* 0x0000000c00127310 */ /* 0x008ff00000301000 */
[----:B------:R-:W0:Y:S08]  /*2cb0*/  F2F.F32.F64 R19, R14 ;  /* 0x0000000e00137310 */ /* 0x000e300000301000 */
[----:B----4-:R-:W-:Y:S08]  /*2cc0*/  F2F.F32.F64 R20, R8 ;  /* 0x0000000800147310 */ /* 0x010ff00000301000 */
[----:B------:R-:W-:Y:S08]  /*2cd0*/  F2F.F32.F64 R21, R10 ;  /* 0x0000000a00157310 */ /* 0x000ff00000301000 */
[----:B-----5:R-:W-:Y:S08]  /*2ce0*/  F2F.F32.F64 R22, R4 ;  /* 0x0000000400167310 */ /* 0x020ff00000301000 */
[----:B------:R-:W1:Y:S01]  /*2cf0*/  F2F.F32.F64 R23, R6 ;  /* 0x0000000600177310 */ /* 0x000e620000301000 */
[----:B0-----:R0:W-:Y:S04]  /*2d00*/  STL.128 [R3], R16 ;  /* 0x0000001003007387 */ /* 0x0011e80000100c00 */
[----:B-1----:R0:W-:Y:S02]  /*2d10*/  STL.128 [R3+0x10], R20 ;  /* 0x0000101403007387 */ /* 0x0021e40000100c00 */
.L_x_36:
[----:B------:R-:W-:Y:S05]  /*2d20*/  BRA.U !UP1, `(.L_x_34) ;  /* 0x00000001095c7547 */ /* 0x000fea000b800000 */
[----:B01----:R-:W0:Y:S08]  /*2d30*/  LDC R13, c[0x0][0x398] ;  /* 0x0000e600ff0d7b82 */ /* 0x003e300000000800 */
[----:B--234-:R-:W1:Y:S01]  /*2d40*/  LDC.64 R8, c[0x0][0x380] ;  /* 0x0000e000ff087b82 */ /* 0x01ce620000000a00 */
        /* <DEDUP_REMOVED lines=14> */
[----:B0-----:R-:W3:Y:S01]  /*2e30*/  @P0 LDG.E.128 R8, desc[UR14][R8.64] ;  /* 0x0000000e08080981 */ /* 0x001ee2000c1e1d00 */
[----:B--2---:R-:W-:Y:S08]  /*2e40*/  F2F.F32.F64 R12, R4 ;  /* 0x00000004000c7310 */ /* 0x004ff00000301000 */
[----:B------:R-:W0:Y:S08]  /*2e50*/  F2F.F32.F64 R13, R6 ;  /* 0x00000006000d7310 */ /* 0x000e300000301000 */
[----:B---3--:R-:W-:Y:S01]  /*2e60*/  @P0 F2F.F32.F64 R14, R8 ;  /* 0x00000008000e0310 */ /* 0x008fe20000301000 */
[----:B0-----:R0:W-:Y:S07]  /*2e70*/  STL.64 [R2+0x8], R12 ;  /* 0x0000080c02007387 */ /* 0x0011ee0000100a00 */
[----:B------:R-:W1:Y:S02]  /*2e80*/  @P0 F2F.F32.F64 R15, R10 ;  /* 0x0000000a000f0310 */ /* 0x000e640000301000 */
[----:B-1----:R0:W-:Y:S02]  /*2e90*/  @P0 STL.64 [R2+0x10], R14 ;  /* 0x0000100e02000387 */ /* 0x0021e40000100a00 */
.L_x_34:
[----:B0-----:R-:W-:-:S07]  /*2ea0*/  MOV R28, UR16 ;  /* 0x00000010001c7c02 */ /* 0x001fce0008000f00 */
.L_x_46:
[----:B01234-:R-:W0:Y:S01]  /*2eb0*/  LDC.64 R4, c[0x0][0x380] ;  /* 0x0000e000ff047b82 */ /* 0x01fe220000000a00 */
[----:B------:R-:W1:Y:S02]  /*2ec0*/  LDCU UR7, c[0x0][0x398] ;  /* 0x00007300ff0777ac */ /* 0x000e640008000800 */
[----:B-1----:R-:W-:-:S04]  /*2ed0*/  IMAD R3, R28, UR7, R0 ;  /* 0x000000071c037c24 */ /* 0x002fc8000f8e0200 */
[----:B0-----:R-:W-:-:S06]  /*2ee0*/  IMAD.WIDE R4, R3, 0x10, R4 ;  /* 0x0000001003047825 */ /* 0x001fcc00078e0204 */
[----:B---34-:R-:W2:Y:S01]  /*2ef0*/  LDG.E.128 R4, desc[UR14][R4.64] ;  /* 0x0000000e04047981 */ /* 0x018ea2000c1e1d00 */
[----:B------:R-:W-:Y:S01]  /*2f00*/  UISETP.GE.U32.AND UP0, UPT, UR16, 0x7, UPT ;  /* 0x000000071000788c */ /* 0x000fe2000bf06070 */
[----:B------:R-:W-:Y:S02]  /*2f10*/  MOV R20, RZ ;  /* 0x000000ff00147202 */ /* 0x000fe40000000f00 */
[----:B------:R-:W-:Y:S01]  /*2f20*/  CS2R R2, SRZ ;  /* 0x0000000000027805 */ /* 0x000fe2000001ff00 */
[----:B--2---:R-:W-:Y:S08]  /*2f30*/  F2F.F32.F64 R8, R4 ;  /* 0x0000000400087310 */ /* 0x004ff00000301000 */
[----:B------:R-:W0:Y:S02]  /*2f40*/  F2F.F32.F64 R9, R6 ;  /* 0x0000000600097310 */ /* 0x000e240000301000 */
[----:B0-----:R0:W-:Y:S01]  /*2f50*/  STL.64 [UR17], R8 ;  /* 0x00000008ff007987 */ /* 0x0011e20008100a11 */
[----:B------:R-:W-:Y:S05]  /*2f60*/  BRA.U !UP0, `(.L_x_37) ;  /* 0x0000000108f87547 */ /* 0x000fea000b800000 */
[----:B------:R-:W-:Y:S01]  /*2f70*/  HFMA2 R24, -RZ, RZ, 0, 0 ;  /* 0x00000000ff187431 */ /* 0x000fe200000001ff */
[----:B------:R-:W-:-:S07]  /*2f80*/  MOV R2, RZ ;  /* 0x000000ff00027202 */ /* 0x000fce0000000f00 */
.L_x_38:
[----:B------:R-:W-:-:S05]  /*2f90*/  LEA R21, R24, R1, 0x3 ;  /* 0x0000000118157211 */ /* 0x000fca00078e18ff */
[----:B------:R-:W2:Y:S04]  /*2fa0*/  LDL.128 R16, [R21] ;  /* 0x0000000015107983 */ /* 0x000ea80000100c00 */
[----:B------:R-:W2:Y:S01]  /*2fb0*/  LDL.128 R4, [R21+0x20] ;  /* 0x0000200015047983 */ /* 0x000ea20000100c00 */
[----:B------:R-:W-:-:S05]  /*2fc0*/  LEA R25, R24, R1, 0x3 ;  /* 0x0000000118197211 */ /* 0x000fca00078e18ff */
[----:B0-----:R-:W3:Y:S04]  /*2fd0*/  LDL.128 R8, [R25+0x10] ;  /* 0x0000100019087983 */ /* 0x001ee80000100c00 */
[----:B------:R-:W3:Y:S01]  /*2fe0*/  LDL.128 R12, [R25+0x30] ;  /* 0x00003000190c7983 */ /* 0x000ee20000100c00 */
[-C--:B--2---:R-:W-:Y:S01]  /*2ff0*/  FMUL R23, R17, R5.reuse ;  /* 0x0000000511177220 */ /* 0x084fe20000400000 */
[----:B------:R-:W-:-:S03]  /*3000*/  FMUL R20, R16, R5 ;  /* 0x0000000510147220 */ /* 0x000fc60000400000 */
[-C--:B------:R-:W-:Y:S01]  /*3010*/  FFMA R23, R16, R4.reuse, -R23 ;  /* 0x0000000410177223 */ /* 0x080fe20000000817 */
[----:B------:R-:W-:Y:S01]  /*3020*/  FFMA R20, R17, R4, R20 ;  /* 0x0000000411147223 */ /* 0x000fe20000000014 */
[-C--:B------:R-:W-:Y:S01]  /*3030*/  FMUL R17, R19, R7.reuse ;  /* 0x0000000713117220 */ /* 0x080fe20000400000 */
[C---:B------:R-:W-:Y:S01]  /*3040*/  FMUL R16, R18.reuse, R7 ;  /* 0x0000000712107220 */ /* 0x040fe20000400000 */
[----:B------:R-:W-:Y:S02]  /*3050*/  FADD R23, R23, R2 ;  /* 0x0000000217177221 */ /* 0x000fe40000000000 */
[-C--:B------:R-:W-:Y:S01]  /*3060*/  FFMA R22, R18, R6.reuse, -R17 ;  /* 0x0000000612167223 */ /* 0x080fe20000000811 */
[----:B------:R-:W-:Y:S02]  /*3070*/  FFMA R21, R19, R6, R16 ;  /* 0x0000000613157223 */ /* 0x000fe40000000010 */
[----:B------:R-:W2:Y:S01]  /*3080*/  LDL.128 R16, [R25+0x40] ;  /* 0x0000400019107983 */ /* 0x000ea20000100c00 */
[----:B------:R-:W-:Y:S01]  /*3090*/  FADD R20, R20, R3 ;  /* 0x0000000314147221 */ /* 0x000fe20000000000 */
[----:B------:R-:W-:-:S03]  /*30a0*/  FADD R2, R23, R22 ;  /* 0x0000001617027221 */ /* 0x000fc60000000000 */
[----:B------:R-:W-:Y:S02]  /*30b0*/  FADD R3, R20, R21 ;  /* 0x0000001514037221 */ /* 0x000fe40000000000 */
[----:B------:R-:W4:Y:S01]  /*30c0*/  LDL.128 R20, [R25+0x50] ;  /* 0x0000500019147983 */ /* 0x000f220000100c00 */
[-C--:B---3--:R-:W-:Y:S01]  /*30d0*/  FMUL R26, R8, R13.reuse ;  /* 0x0000000d081a7220 */ /* 0x088fe20000400000 */
[C---:B------:R-:W-:Y:S01]  /*30e0*/  FMUL R27, R9.reuse, R13 ;  /* 0x0000000d091b7220 */ /* 0x040fe20000400000 */
[----:B------:R-:W-:Y:S02]  /*30f0*/  IADD3 R24, PT, PT, R24, 0x8, RZ ;  /* 0x0000000818187810 */ /* 0x000fe40007ffe0ff */
[-C--:B------:R-:W-:Y:S01]  /*3100*/  FFMA R26, R9, R12.reuse, R26 ;  /* 0x0000000c091a7223 */ /* 0x080fe2000000001a */
[----:B------:R-:W-:Y:S01]  /*3110*/  FMUL R9, R11, R15 ;  /* 0x0000000f0b097220 */ /* 0x000fe20000400000 */
[----:B------:R-:W-:Y:S01]  /*3120*/  FFMA R27, R8, R12, -R27 ;  /* 0x0000000c081b7223 */ /* 0x000fe2000000081b */
[----:B------:R-:W-:-:S02]  /*3130*/  ISETP.NE.AND P0, PT, R24, UR6, PT ;  /* 0x0000000618007c0c */ /* 0x000fc4000bf05270 */
[CC--:B------:R-:W-:Y:S01]  /*3140*/  FFMA R8, R10.reuse, R14.reuse, -R9 ;  /* 0x0000000e0a087223 */ /* 0x0c0fe20000000809 */
[----:B------:R-:W-:Y:S01]  /*3150*/  FMUL R10, R10, R15 ;  /* 0x0000000f0a0a7220 */ /* 0x000fe20000400000 */
[----:B------:R-:W-:Y:S01]  /*3160*/  FADD R27, R2, R27 ;  /* 0x0000001b021b7221 */ /* 0x000fe20000000000 */
[----:B------:R-:W-:Y:S02]  /*3170*/  FADD R2, R3, R26 ;  /* 0x0000001a03027221 */ /* 0x000fe40000000000 */
[----:B------:R-:W-:Y:S01]  /*3180*/  FFMA R11, R11, R14, R10 ;  /* 0x0000000e0b0b7223 */ /* 0x000fe2000000000a */
[----:B------:R-:W-:-:S03]  /*3190*/  FADD R8, R27, R8 ;  /* 0x000000081b087221 */ /* 0x000fc60000000000 */
[----:B------:R-:W-:Y:S01]  /*31a0*/  FADD R2, R2, R11 ;  /* 0x0000000b02027221 */ /* 0x000fe20000000000 */
[-C--:B--2---:R-:W-:Y:S01]  /*31b0*/  FMUL R10, R4, R17.reuse ;  /* 0x00000011040a7220 */ /* 0x084fe20000400000 */
[----:B------:R-:W-:Y:S01]  /*31c0*/  FMUL R3, R5, R17 ;  /* 0x0000001105037220 */ /* 0x000fe20000400000 */
[-C--:B------:R-:W-:Y:S01]  /*31d0*/  FMUL R9, R7, R19.reuse ;  /* 0x0000001307097220 */ /* 0x080fe20000400000 */
[----:B------:R-:W-:Y:S01]  /*31e0*/  FMUL R26, R6, R19 ;  /* 0x00000013061a7220 */ /* 0x000fe20000400000 */
[-C--:B------:R-:W-:Y:S01]  /*31f0*/  FFMA R5, R5, R16.reuse, R10 ;  /* 0x0000001005057223 */ /* 0x080fe2000000000a */
[----:B------:R-:W-:Y:S01]  /*3200*/  FFMA R3, R4, R16, -R3 ;  /* 0x0000001004037223 */ /* 0x000fe20000000803 */
[-C--:B------:R-:W-:Y:S01]  /*3210*/  FFMA R6, R6, R18.reuse, -R9 ;  /* 0x0000001206067223 */ /* 0x080fe20000000809 */
[----:B------:R-:W-:Y:S01]  /*3220*/  FFMA R7, R7, R18, R26 ;  /* 0x0000001207077223 */ /* 0x000fe2000000001a */
[----:B------:R-:W-:Y:S01]  /*3230*/  FADD R2, R2, R5 ;  /* 0x0000000502027221 */ /* 0x000fe20000000000 */
[-C--:B----4-:R-:W-:Y:S01]  /*3240*/  FMUL R5, R13, R21.reuse ;  /* 0x000000150d057220 */ /* 0x090fe20000400000 */
[----:B------:R-:W-:Y:S01]  /*3250*/  FADD R3, R8, R3 ;  /* 0x0000000308037221 */ /* 0x000fe20000000000 */
[----:B------:R-:W-:Y:S01]  /*3260*/  FMUL R4, R12, R21 ;  /* 0x000000150c047220 */ /* 0x000fe20000400000 */
[----:B------:R-:W-:Y:S01]  /*3270*/  FADD R2, R2, R7 ;  /* 0x0000000702027221 */ /* 0x000fe20000000000 */
[-C--:B------:R-:W-:Y:S01]  /*3280*/  FFMA R12, R12, R20.reuse, -R5 ;  /* 0x000000140c0c7223 */ /* 0x080fe20000000805 */
[----:B------:R-:W-:Y:S01]  /*3290*/  FADD R3, R3, R6 ;  /* 0x0000000603037221 */ /* 0x000fe20000000000 */
[-C--:B------:R-:W-:Y:S01]  /*32a0*/  FMUL R5, R15, R23.reuse ;  /* 0x000000170f057220 */ /* 0x080fe20000400000 */
[C---:B------:R-:W-:Y:S01]  /*32b0*/  FMUL R6, R14.reuse, R23 ;  /* 0x000000170e067220 */ /* 0x040fe20000400000 */
[----:B------:R-:W-:Y:S01]  /*32c0*/  FFMA R13, R13, R20, R4 ;  /* 0x000000140d0d7223 */ /* 0x000fe20000000004 */
[----:B------:R-:W-:Y:S01]  /*32d0*/  FADD R3, R3, R12 ;  /* 0x0000000c03037221 */ /* 0x000fe20000000000 */
[-C--:B------:R-:W-:Y:S01]  /*32e0*/  FFMA R14, R14, R22.reuse, -R5 ;  /* 0x000000160e0e7223 */ /* 0x080fe20000000805 */
[----:B------:R-:W-:Y:S01]  /*32f0*/  FFMA R6, R15, R22, R6 ;  /* 0x000000160f067223 */ /* 0x000fe20000000006 */
[----:B------:R-:W-:-:S02]  /*3300*/  FADD R13, R2, R13 ;  /* 0x0000000d020d7221 */ /* 0x000fc40000000000 */
[----:B------:R-:W-:Y:S02]  /*3310*/  FADD R2, R3, R14 ;  /* 0x0000000e03027221 */ /* 0x000fe40000000000 */
[----:B------:R-:W-:Y:S01]  /*3320*/  FADD R3, R13, R6 ;  /* 0x000000060d037221 */ /* 0x000fe20000000000 */
[----:B------:R-:W-:Y:S06]  /*3330*/  @P0 BRA `(.L_x_38) ;  /* 0xfffffffc00140947 */ /* 0x000fec000383ffff */
[----:B------:R-:W-:-:S07]  /*3340*/  MOV R20, UR6 ;  /* 0x0000000600147c02 */ /* 0x000fce0008000f00 */
.L_x_37:
[----:B------:R-:W1:Y:S02]  /*3350*/  LDCU UR12, c[0x0][0x3a0] ;  /* 0x00007400ff0c77ac */ /* 0x000e640008000800 */
[----:B-1----:R-:W-:-:S04]  /*3360*/  ULOP3.LUT UR7, UR12, 0x7, URZ, 0xc0, !UPT ;  /* 0x000000070c077892 */ /* 0x002fc8000f8ec0ff */
[----:B------:R-:W-:-:S09]  /*3370*/  UISETP.NE.AND UP0, UPT, UR7, URZ, UPT ;  /* 0x000000ff0700728c */ /* 0x000fd2000bf05270 */
[----:B------:R-:W-:Y:S05]  /*3380*/  BRA.U !UP0, `(.L_x_39) ;  /* 0x0000000508007547 */ /* 0x000fea000b800000 */
[----:B------:R-:W-:Y:S02]  /*3390*/  UIADD3 UR7, UPT, UPT, UR7, -0x1, URZ ;  /* 0xffffffff07077890 */ /* 0x000fe4000fffe0ff */
[----:B------:R-:W-:Y:S02]  /*33a0*/  UISETP.NE.AND UP1, UPT, UR18, URZ, UPT ;  /* 0x000000ff1200728c */ /* 0x000fe4000bf25270 */
[----:B------:R-:W-:-:S09]  /*33b0*/  UISETP.GE.U32.AND UP0, UPT, UR7, 0x3, UPT ;  /* 0x000000030700788c */ /* 0x000fd2000bf06070 */
[----:B------:R-:W-:Y:S05]  /*33c0*/  BRA.U !UP0, `(.L_x_40) ;  /* 0x0000000108787547 */ /* 0x000fea000b800000 */
[----:B------:R-:W-:-:S05]  /*33d0*/  LEA R21, R20, R1, 0x3 ;  /* 0x0000000114157211 */ /* 0x000fca00078e18ff */
[----:B------:R-:W2:Y:S04]  /*33e0*/  LDL.128 R4, [R21] ;  /* 0x0000000015047983 */ /* 0x000ea80000100c00 */
[----:B0-----:R-:W2:Y:S04]  /*33f0*/  LDL.128 R8, [R21+0x20] ;  /* 0x0000200015087983 */ /* 0x001ea80000100c00 */
[----:B------:R-:W3:Y:S04]  /*3400*/  LDL.128 R12, [R21+0x10] ;  /* 0x00001000150c7983 */ /* 0x000ee80000100c00 */
[----:B------:R-:W3:Y:S01]  /*3410*/  LDL.128 R16, [R21+0x30] ;  /* 0x0000300015107983 */ /* 0x000ee20000100c00 */
[----:B------:R-:W-:Y:S01]  /*3420*/  IADD3 R20, PT, PT, R20, 0x4, RZ ;  /* 0x0000000414147810 */ /* 0x000fe20007ffe0ff */
[-C--:B--2---:R-:W-:Y:S01]  /*3430*/  FMUL R22, R4, R9.reuse ;  /* 0x0000000904167220 */ /* 0x084fe20000400000 */
[----:B------:R-:W-:Y:S01]  /*3440*/  FMUL R23, R5, R9 ;  /* 0x0000000905177220 */ /* 0x000fe20000400000 */
[----:B------:R-:W-:-:S02]  /*3450*/  FMUL R9, R7, R11 ;  /* 0x0000000b07097220 */ /* 0x000fc40000400000 */
[-C--:B------:R-:W-:Y:S01]  /*3460*/  FFMA R22, R5, R8.reuse, R22 ;  /* 0x0000000805167223 */ /* 0x080fe20000000016 */
[----:B------:R-:W-:Y:S01]  /*3470*/  FFMA R23, R4, R8, -R23 ;  /* 0x0000000804177223 */ /* 0x000fe20000000817 */
[C---:B------:R-:W-:Y:S01]  /*3480*/  FMUL R4, R6.reuse, R11 ;  /* 0x0000000b06047220 */ /* 0x040fe20000400000 */
[-C--:B------:R-:W-:Y:S01]  /*3490*/  FFMA R6, R6, R10.reuse, -R9 ;  /* 0x0000000a06067223 */ /* 0x080fe20000000809 */
[----:B------:R-:W-:Y:S01]  /*34a0*/  FADD R22, R3, R22 ;  /* 0x0000001603167221 */ /* 0x000fe20000000000 */
[----:B------:R-:W-:Y:S01]  /*34b0*/  FADD R23, R2, R23 ;  /* 0x0000001702177221 */ /* 0x000fe20000000000 */
[-C--:B---3--:R-:W-:Y:S01]  /*34c0*/  FMUL R3, R13, R17.reuse ;  /* 0x000000110d037220 */ /* 0x088fe20000400000 */
[----:B------:R-:W-:Y:S01]  /*34d0*/  FFMA R7, R7, R10, R4 ;  /* 0x0000000a07077223 */ /* 0x000fe20000000004 */
[C---:B------:R-:W-:Y:S01]  /*34e0*/  FMUL R2, R12.reuse, R17 ;  /* 0x000000110c027220 */ /* 0x040fe20000400000 */
[----:B------:R-:W-:Y:S01]  /*34f0*/  FADD R6, R23, R6 ;  /* 0x0000000617067221 */ /* 0x000fe20000000000 */
[-C--:B------:R-:W-:Y:S01]  /*3500*/  FMUL R5, R15, R19.reuse ;  /* 0x000000130f057220 */ /* 0x080fe20000400000 */
[-C--:B------:R-:W-:Y:S01]  /*3510*/  FFMA R3, R12, R16.reuse, -R3 ;  /* 0x000000100c037223 */ /* 0x080fe20000000803 */
[----:B------:R-:W-:Y:S01]  /*3520*/  FADD R7, R22, R7 ;  /* 0x0000000716077221 */ /* 0x000fe20000000000 */
[C---:B------:R-:W-:Y:S01]  /*3530*/  FMUL R4, R14.reuse, R19 ;  /* 0x000000130e047220 */ /* 0x040fe20000400000 */
[----:B------:R-:W-:Y:S01]  /*3540*/  FFMA R2, R13, R16, R2 ;  /* 0x000000100d027223 */ /* 0x000fe20000000002 */
[-C--:B------:R-:W-:Y:S01]  /*3550*/  FFMA R14, R14, R18.reuse, -R5 ;  /* 0x000000120e0e7223 */ /* 0x080fe20000000805 */
[----:B------:R-:W-:Y:S01]  /*3560*/  FADD R3, R6, R3 ;  /* 0x0000000306037221 */ /* 0x000fe20000000000 */
[----:B------:R-:W-:Y:S01]  /*3570*/  FFMA R4, R15, R18, R4 ;  /* 0x000000120f047223 */ /* 0x000fe20000000004 */
[----:B------:R-:W-:-:S02]  /*3580*/  FADD R7, R7, R2 ;  /* 0x0000000207077221 */ /* 0x000fc40000000000 */
[----:B------:R-:W-:Y:S02]  /*3590*/  FADD R2, R3, R14 ;  /* 0x0000000e03027221 */ /* 0x000fe40000000000 */
[----:B------:R-:W-:-:S07]  /*35a0*/  FADD R3, R7, R4 ;  /* 0x0000000407037221 */ /* 0x000fce0000000000 */
.L_x_40:
[----:B------:R-:W-:Y:S05]  /*35b0*/  BRA.U !UP1, `(.L_x_39) ;  /* 0x0000000109747547 */ /* 0x000fea000b800000 */
[----:B------:R-:W1:Y:S01]  /*35c0*/  LDC R4, c[0x0][0x3a0] ;  /* 0x0000e800ff047b82 */ /* 0x000e620000000800 */
[----:B------:R-:W-:-:S06]  /*35d0*/  UISETP.NE.AND UP0, UPT, UR18, 0x1, UPT ;  /* 0x000000011200788c */ /* 0x000fcc000bf05270 */
[----:B------:R-:W-:-:S13]  /*35e0*/  PLOP3.LUT P1, PT, PT, PT, UP0, 0x80, 0x8 ;  /* 0x000000000008781c */ /* 0x000fda0003f2f008 */
[CC--:B------:R-:W-:Y:S02]  /*35f0*/  @P1 LEA R16, R20.reuse, R1.reuse, 0x3 ;  /* 0x0000000114101211 */ /* 0x0c0fe400078e18ff */
[----:B------:R-:W-:Y:S02]  /*3600*/  @P1 IADD3 R20, PT, PT, R20, 0x2, RZ ;  /* 0x0000000214141810 */ /* 0x000fe40007ffe0ff */
[----:B-1----:R-:W-:Y:S01]  /*3610*/  LOP3.LUT P0, RZ, R4, 0x1, RZ, 0xc0, !PT ;  /* 0x0000000104ff7812 */ /* 0x002fe2000780c0ff */
[----:B0-----:R-:W2:Y:S04]  /*3620*/  @P1 LDL.128 R8, [R16+0x20] ;  /* 0x0000200010081983 */ /* 0x001ea80000100c00 */
[----:B------:R-:W2:Y:S08]  /*3630*/  @P1 LDL.128 R4, [R16] ;  /* 0x0000000010041983 */ /* 0x000eb00000100c00 */
[----:B------:R-:W-:-:S05]  /*3640*/  @P0 LEA R20, R20, R1, 0x3 ;  /* 0x0000000114140211 */ /* 0x000fca00078e18ff */
[----:B------:R-:W3:Y:S04]  /*3650*/  @P0 LDL.64 R12, [R20] ;  /* 0x00000000140c0983 */ /* 0x000ee80000100a00 */
[----:B------:R-:W3:Y:S01]  /*3660*/  @P0 LDL.64 R14, [R20+0x20] ;  /* 0x00002000140e0983 */ /* 0x000ee20000100a00 */
[-C--:B--2---:R-:W-:Y:S01]  /*3670*/  @P1 FMUL R17, R5, R9.reuse ;  /* 0x0000000905111220 */ /* 0x084fe20000400000 */
[----:B------:R-:W-:Y:S01]  /*3680*/  @P1 FMUL R18, R4, R9 ;  /* 0x0000000904121220 */ /* 0x000fe20000400000 */
[-C--:B------:R-:W-:Y:S01]  /*3690*/  @P1 FMUL R9, R7, R11.reuse ;  /* 0x0000000b07091220 */ /* 0x080fe20000400000 */
[----:B------:R-:W-:Y:S01]  /*36a0*/  @P1 FMUL R22, R6, R11 ;  /* 0x0000000b06161220 */ /* 0x000fe20000400000 */
[-C--:B------:R-:W-:Y:S01]  /*36b0*/  @P1 FFMA R17, R4, R8.reuse, -R17 ;  /* 0x0000000804111223 */ /* 0x080fe20000000811 */
[----:B------:R-:W-:Y:S01]  /*36c0*/  @P1 FFMA R18, R5, R8, R18 ;  /* 0x0000000805121223 */ /* 0x000fe20000000012 */
[-C--:B------:R-:W-:Y:S01]  /*36d0*/  @P1 FFMA R6, R6, R10.reuse, -R9 ;  /* 0x0000000a06061223 */ /* 0x080fe20000000809 */
[----:B------:R-:W-:Y:S01]  /*36e0*/  @P1 FFMA R7, R7, R10, R22 ;  /* 0x0000000a07071223 */ /* 0x000fe20000000016 */
[----:B------:R-:W-:Y:S01]  /*36f0*/  @P1 FADD R17, R2, R17 ;  /* 0x0000001102111221 */ /* 0x000fe20000000000 */
[----:B------:R-:W-:-:S03]  /*3700*/  @P1 FADD R18, R3, R18 ;  /* 0x0000001203121221 */ /* 0x000fc60000000000 */
[----:B------:R-:W-:Y:S01]  /*3710*/  @P1 FADD R2, R17, R6 ;  /* 0x0000000611021221 */ /* 0x000fe20000000000 */
[----:B------:R-:W-:Y:S01]  /*3720*/  @P1 FADD R3, R18, R7 ;  /* 0x0000000712031221 */ /* 0x000fe20000000000 */
[-C--:B---3--:R-:W-:Y:S01]  /*3730*/  @P0 FMUL R5, R13, R15.reuse ;  /* 0x0000000f0d050220 */ /* 0x088fe20000400000 */
[----:B------:R-:W-:-:S03]  /*3740*/  @P0 FMUL R4, R12, R15 ;  /* 0x0000000f0c040220 */ /* 0x000fc60000400000 */
[-C--:B------:R-:W-:Y:S01]  /*3750*/  @P0 FFMA R5, R12, R14.reuse, -R5 ;  /* 0x0000000e0c050223 */ /* 0x080fe20000000805 */
[----:B------:R-:W-:-:S03]  /*3760*/  @P0 FFMA R4, R13, R14, R4 ;  /* 0x0000000e0d040223 */ /* 0x000fc60000000004 */
[----:B------:R-:W-:Y:S01]  /*3770*/  @P0 FADD R2, R2, R5 ;  /* 0x0000000502020221 */ /* 0x000fe20000000000 */
[----:B------:R-:W-:-:S07]  /*3780*/  @P0 FADD R3, R3, R4 ;  /* 0x0000000403030221 */ /* 0x000fce0000000000 */
.L_x_39:
[----:B------:R-:W1:Y:S01]  /*3790*/  LDC R29, c[0x0][0x398] ;  /* 0x0000e600ff1d7b82 */ /* 0x000e620000000800 */
[----:B------:R-:W2:Y:S01]  /*37a0*/  LDCU UR7, c[0x0][0x3a0] ;  /* 0x00007400ff0777ac */ /* 0x000ea20008000800 */
[----:B------:R-:W-:Y:S01]  /*37b0*/  IADD3 R28, PT, PT, R28, 0x1, RZ ;  /* 0x000000011c1c7810 */ /* 0x000fe20007ffe0ff */
[----:B------:R-:W-:-:S05]  /*37c0*/  UIADD3 UR12, UPT, UPT, UR12, -0x2, URZ ;  /* 0xfffffffe0c0c7890 */ /* 0x000fca000fffe0ff */
[----:B------:R-:W3:Y:S01]  /*37d0*/  LDC.64 R6, c[0x0][0x388] ;  /* 0x0000e200ff067b82 */ /* 0x000ee20000000a00 */
[----:B------:R-:W-:Y:S01]  /*37e0*/  UISETP.GE.U32.AND UP0, UPT, UR12, 0xf, UPT ;  /* 0x0000000f0c00788c */ /* 0x000fe2000bf06070 */
[----:B--2---:R-:W-:-:S05]  /*37f0*/  IADD3 R4, PT, PT, R28, -UR7, RZ ;  /* 0x800000071c047c10 */ /* 0x004fca000fffe0ff */
[----:B-1----:R-:W-:Y:S02]  /*3800*/  IMAD R5, R4, R29, R0 ;  /* 0x0000001d04057224 */ /* 0x002fe400078e0200 */
[----:B------:R-:W-:Y:S02]  /*3810*/  HFMA2 R4, -RZ, RZ, 0, 0 ;  /* 0x00000000ff047431 */ /* 0x000fe400000001ff */
[----:B---3--:R-:W-:-:S05]  /*3820*/  IMAD.WIDE R6, R5, 0x8, R6 ;  /* 0x0000000805067825 */ /* 0x008fca00078e0206 */
[----:B------:R1:W-:Y:S01]  /*3830*/  STG.E.64 desc[UR14][R6.64], R2 ;  /* 0x0000000206007986 */ /* 0x0003e2000c101b0e */
[----:B------:R-:W-:Y:S05]  /*3840*/  BRA.U !UP0, `(.L_x_41) ;  /* 0x0000000108d87547 */ /* 0x000fea000b800000 */
[----:B------:R-:W-:-:S07]  /*3850*/  MOV R31, RZ ;  /* 0x000000ff001f7202 */ /* 0x000fce0000000f00 */
.L_x_42:
[----:B----4-:R-:W-:-:S05]  /*3860*/  LEA R30, R31, UR9, 0x3 ;  /* 0x000000091f1e7c11 */ /* 0x010fca000f8e18ff */
[----:B0-----:R-:W2:Y:S04]  /*3870*/  LDL.128 R8, [R30+0x10] ;  /* 0x000010001e087983 */ /* 0x001ea80000100c00 */
[----:B-1----:R-:W3:Y:S04]  /*3880*/  LDL.128 R4, [R30+0x20] ;  /* 0x000020001e047983 */ /* 0x002ee80000100c00 */
[----:B------:R-:W4:Y:S04]  /*3890*/  LDL.128 R20, [R30+0x30] ;  /* 0x000030001e147983 */ /* 0x000f280000100c00 */
[----:B------:R-:W5:Y:S04]  /*38a0*/  LDL.128 R16, [R30+0x40] ;  /* 0x000040001e107983 */ /* 0x000f680000100c00 */
[----:B------:R-:W5:Y:S04]  /*38b0*/  LDL.128 R12, [R30+0x50] ;  /* 0x000050001e0c7983 */ /* 0x000f680000100c00 */
[----:B------:R-:W5:Y:S04]  /*38c0*/  LDL.64 R2, [R30+0x80] ;  /* 0x000080001e027983 */ /* 0x000f680000100a00 */
[----:B------:R-:W5:Y:S01]  /*38d0*/  LDL.64 R24, [R30+0x8] ;  /* 0x000008001e187983 */ /* 0x000f620000100a00 */
[----:B--2---:R-:W-:-:S02]  /*38e0*/  MOV R26, R8 ;  /* 0x00000008001a7202 */ /* 0x004fc40000000f00 */
[----:B------:R-:W-:Y:S02]  /*38f0*/  MOV R27, R9 ;  /* 0x00000009001b7202 */ /* 0x000fe40000000f00 */
[----:B------:R-:W-:Y:S02]  /*3900*/  MOV R8, R10 ;  /* 0x0000000a00087202 */ /* 0x000fe40000000f00 */
[----:B------:R-:W-:Y:S02]  /*3910*/  MOV R9, R11 ;  /* 0x0000000b00097202 */ /* 0x000fe40000000f00 */
[----:B---3--:R-:W-:Y:S02]  /*3920*/  MOV R10, R4 ;  /* 0x00000004000a7202 */ /* 0x008fe40000000f00 */
[----:B------:R-:W-:Y:S02]  /*3930*/  MOV R11, R5 ;  /* 0x00000005000b7202 */ /* 0x000fe40000000f00 */
[----:B------:R-:W-:-:S02]  /*3940*/  MOV R4, R6 ;  /* 0x0000000600047202 */ /* 0x000fc40000000f00 */
[----:B------:R-:W-:Y:S02]  /*3950*/  MOV R5, R7 ;  /* 0x0000000700057202 */ /* 0x000fe40000000f00 */
[----:B----4-:R-:W-:Y:S02]  /*3960*/  MOV R6, R20 ;  /* 0x0000001400067202 */ /* 0x010fe40000000f00 */
[----:B------:R-:W-:Y:S01]  /*3970*/  MOV R7, R21 ;  /* 0x0000001500077202 */ /* 0x000fe20000000f00 */
[----:B------:R0:W-:Y:S04]  /*3980*/  STL.128 [R30+0x10], R8 ;  /* 0x000010081e007387 */ /* 0x0001e80000100c00 */
[----:B------:R1:W-:Y:S04]  /*3990*/  STL.128 [R30+0x20], R4 ;  /* 0x000020041e007387 */ /* 0x0003e80000100c00 */
[----:B0-----:R-:W2:Y:S04]  /*39a0*/  LDL.128 R8, [R30+0x60] ;  /* 0x000060001e087983 */ /* 0x001ea80000100c00 */
[----:B-1----:R-:W3:Y:S01]  /*39b0*/  LDL.128 R4, [R30+0x70] ;  /* 0x000070001e047983 */ /* 0x002ee20000100c00 */
[----:B------:R-:W-:-:S02]  /*39c0*/  MOV R20, R22 ;  /* 0x0000001600147202 */ /* 0x000fc40000000f00 */
[----:B------:R-:W-:Y:S02]  /*39d0*/  MOV R21, R23 ;  /* 0x0000001700157202 */ /* 0x000fe40000000f00 */
[----:B-----5:R-:W-:Y:S02]  /*39e0*/  MOV R22, R16 ;  /* 0x0000001000167202 */ /* 0x020fe40000000f00 */
[----:B------:R-:W-:Y:S02]  /*39f0*/  MOV R23, R17 ;  /* 0x0000001100177202 */ /* 0x000fe40000000f00 */
[----:B------:R-:W-:Y:S02]  /*3a00*/  MOV R16, R18 ;  /* 0x0000001200107202 */ /* 0x000fe40000000f00 */
[----:B------:R-:W-:Y:S02]  /*3a10*/  MOV R17, R19 ;  /* 0x0000001300117202 */ /* 0x000fe40000000f00 */
[----:B------:R-:W-:-:S02]  /*3a20*/  MOV R18, R12 ;  /* 0x0000000c00127202 */ /* 0x000fc40000000f00 */
[----:B------:R-:W-:Y:S02]  /*3a30*/  MOV R19, R13 ;  /* 0x0000000d00137202 */ /* 0x000fe40000000f00 */
[----:B------:R-:W-:Y:S02]  /*3a40*/  MOV R12, R14 ;  /* 0x0000000e000c7202 */ /* 0x000fe40000000f00 */
[----:B------:R-:W-:Y:S01]  /*3a50*/  MOV R13, R15 ;  /* 0x0000000f000d7202 */ /* 0x000fe20000000f00 */
[----:B------:R-:W-:Y:S01]  /*3a60*/  ULOP3.LUT UR7, UR16, 0xfffffff0, URZ, 0xc0, !UPT ;  /* 0xfffffff010077892 */ /* 0x000fe2000f8ec0ff */
[----:B------:R4:W-:Y:S01]  /*3a70*/  STL.128 [R30], R24 ;  /* 0x000000181e007387 */ /* 0x0009e20000100c00 */
[----:B------:R-:W-:-:S03]  /*3a80*/  IADD3 R31, PT, PT, R31, 0x10, RZ ;  /* 0x000000101f1f7810 */ /* 0x000fc60007ffe0ff */
[----:B------:R4:W-:Y:S04]  /*3a90*/  STL.128 [R30+0x30], R20 ;  /* 0x000030141e007387 */ /* 0x0009e80000100c00 */
[----:B------:R4:W-:Y:S01]  /*3aa0*/  STL.128 [R30+0x40], R16 ;  /* 0x000040101e007387 */ /* 0x0009e20000100c00 */
[----:B------:R-:W-:Y:S02]  /*3ab0*/  ISETP.NE.AND P0, PT, R31, UR7, PT ;  /* 0x000000071f007c0c */ /* 0x000fe4000bf05270 */
[----:B--2---:R-:W-:Y:S02]  /*3ac0*/  MOV R14, R8 ;  /* 0x00000008000e7202 */ /* 0x004fe40000000f00 */
[----:B------:R-:W-:Y:S02]  /*3ad0*/  MOV R15, R9 ;  /* 0x00000009000f7202 */ /* 0x000fe40000000f00 */
[----:B------:R-:W-:-:S02]  /*3ae0*/  MOV R8, R10 ;  /* 0x0000000a00087202 */ /* 0x000fc40000000f00 */
[----:B------:R-:W-:Y:S02]  /*3af0*/  MOV R9, R11 ;  /* 0x0000000b00097202 */ /* 0x000fe40000000f00 */
[----:B---3--:R-:W-:Y:S02]  /*3b00*/  MOV R10, R4 ;  /* 0x00000004000a7202 */ /* 0x008fe40000000f00 */
[----:B------:R-:W-:Y:S02]  /*3b10*/  MOV R11, R5 ;  /* 0x00000005000b7202 */ /* 0x000fe40000000f00 */
[----:B------:R-:W-:Y:S02]  /*3b20*/  MOV R4, R6 ;  /* 0x0000000600047202 */ /* 0x000fe40000000f00 */
[----:B------:R-:W-:Y:S02]  /*3b30*/  MOV R5, R7 ;  /* 0x0000000700057202 */ /* 0x000fe40000000f00 */
[----:B------:R-:W-:-:S02]  /*3b40*/  MOV R6, R2 ;  /* 0x0000000200067202 */ /* 0x000fc40000000f00 */
[----:B------:R-:W-:Y:S01]  /*3b50*/  MOV R7, R3 ;  /* 0x0000000300077202 */ /* 0x000fe20000000f00 */
[----:B------:R4:W-:Y:S04]  /*3b60*/  STL.128 [R30+0x50], R12 ;  /* 0x0000500c1e007387 */ /* 0x0009e80000100c00 */
[----:B------:R4:W-:Y:S04]  /*3b70*/  STL.128 [R30+0x60], R8 ;  /* 0x000060081e007387 */ /* 0x0009e80000100c00 */
[----:B------:R4:W-:Y:S01]  /*3b80*/  STL.128 [R30+0x70], R4 ;  /* 0x000070041e007387 */ /* 0x0009e20000100c00 */
[----:B------:R-:W-:Y:S05]  /*3b90*/  @P0 BRA `(.L_x_42) ;  /* 0xfffffffc00300947 */ /* 0x000fea000383ffff */
[----:B----4-:R-:W-:-:S07]  /*3ba0*/  MOV R4, UR7 ;  /* 0x0000000700047c02 */ /* 0x010fce0008000f00 */
.L_x_41:
[----:B------:R-:W-:-:S09]  /*3bb0*/  ULOP3.LUT UP0, URZ, UR16, 0xf, URZ, 0xc0, !UPT ;  /* 0x0000000f10ff7892 */ /* 0x000fd2000f80c0ff */
[----:B------:R-:W-:Y:S05]  /*3bc0*/  BRA.U !UP0, `(.L_x_43) ;  /* 0x0000000108bc7547 */ /* 0x000fea000b800000 */
[----:B------:R-:W-:Y:S02]  /*3bd0*/  UISETP.GE.U32.AND UP0, UPT, UR8, 0x7, UPT ;  /* 0x000000070800788c */ /* 0x000fe4000bf06070 */
[----:B------:R-:W-:-:S07]  /*3be0*/  UISETP.NE.AND UP1, UPT, UR5, URZ, UPT ;  /* 0x000000ff0500728c */ /* 0x000fce000bf25270 */
[----:B------:R-:W-:Y:S05]  /*3bf0*/  BRA.U !UP0, `(.L_x_44) ;  /* 0x0000000108487547 */ /* 0x000fea000b800000 */
[----:B-1----:R-:W-:-:S05]  /*3c00*/  LEA R2, R4, UR9, 0x3 ;  /* 0x0000000904027c11 */ /* 0x002fca000f8e18ff */
[----:B------:R-:W2:Y:S04]  /*3c10*/  LDL.64 R6, [R2+0x8] ;  /* 0x0000080002067983 */ /* 0x000ea80000100a00 */
[----:B0-----:R-:W3:Y:S04]  /*3c20*/  LDL.64 R8, [R2+0x10] ;  /* 0x0000100002087983 */ /* 0x001ee80000100a00 */
[----:B------:R-:W4:Y:S04]  /*3c30*/  LDL.64 R10, [R2+0x18] ;  /* 0x00001800020a7983 */ /* 0x000f280000100a00 */
[----:B------:R-:W5:Y:S04]  /*3c40*/  LDL.64 R12, [R2+0x20] ;  /* 0x00002000020c7983 */ /* 0x000f680000100a00 */
[----:B------:R-:W5:Y:S04]  /*3c50*/  LDL.64 R14, [R2+0x28] ;  /* 0x00002800020e7983 */ /* 0x000f680000100a00 */
[----:B------:R-:W5:Y:S04]  /*3c60*/  LDL.64 R16, [R2+0x30] ;  /* 0x0000300002107983 */ /* 0x000f680000100a00 */
[----:B------:R-:W5:Y:S04]  /*3c70*/  LDL.64 R18, [R2+0x38] ;  /* 0x0000380002127983 */ /* 0x000f680000100a00 */
[----:B------:R-:W5:Y:S01]  /*3c80*/  LDL.64 R20, [R2+0x40] ;  /* 0x0000400002147983 */ /* 0x000f620000100a00 */
[----:B------:R-:W-:-:S03]  /*3c90*/  IADD3 R4, PT, PT, R4, 0x8, RZ ;  /* 0x0000000804047810 */ /* 0x000fc60007ffe0ff */
[----:B--2---:R2:W-:Y:S04]  /*3ca0*/  STL.64 [R2], R6 ;  /* 0x0000000602007387 */ /* 0x0045e80000100a00 */
[----:B---3--:R2:W-:Y:S04]  /*3cb0*/  STL.64 [R2+0x8], R8 ;  /* 0x0000080802007387 */ /* 0x0085e80000100a00 */
[----:B----4-:R2:W-:Y:S04]  /*3cc0*/  STL.64 [R2+0x10], R10 ;  /* 0x0000100a02007387 */ /* 0x0105e80000100a00 */
[----:B-----5:R2:W-:Y:S04]  /*3cd0*/  STL.64 [R2+0x18], R12 ;  /* 0x0000180c02007387 */ /* 0x0205e80000100a00 */
[----:B------:R2:W-:Y:S04]  /*3ce0*/  STL.64 [R2+0x20], R14 ;  /* 0x0000200e02007387 */ /* 0x0005e80000100a00 */
[----:B------:R2:W-:Y:S04]  /*3cf0*/  STL.64 [R2+0x28], R16 ;  /* 0x0000281002007387 */ /* 0x0005e80000100a00 */
[----:B------:R2:W-:Y:S04]  /*3d00*/  STL.64 [R2+0x30], R18 ;  /* 0x0000301202007387 */ /* 0x0005e80000100a00 */
[----:B------:R2:W-:Y:S02]  /*3d10*/  STL.64 [R2+0x38], R20 ;  /* 0x0000381402007387 */ /* 0x0005e40000100a00 */
.L_x_44:
[----:B------:R-:W-:Y:S05]  /*3d20*/  BRA.U !UP1, `(.L_x_43) ;  /* 0x0000000109647547 */ /* 0x000fea000b800000 */
[----:B------:R-:W-:Y:S02]  /*3d30*/  UISETP.GE.U32.AND UP0, UPT, UR11, 0x3, UPT ;  /* 0x000000030b00788c */ /* 0x000fe4000bf06070 */
[----:B------:R-:W-:-:S07]  /*3d40*/  UISETP.NE.AND UP1, UPT, UR10, URZ, UPT ;  /* 0x000000ff0a00728c */ /* 0x000fce000bf25270 */
[----:B------:R-:W-:Y:S05]  /*3d50*/  BRA.U !UP0, `(.L_x_45) ;  /* 0x0000000108287547 */ /* 0x000fea000b800000 */
[----:B------:R-:W-:-:S05]  /*3d60*/  LEA R5, R4, UR9, 0x3 ;  /* 0x0000000904057c11 */ /* 0x000fca000f8e18ff */
[----:B-12---:R-:W2:Y:S04]  /*3d70*/  LDL.64 R2, [R5+0x8] ;  /* 0x0000080005027983 */ /* 0x006ea80000100a00 */
[----:B------:R-:W3:Y:S04]  /*3d80*/  LDL.64 R6, [R5+0x10] ;  /* 0x0000100005067983 */ /* 0x000ee80000100a00 */
[----:B0-----:R-:W4:Y:S04]  /*3d90*/  LDL.64 R8, [R5+0x18] ;  /* 0x0000180005087983 */ /* 0x001f280000100a00 */
[----:B------:R-:W5:Y:S01]  /*3da0*/  LDL.64 R10, [R5+0x20] ;  /* 0x00002000050a7983 */ /* 0x000f620000100a00 */
[----:B------:R-:W-:-:S03]  /*3db0*/  IADD3 R4, PT, PT, R4, 0x4, RZ ;  /* 0x0000000404047810 */ /* 0x000fc60007ffe0ff */
[----:B--2---:R0:W-:Y:S04]  /*3dc0*/  STL.64 [R5], R2 ;  /* 0x0000000205007387 */ /* 0x0041e80000100a00 */
[----:B---3--:R0:W-:Y:S04]  /*3dd0*/  STL.64 [R5+0x8], R6 ;  /* 0x0000080605007387 */ /* 0x0081e80000100a00 */
[----:B----4-:R0:W-:Y:S04]  /*3de0*/  STL.64 [R5+0x10], R8 ;  /* 0x0000100805007387 */ /* 0x0101e80000100a00 */
[----:B-----5:R0:W-:Y:S02]  /*3df0*/  STL.64 [R5+0x18], R10 ;  /* 0x0000180a05007387 */ /* 0x0201e40000100a00 */
.L_x_45:
[----:B------:R-:W-:Y:S05]  /*3e00*/  BRA.U !UP1, `(.L_x_43) ;  /* 0x00000001092c7547 */ /* 0x000fea000b800000 */
[----:B------:R-:W-:-:S05]  /*3e10*/  LEA R4, R4, UR9, 0x3 ;  /* 0x0000000904047c11 */ /* 0x000fca000f8e18ff */
[----:B012---:R-:W2:Y:S01]  /*3e20*/  LDL.64 R2, [R4+0x8] ;  /* 0x0000080004027983 */ /* 0x007ea20000100a00 */
[----:B------:R-:W-:-:S03]  /*3e30*/  UISETP.NE.AND UP0, UPT, UR10, 0x1, UPT ;  /* 0x000000010a00788c */ /* 0x000fc6000bf05270 */
[----:B--2---:R3:W-:Y:S06]  /*3e40*/  STL.64 [R4], R2 ;  /* 0x0000000204007387 */ /* 0x0047ec0000100a00 */
[----:B------:R-:W-:Y:S05]  /*3e50*/  BRA.U !UP0, `(.L_x_43) ;  /* 0x0000000108187547 */ /* 0x000fea000b800000 */
[----:B---3--:R-:W2:Y:S01]  /*3e60*/  LDL.64 R2, [R4+0x10] ;  /* 0x0000100004027983 */ /* 0x008ea20000100a00 */
[----:B------:R-:W-:-:S03]  /*3e70*/  UISETP.NE.AND UP0, UPT, UR10, 0x2, UPT ;  /* 0x000000020a00788c */ /* 0x000fc6000bf05270 */
[----:B--2---:R4:W-:Y:S06]  /*3e80*/  STL.64 [R4+0x8], R2 ;  /* 0x0000080204007387 */ /* 0x0049ec0000100a00 */
[----:B------:R-:W-:Y:S05]  /*3e90*/  BRA.U !UP0, `(.L_x_43) ;  /* 0x0000000108087547 */ /* 0x000fea000b800000 */
[----:B----4-:R-:W2:Y:S04]  /*3ea0*/  LDL.64 R2, [R4+0x18] ;  /* 0x0000180004027983 */ /* 0x010ea80000100a00 */
[----:B--2---:R0:W-:Y:S02]  /*3eb0*/  STL.64 [R4+0x10], R2 ;  /* 0x0000100204007387 */ /* 0x0041e40000100a00 */
.L_x_43:
[----:B------:R-:W5:Y:S02]  /*3ec0*/  LDCU UR7, c[0x0][0x39c] ;  /* 0x00007380ff0777ac */ /* 0x000f640008000800 */
[----:B-----5:R-:W-:-:S13]  /*3ed0*/  ISETP.NE.AND P0, PT, R28, UR7, PT ;  /* 0x000000071c007c0c */ /* 0x020fda000bf05270 */
[----:B------:R-:W-:Y:S05]  /*3ee0*/  @P0 BRA `(.L_x_46) ;  /* 0xffffffec00f00947 */ /* 0x000fea000383ffff */
[----:B------:R-:W-:-:S04]  /*3ef0*/  IADD3 R0, PT, PT, R0, UR4, RZ ;  /* 0x0000000400007c10 */ /* 0x000fc8000fffe0ff */
[----:B------:R-:W-:-:S13]  /*3f00*/  ISETP.GE.AND P0, PT, R0, R29, PT ;  /* 0x0000001d0000720c */ /* 0x000fda0003f06270 */
[----:B------:R-:W-:Y:S05]  /*3f10*/  @!P0 BRA `(.L_x_47) ;  /* 0xffffffd800948947 */ /* 0x000fea000383ffff */
[----:B------:R-:W-:Y:S05]  /*3f20*/  BSYNC.RECONVERGENT B0 ;  /* 0x0000000000007941 */ /* 0x000fea0003800200 */
.L_x_26:
[----:B------:R-:W-:Y:S05]  /*3f30*/  EXIT ;  /* 0x000000000000794d */ /* 0x000fea0003800000 */
.L_x_25:
[----:B------:R-:W-:-:S04]  /*3f40*/  UIADD3 UR5, UPT, UPT, -UR5, UR6, URZ ;  /* 0x0000000605057290 */ /* 0x000fc8000fffe1ff */
[----:B------:R-:W-:-:S04]  /*3f50*/  UIADD3 UR6, UPT, UPT, UR5, 0x1, URZ ;  /* 0x0000000105067890 */ /* 0x000fc8000fffe0ff */
[----:B------:R-:W-:Y:S02]  /*3f60*/  ULOP3.LUT UR7, UR6, 0x3, URZ, 0xc0, !UPT ;  /* 0x0000000306077892 */ /* 0x000fe4000f8ec0ff */
[----:B------:R-:W-:-:S12]  /*3f70*/  ULOP3.LUT UR8, UR6, 0xfffffffc, URZ, 0xc0, !UPT ;  /* 0xfffffffc06087892 */ /* 0x000fd8000f8ec0ff */
.L_x_52:
[----:B01-3--:R-:W0:Y:S02]  /*3f80*/  LDC.64 R4, c[0x0][0x390] ;  /* 0x0000e400ff047b82 */ /* 0x00be240000000a00 */
[----:B0-----:R-:W-:-:S05]  /*3f90*/  IMAD.WIDE R4, R0, 0x4, R4 ;  /* 0x0000000400047825 */ /* 0x001fca00078e0204 */
[----:B------:R-:W2:Y:S01]  /*3fa0*/  LDG.E R2, desc[UR14][R4.64] ;  /* 0x0000000e04027981 */ /* 0x000ea2000c1e1900 */
[----:B------:R-:W-:Y:S01]  /*3fb0*/  HFMA2 R3, -RZ, RZ, 0, 0 ;  /* 0x00000000ff037431 */ /* 0x000fe200000001ff */
[----:B------:R-:W-:Y:S01]  /*3fc0*/  UISETP.GE.U32.AND UP0, UPT, UR5, 0x3, UPT ;  /* 0x000000030500788c */ /* 0x000fe2000bf06070 */
[----:B------:R-:W-:-:S03]  /*3fd0*/  MOV R9, UR16 ;  /* 0x0000001000097c02 */ /* 0x000fc60008000f00 */
[----:B--2---:R0:W-:Y:S05]  /*3fe0*/  STL.64 [R1], R2 ;  /* 0x0000000201007387 */ /* 0x0041ea0000100a00 */
[----:B----4-:R-:W-:Y:S05]  /*3ff0*/  BRA.U !UP0, `(.L_x_48) ;  /* 0x0000000508187547 */ /* 0x010fea000b800000 */
[----:B------:R-:W1:Y:S01]  /*4000*/  LDC R17, c[0x0][0x398] ;  /* 0x0000e600ff117b82 */ /* 0x000e620000000800 */
[----:B0-----:R-:W-:Y:S02]  /*4010*/  MOV R3, RZ ;  /* 0x000000ff00037202 */ /* 0x001fe40000000f00 */
[----:B------:R-:W-:-:S05]  /*4020*/  MOV R9, UR16 ;  /* 0x0000001000097c02 */ /* 0x000fca0008000f00 */
[----:B------:R-:W0:Y:S08]  /*4030*/  LDC R8, c[0x0][0x3a0] ;  /* 0x0000e800ff087b82 */ /* 0x000e300000000800 */
[----:B------:R-:W2:Y:S08]  /*4040*/  LDC.64 R10, c[0x0][0x380] ;  /* 0x0000e000ff0a7b82 */ /* 0x000eb00000000a00 */
[----:B------:R-:W3:Y:S02]  /*4050*/  LDC.64 R12, c[0x0][0x388] ;  /* 0x0000e200ff0c7b82 */ /* 0x000ee40000000a00 */
.L_x_49:
[----:B-1--4-:R-:W-:-:S04]  /*4060*/  IMAD R19, R9, R17, R0 ;  /* 0x0000001109137224 */ /* 0x012fc800078e0200 */
[----:B--2---:R-:W-:-:S05]  /*4070*/  IMAD.WIDE R18, R19, 0x10, R10 ;  /* 0x0000001013127825 */ /* 0x004fca00078e020a */
[----:B------:R-:W2:Y:S02]  /*4080*/  LDG.E.128 R4, desc[UR14][R18.64] ;  /* 0x0000000e12047981 */ /* 0x000ea4000c1e1d00 */
[----:B--2---:R-:W-:Y:S08]  /*4090*/  F2F.F32.F64 R26, R4 ;  /* 0x00000004001a7310 */ /* 0x004ff00000301000 */
[----:B------:R-:W1:Y:S02]  /*40a0*/  F2F.F32.F64 R27, R6 ;  /* 0x00000006001b7310 */ /* 0x000e640000301000 */
[----:B-1----:R1:W-:Y:S04]  /*40b0*/  STL.64 [UR17], R26 ;  /* 0x0000001aff007987 */ /* 0x0023e80008100a11 */
[----:B------:R-:W2:Y:S01]  /*40c0*/  LDL.64 R22, [R1+0x20] ;  /* 0x0000200001167983 */ /* 0x000ea20000100a00 */
[----:B0-----:R-:W-:-:S05]  /*40d0*/  IADD3 R14, PT, PT, R9, -R8, RZ ;  /* 0x80000008090e7210 */ /* 0x001fca0007ffe0ff */
[----:B------:R-:W-:-:S05]  /*40e0*/  IMAD R25, R14, R17, R17 ;  /* 0x000000110e197224 */ /* 0x000fca00078e0211 */
[----:B------:R-:W-:Y:S01]  /*40f0*/  IADD3 R25, PT, PT, R25, R0, RZ ;  /* 0x0000000019197210 */ /* 0x000fe20007ffe0ff */
[-C--:B--2---:R-:W-:Y:S01]  /*4100*/  FMUL R21, R2, R23.reuse ;  /* 0x0000001702157220 */ /* 0x084fe20000400000 */
[----:B------:R-:W-:-:S03]  /*4110*/  FMUL R15, RZ, R23 ;  /* 0x00000017ff0f7220 */ /* 0x000fc60000400000 */
[-C--:B------:R-:W-:Y:S01]  /*4120*/  FFMA R21, RZ, R22.reuse, R21 ;  /* 0x00000016ff157223 */ /* 0x080fe20000000015 */
[----:B------:R-:W-:Y:S01]  /*4130*/  FFMA R16, R2, R22, -R15 ;  /* 0x0000001602107223 */ /* 0x000fe2000000080f */
[----:B---3--:R-:W-:-:S04]  /*4140*/  IMAD.WIDE R14, R25, 0x8, R12 ;  /* 0x00000008190e7825 */ /* 0x008fc800078e020c */
[----:B------:R-:W-:Y:S01]  /*4150*/  FADD R21, RZ, R21 ;  /* 0x00000015ff157221 */ /* 0x000fe20000000000 */
[----:B------:R-:W-:Y:S01]  /*4160*/  FADD R20, RZ, R16 ;  /* 0x00000010ff147221 */ /* 0x000fe20000000000 */
[----:B------:R-:W-:-:S04]  /*4170*/  IMAD.WIDE R22, R17, 0x10, R18 ;  /* 0x0000001011167825 */ /* 0x000fc800078e0212 */
[----:B------:R0:W-:Y:S04]  /*4180*/  STG.E.64 desc[UR14][R14.64], R20 ;  /* 0x000000140e007986 */ /* 0x0001e8000c101b0e */
[----:B------:R-:W1:Y:S02]  /*4190*/  LDG.E.128 R4, desc[UR14][R22.64] ;  /* 0x0000000e16047981 */ /* 0x000e64000c1e1d00 */
[----:B-1----:R-:W-:Y:S08]  /*41a0*/  F2F.F32.F64 R26, R4 ;  /* 0x00000004001a7310 */ /* 0x002ff00000301000 */
[----:B------:R-:W1:Y:S02]  /*41b0*/  F2F.F32.F64 R27, R6 ;  /* 0x00000006001b7310 */ /* 0x000e640000301000 */
[----:B-1----:R1:W-:Y:S04]  /*41c0*/  STL.64 [UR17], R26 ;  /* 0x0000001aff007987 */ /* 0x0023e80008100a11 */
[----:B------:R-:W2:Y:S02]  /*41d0*/  LDL.64 R18, [R1+0x20] ;  /* 0x0000200001127983 */ /* 0x000ea40000100a00 */
[-C--:B--2---:R-:W-:Y:S01]  /*41e0*/  FMUL R25, R2, R19.reuse ;  /* 0x0000001302197220 */ /* 0x084fe20000400000 */
[----:B------:R-:W-:-:S03]  /*41f0*/  FMUL R19, RZ, R19 ;  /* 0x00000013ff137220 */ /* 0x000fc60000400000 */
[-C--:B------:R-:W-:Y:S01]  /*4200*/  FFMA R25, RZ, R18.reuse, R25 ;  /* 0x00000012ff197223 */ /* 0x080fe20000000019 */
[----:B------:R-:W-:Y:S01]  /*4210*/  FFMA R16, R2, R18, -R19 ;  /* 0x0000001202107223 */ /* 0x000fe20000000813 */
[----:B------:R-:W-:-:S04]  /*4220*/  IMAD.WIDE R18, R17, 0x8, R14 ;  /* 0x0000000811127825 */ /* 0x000fc800078e020e */
[----:B------:R-:W-:Y:S01]  /*4230*/  FADD R25, RZ, R25 ;  /* 0x00000019ff197221 */ /* 0x000fe20000000000 */
[----:B------:R-:W-:Y:S01]  /*4240*/  FADD R24, RZ, R16 ;  /* 0x00000010ff187221 */ /* 0x000fe20000000000 */
[----:B0-----:R-:W-:-:S04]  /*4250*/  IMAD.WIDE R14, R17, 0x10, R22 ;  /* 0x00000010110e7825 */ /* 0x001fc800078e0216 */
[----:B------:R-:W-:Y:S04]  /*4260*/  STG.E.64 desc[UR14][R18.64], R24 ;  /* 0x0000001812007986 */ /* 0x000fe8000c101b0e */
[----:B------:R-:W1:Y:S02]  /*4270*/  LDG.E.128 R4, desc[UR14][R14.64] ;  /* 0x0000000e0e047981 */ /* 0x000e64000c1e1d00 */
[----:B-1----:R-:W-:Y:S08]  /*4280*/  F2F.F32.F64 R26, R4 ;  /* 0x00000004001a7310 */ /* 0x002ff00000301000 */
[----:B------:R-:W0:Y:S02]  /*4290*/  F2F.F32.F64 R27, R6 ;  /* 0x00000006001b7310 */ /* 0x000e240000301000 */
[----:B0-----:R0:W-:Y:S04]  /*42a0*/  STL.64 [UR17], R26 ;  /* 0x0000001aff007987 */ /* 0x0011e80008100a11 */
[----:B------:R-:W2:Y:S01]  /*42b0*/  LDL.64 R20, [R1+0x20] ;  /* 0x0000200001147983 */ /* 0x000ea20000100a00 */
[----:B------:R-:W-:-:S04]  /*42c0*/  IMAD.WIDE R4, R17, 0x10, R14 ;  /* 0x0000001011047825 */ /* 0x000fc800078e020e */
[-C--:B--2---:R-:W-:Y:S01]  /*42d0*/  FMUL R23, R2, R21.reuse ;  /* 0x0000001502177220 */ /* 0x084fe20000400000 */
[----:B------:R-:W-:-:S03]  /*42e0*/  FMUL R21, RZ, R21 ;  /* 0x00000015ff157220 */ /* 0x000fc60000400000 */
[-C--:B------:R-:W-:Y:S01]  /*42f0*/  FFMA R23, RZ, R20.reuse, R23 ;  /* 0x00000014ff177223 */ /* 0x080fe20000000017 */
[----:B------:R-:W-:Y:S01]  /*4300*/  FFMA R16, R2, R20, -R21 ;  /* 0x0000001402107223 */ /* 0x000fe20000000815 */
[----:B------:R-:W-:-:S04]  /*4310*/  IMAD.WIDE R20, R17, 0x8, R18 ;  /* 0x0000000811147825 */ /* 0x000fc800078e0212 */
[----:B------:R-:W-:Y:S01]  /*4320*/  FADD R23, RZ, R23 ;  /* 0x00000017ff177221 */ /* 0x000fe20000000000 */
[----:B------:R-:W-:-:S05]  /*4330*/  FADD R22, RZ, R16 ;  /* 0x00000010ff167221 */ /* 0x000fca0000000000 */
[----:B------:R4:W-:Y:S04]  /*4340*/  STG.E.64 desc[UR14][R20.64], R22 ;  /* 0x0000001614007986 */ /* 0x0009e8000c101b0e */
[----:B------:R-:W0:Y:S02]  /*4350*/  LDG.E.128 R4, desc[UR14][R4.64] ;  /* 0x0000000e04047981 */ /* 0x000e24000c1e1d00 */
[----:B0-----:R-:W-:Y:S08]  /*4360*/  F2F.F32.F64 R26, R4 ;  /* 0x00000004001a7310 */ /* 0x001ff00000301000 */
[----:B------:R-:W0:Y:S02]  /*4370*/  F2F.F32.F64 R27, R6 ;  /* 0x00000006001b7310 */ /* 0x000e240000301000 */
[----:B0-----:R4:W-:Y:S04]  /*4380*/  STL.64 [UR17], R26 ;  /* 0x0000001aff007987 */ /* 0x0019e80008100a11 */
[----:B------:R-:W2:Y:S01]  /*4390*/  LDL.64 R14, [R1+0x20] ;  /* 0x00002000010e7983 */ /* 0x000ea20000100a00 */
[----:B------:R-:W-:Y:S01]  /*43a0*/  IMAD.WIDE R24, R17, 0x8, R20 ;  /* 0x0000000811187825 */ /* 0x000fe200078e0214 */
[----:B------:R-:W-:-:S02]  /*43b0*/  IADD3 R3, PT, PT, R3, 0x4, RZ ;  /* 0x0000000403037810 */ /* 0x000fc40007ffe0ff */
[----:B------:R-:W-:Y:S02]  /*43c0*/  IADD3 R9, PT, PT, R9, 0x4, RZ ;  /* 0x0000000409097810 */ /* 0x000fe40007ffe0ff */
[----:B------:R-:W-:Y:S01]  /*43d0*/  ISETP.NE.AND P0, PT, R3, UR8, PT ;  /* 0x0000000803007c0c */ /* 0x000fe2000bf05270 */
[-C--:B--2---:R-:W-:Y:S01]  /*43e0*/  FMUL R19, R2, R15.reuse ;  /* 0x0000000f02137220 */ /* 0x084fe20000400000 */
[----:B------:R-:W-:-:S03]  /*43f0*/  FMUL R15, RZ, R15 ;  /* 0x0000000fff0f7220 */ /* 0x000fc60000400000 */
[-C--:B------:R-:W-:Y:S01]  /*4400*/  FFMA R19, RZ, R14.reuse, R19 ;  /* 0x0000000eff137223 */ /* 0x080fe20000000013 */
[----:B------:R-:W-:-:S03]  /*4410*/  FFMA R15, R2, R14, -R15 ;  /* 0x0000000e020f7223 */ /* 0x000fc6000000080f */
[----:B------:R-:W-:Y:S01]  /*4420*/  FADD R19, RZ, R19 ;  /* 0x00000013ff137221 */ /* 0x000fe20000000000 */
[----:B------:R-:W-:-:S05]  /*4430*/  FADD R18, RZ, R15 ;  /* 0x0000000fff127221 */ /* 0x000fca0000000000 */
[----:B------:R4:W-:Y:S01]  /*4440*/  STG.E.64 desc[UR14][R24.64], R18 ;  /* 0x0000001218007986 */ /* 0x0009e2000c101b0e */
[----:B------:R-:W-:Y:S05]  /*4450*/  @P0 BRA `(.L_x_49) ;  /* 0xfffffffc00000947 */ /* 0x000fea000383ffff */
.L_x_48:
[----:B------:R-:W-:-:S09]  /*4460*/  UISETP.NE.AND UP0, UPT, UR7, URZ, UPT ;  /* 0x000000ff0700728c */ /* 0x000fd2000bf05270 */
[----:B------:R-:W-:Y:S05]  /*4470*/  BRA.U !UP0, `(.L_x_50) ;  /* 0x0000000108fc7547 */ /* 0x000fea000b800000 */
[----:B------:R-:W-:Y:S02]  /*4480*/  UISETP.NE.AND UP0, UPT, UR7, 0x1, UPT ;  /* 0x000000010700788c */ /* 0x000fe4000bf05270 */
[----:B------:R-:W-:-:S07]  /*4490*/  ULOP3.LUT UP1, URZ, UR6, 0x1, URZ, 0xc0, !UPT ;  /* 0x0000000106ff7892 */ /* 0x000fce000f82c0ff */
[----:B------:R-:W-:Y:S05]  /*44a0*/  BRA.U !UP0, `(.L_x_51) ;  /* 0x0000000108947547 */ /* 0x000fea000b800000 */
[----:B------:R-:W0:Y:S08]  /*44b0*/  LDC R15, c[0x0][0x398] ;  /* 0x0000e600ff0f7b82 */ /* 0x000e300000000800 */
[----:B------:R-:W1:Y:S08]  /*44c0*/  LDC.64 R12, c[0x0][0x380] ;  /* 0x0000e000ff0c7b82 */ /* 0x000e700000000a00 */
[----:B------:R-:W2:Y:S01]  /*44d0*/  LDC R6, c[0x0][0x3a0] ;  /* 0x0000e800ff067b82 */ /* 0x000ea20000000800 */
[----:B0-----:R-:W-:-:S07]  /*44e0*/  IMAD R3, R9, R15, R0 ;  /* 0x0000000f09037224 */ /* 0x001fce00078e0200 */
[----:B------:R-:W0:Y:S01]  /*44f0*/  LDC.64 R4, c[0x0][0x388] ;  /* 0x0000e200ff047b82 */ /* 0x000e220000000a00 */
[----:B-1----:R-:W-:-:S05]  /*4500*/  IMAD.WIDE R12, R3, 0x10, R12 ;  /* 0x00000010030c7825 */ /* 0x002fca00078e020c */
[----:B----4-:R-:W3:Y:S02]  /*4510*/  LDG.E.128 R16, desc[UR14][R12.64] ;  /* 0x0000000e0c107981 */ /* 0x010ee4000c1e1d00 */
[----:B---3--:R-:W-:Y:S08]  /*4520*/  F2F.F32.F64 R20, R16 ;  /* 0x0000001000147310 */ /* 0x008ff00000301000 */
[----:B------:R-:W1:Y:S02]  /*4530*/  F2F.F32.F64 R21, R18 ;  /* 0x0000001200157310 */ /* 0x000e640000301000 */
[----:B-1----:R1:W-:Y:S04]  /*4540*/  STL.64 [UR17], R20 ;  /* 0x00000014ff007987 */ /* 0x0023e80008100a11 */
[----:B------:R-:W3:Y:S01]  /*4550*/  LDL.64 R22, [R1+0x20] ;  /* 0x0000200001167983 */ /* 0x000ee20000100a00 */
[----:B--2---:R-:W-:Y:S01]  /*4560*/  IADD3 R3, PT, PT, R9, -R6, RZ ;  /* 0x8000000609037210 */ /* 0x004fe20007ffe0ff */
[----:B------:R-:W-:-:S04]  /*4570*/  IMAD.WIDE R16, R15, 0x10, R12 ;  /* 0x000000100f107825 */ /* 0x000fc800078e020c */
[----:B------:R-:W-:-:S05]  /*4580*/  IMAD R11, R3, R15, R15 ;  /* 0x0000000f030b7224 */ /* 0x000fca00078e020f */
[----:B------:R-:W-:-:S05]  /*4590*/  IADD3 R11, PT, PT, R11, R0, RZ ;  /* 0x000000000b0b7210 */ /* 0x000fca0007ffe0ff */
[----:B0-----:R-:W-:-:S04]  /*45a0*/  IMAD.WIDE R4, R11, 0x8, R4 ;  /* 0x000000080b047825 */ /* 0x001fc800078e0204 */
[-C--:B---3--:R-:W-:Y:S01]  /*45b0*/  FMUL R7, R2, R23.reuse ;  /* 0x0000001702077220 */ /* 0x088fe20000400000 */
[----:B------:R-:W-:-:S03]  /*45c0*/  FMUL R3, RZ, R23 ;  /* 0x00000017ff037220 */ /* 0x000fc60000400000 */
[-C--:B------:R-:W-:Y:S01]  /*45d0*/  FFMA R7, RZ, R22.reuse, R7 ;  /* 0x00000016ff077223 */ /* 0x080fe20000000007 */
[----:B------:R-:W-:-:S03]  /*45e0*/  FFMA R3, R2, R22, -R3 ;  /* 0x0000001602037223 */ /* 0x000fc60000000803 */
[----:B-1----:R-:W-:Y:S01]  /*45f0*/  FADD R21, RZ, R7 ;  /* 0x00000007ff157221 */ /* 0x002fe20000000000 */
[----:B------:R-:W-:-:S05]  /*4600*/  FADD R20, RZ, R3 ;  /* 0x00000003ff147221 */ /* 0x000fca0000000000 */
[----:B------:R1:W-:Y:S04]  /*4610*/  STG.E.64 desc[UR14][R4.64], R20 ;  /* 0x0000001404007986 */ /* 0x0003e8000c101b0e */
[----:B------:R-:W2:Y:S02]  /*4620*/  LDG.E.128 R16, desc[UR14][R16.64] ;  /* 0x0000000e10107981 */ /* 0x000ea4000c1e1d00 */
[----:B--2---:R-:W-:Y:S08]  /*4630*/  F2F.F32.F64 R12, R16 ;  /* 0x00000010000c7310 */ /* 0x004ff00000301000 */
[----:B------:R-:W0:Y:S02]  /*4640*/  F2F.F32.F64 R13, R18 ;  /* 0x00000012000d7310 */ /* 0x000e240000301000 */
[----:B0-----:R1:W-:Y:S04]  /*4650*/  STL.64 [UR17], R12 ;  /* 0x0000000cff007987 */ /* 0x0013e80008100a11 */
[----:B------:R-:W2:Y:S01]  /*4660*/  LDL.64 R10, [R1+0x20] ;  /* 0x00002000010a7983 */ /* 0x000ea20000100a00 */
[----:B------:R-:W-:Y:S01]  /*4670*/  IADD3 R9, PT, PT, R9, 0x2, RZ ;  /* 0x0000000209097810 */ /* 0x000fe20007ffe0ff */
[-C--:B--2---:R-:W-:Y:S01]  /*4680*/  FMUL R7, R2, R11.reuse ;  /* 0x0000000b02077220 */ /* 0x084fe20000400000 */
[----:B------:R-:W-:-:S03]  /*4690*/  FMUL R3, RZ, R11 ;  /* 0x0000000bff037220 */ /* 0x000fc60000400000 */
[-C--:B------:R-:W-:Y:S01]  /*46a0*/  FFMA R7, RZ, R10.reuse, R7 ;  /* 0x0000000aff077223 */ /* 0x080fe20000000007 */
[----:B------:R-:W-:Y:S01]  /*46b0*/  FFMA R3, R2, R10, -R3 ;  /* 0x0000000a02037223 */ /* 0x000fe20000000803 */
[----:B------:R-:W-:-:S04]  /*46c0*/  IMAD.WIDE R10, R15, 0x8, R4 ;  /* 0x000000080f0a7825 */ /* 0x000fc800078e0204 */
[----:B------:R-:W-:Y:S01]  /*46d0*/  FADD R7, RZ, R7 ;  /* 0x00000007ff077221 */ /* 0x000fe20000000000 */
[----:B------:R-:W-:-:S05]  /*46e0*/  FADD R6, RZ, R3 ;  /* 0x00000003ff067221 */ /* 0x000fca0000000000 */
[----:B------:R1:W-:Y:S02]  /*46f0*/  STG.E.64 desc[UR14][R10.64], R6 ;  /* 0x000000060a007986 */ /* 0x0003e4000c101b0e */
.L_x_51:
[----:B------:R-:W-:Y:S05]  /*4700*/  BRA.U !UP1, `(.L_x_50) ;  /* 0x0000000109587547 */ /* 0x000fea000b800000 */
[----:B------:R-:W0:Y:S08]  /*4710*/  LDC R8, c[0x0][0x398] ;  /* 0x0000e600ff087b82 */ /* 0x000e300000000800 */
[----:B-1----:R-:W1:Y:S08]  /*4720*/  LDC.64 R10, c[0x0][0x380] ;  /* 0x0000e000ff0a7b82 */ /* 0x002e700000000a00 */
[----:B------:R-:W2:Y:S01]  /*4730*/  LDC R4, c[0x0][0x3a0] ;  /* 0x0000e800ff047b82 */ /* 0x000ea20000000800 */
[----:B0-----:R-:W-:-:S07]  /*4740*/  IMAD R3, R9, R8, R0 ;  /* 0x0000000809037224 */ /* 0x001fce00078e0200 */
[----:B------:R-:W0:Y:S01]  /*4750*/  LDC.64 R6, c[0x0][0x388] ;  /* 0x0000e200ff067b82 */ /* 0x000e220000000a00 */
[----:B-1----:R-:W-:-:S05]  /*4760*/  IMAD.WIDE R10, R3, 0x10, R10 ;  /* 0x00000010030a7825 */ /* 0x002fca00078e020a */
[----:B------:R-:W3:Y:S02]  /*4770*/  LDG.E.128 R12, desc[UR14][R10.64] ;  /* 0x0000000e0a0c7981 */ /* 0x000ee4000c1e1d00 */
[----:B---3--:R-:W-:Y:S08]  /*4780*/  F2F.F32.F64 R16, R12 ;  /* 0x0000000c00107310 */ /* 0x008ff00000301000 */
[----:B------:R-:W1:Y:S02]  /*4790*/  F2F.F32.F64 R17, R14 ;  /* 0x0000000e00117310 */ /* 0x000e640000301000 */
[----:B-1----:R3:W-:Y:S04]  /*47a0*/  STL.64 [UR17], R16 ;  /* 0x00000010ff007987 */ /* 0x0027e80008100a11 */
[----:B----4-:R-:W4:Y:S01]  /*47b0*/  LDL.64 R18, [R1+0x20] ;  /* 0x0000200001127983 */ /* 0x010f220000100a00 */
[----:B--2---:R-:W-:-:S05]  /*47c0*/  IADD3 R9, PT, PT, R9, -R4, RZ ;  /* 0x8000000409097210 */ /* 0x004fca0007ffe0ff */
[----:B------:R-:W-:-:S05]  /*47d0*/  IMAD R9, R9, R8, R8 ;  /* 0x0000000809097224 */ /* 0x000fca00078e0208 */
[----:B------:R-:W-:-:S05]  /*47e0*/  IADD3 R9, PT, PT, R9, R0, RZ ;  /* 0x0000000009097210 */ /* 0x000fca0007ffe0ff */
[----:B0-----:R-:W-:-:S04]  /*47f0*/  IMAD.WIDE R6, R9, 0x8, R6 ;  /* 0x0000000809067825 */ /* 0x001fc800078e0206 */
[-C--:B----4-:R-:W-:Y:S01]  /*4800*/  FMUL R5, R2, R19.reuse ;  /* 0x0000001302057220 */ /* 0x090fe20000400000 */
[----:B------:R-:W-:-:S03]  /*4810*/  FMUL R3, RZ, R19 ;  /* 0x00000013ff037220 */ /* 0x000fc60000400000 */
[-C--:B------:R-:W-:Y:S01]  /*4820*/  FFMA R5, RZ, R18.reuse, R5 ;  /* 0x00000012ff057223 */ /* 0x080fe20000000005 */
[----:B------:R-:W-:-:S03]  /*4830*/  FFMA R3, R2, R18, -R3 ;  /* 0x0000001202037223 */ /* 0x000fc60000000803 */
[----:B------:R-:W-:Y:S01]  /*4840*/  FADD R5, RZ, R5 ;  /* 0x00000005ff057221 */ /* 0x000fe20000000000 */
[----:B------:R-:W-:-:S05]  /*4850*/  FADD R4, RZ, R3 ;  /* 0x00000003ff047221 */ /* 0x000fca0000000000 */
[----:B------:R3:W-:Y:S02]  /*4860*/  STG.E.64 desc[UR14][R6.64], R4 ;  /* 0x0000000406007986 */ /* 0x0007e4000c101b0e */
.L_x_50:
[----:B------:R-:W2:Y:S01]  /*4870*/  LDCU UR9, c[0x0][0x398] ;  /* 0x00007300ff0977ac */ /* 0x000ea20008000800 */
[----:B------:R-:W-:-:S04]  /*4880*/  IADD3 R0, PT, PT, R0, UR4, RZ ;  /* 0x0000000400007c10 */ /* 0x000fc8000fffe0ff */
[----:B--2---:R-:W-:-:S13]  /*4890*/  ISETP.GE.AND P0, PT, R0, UR9, PT ;  /* 0x0000000900007c0c */ /* 0x004fda000bf06270 */
[----:B------:R-:W-:Y:S05]  /*48a0*/  @!P0 BRA `(.L_x_52) ;  /* 0xfffffff400b48947 */ /* 0x000fea000383ffff */
[----:B------:R-:W-:Y:S05]  /*48b0*/  EXIT ;  /* 0x000000000000794d */ /* 0x000fea0003800000 */
.L_x_24:
[----:B------:R-:W-:Y:S01]  /*48c0*/  UIADD3 UR5, UPT, UPT, -UR5, UR6, URZ ;  /* 0x0000000605057290 */ /* 0x000fe2000fffe1ff */
[----:B------:R-:W0:Y:S03]  /*48d0*/  LDCU UR11, c[0x0][0x3a0] ;  /* 0x00007400ff0b77ac */ /* 0x000e260008000800 */
[----:B------:R-:W-:-:S04]  /*48e0*/  UIADD3 UR9, UPT, UPT, UR5, 0x1, URZ ;  /* 0x0000000105097890 */ /* 0x000fc8000fffe0ff */
[----:B------:R-:W-:Y:S02]  /*48f0*/  ULOP3.LUT UR6, UR9, 0x7, URZ, 0xc0, !UPT ;  /* 0x0000000709067892 */ /* 0x000fe4000f8ec0ff */
[----:B------:R-:W-:Y:S02]  /*4900*/  ULOP3.LUT UR10, UR9, 0x3, URZ, 0xc0, !UPT ;  /* 0x00000003090a7892 */ /* 0x000fe4000f8ec0ff */
[----:B------:R-:W-:Y:S02]  /*4910*/  UIADD3 UR7, UPT, UPT, UR6, -0x1, URZ ;  /* 0xffffffff06077890 */ /* 0x000fe4000fffe0ff */
[----:B------:R-:W-:Y:S02]  /*4920*/  ULOP3.LUT UR8, UR9, 0xfffffff8, URZ, 0xc0, !UPT ;  /* 0xfffffff809087892 */ /* 0x000fe4000f8ec0ff */
[----:B------:R-:W-:-:S11]  /*4930*/  UISETP.GE.U32.AND UP1, UPT, UR7, 0x3, UPT ;  /* 0x000000030700788c */ /* 0x000fd6000bf26070 */
.L_x_58:
[----:B------:R-:W-:Y:S01]  /*4940*/  UISETP.GE.U32.AND UP0, UPT, UR5, 0x7, UPT ;  /* 0x000000070500788c */ /* 0x000fe2000bf06070 */
[----:B----4-:R-:W-:-:S08]  /*4950*/  MOV R2, UR16 ;  /* 0x0000001000027c02 */ /* 0x010fd00008000f00 */
[----:B-123--:R-:W-:Y:S05]  /*4960*/  BRA.U !UP0, `(.L_x_53) ;  /* 0x00000001086c7547 */ /* 0x00efea000b800000 */
[----:B------:R-:W1:Y:S01]  /*4970*/  LDC R23, c[0x0][0x398] ;  /* 0x0000e600ff177b82 */ /* 0x000e620000000800 */
[----:B------:R-:W-:Y:S02]  /*4980*/  MOV R3, RZ ;  /* 0x000000ff00037202 */ /* 0x000fe40000000f00 */
[----:B------:R-:W-:-:S05]  /*4990*/  MOV R2, UR16 ;  /* 0x0000001000027c02 */ /* 0x000fca0008000f00 */
[----:B------:R-:W2:Y:S02]  /*49a0*/  LDC.64 R4, c[0x0][0x388] ;  /* 0x0000e200ff047b82 */ /* 0x000ea40000000a00 */
.L_x_54:
[C---:B0--3--:R-:W-:Y:S02]  /*49b0*/  IADD3 R6, PT, PT, R2.reuse, -UR11, RZ ;  /* 0x8000000b02067c10 */ /* 0x049fe4000fffe0ff */
[----:B------:R-:W-:Y:S02]  /*49c0*/  IADD3 R3, PT, PT, R3, 0x8, RZ ;  /* 0x0000000803037810 */ /* 0x000fe40007ffe0ff */
[----:B------:R-:W-:Y:S01]  /*49d0*/  IADD3 R2, PT, PT, R2, 0x8, RZ ;  /* 0x0000000802027810 */ /* 0x000fe20007ffe0ff */
[----:B-1----:R-:W-:Y:S01]  /*49e0*/  IMAD R7, R6, R23, R23 ;  /* 0x0000001706077224 */ /* 0x002fe200078e0217 */
[----:B------:R-:W-:-:S04]  /*49f0*/  ISETP.NE.AND P0, PT, R3, UR8, PT ;  /* 0x0000000803007c0c */ /* 0x000fc8000bf05270 */
[----:B------:R-:W-:-:S05]  /*4a00*/  IADD3 R7, PT, PT, R7, R0, RZ ;  /* 0x0000000007077210 */ /* 0x000fca0007ffe0ff */
[----:B--2---:R-:W-:-:S05]  /*4a10*/  IMAD.WIDE R6, R7, 0x8, R4 ;  /* 0x0000000807067825 */ /* 0x004fca00078e0204 */
[----:B------:R3:W-:Y:S01]  /*4a20*/  STG.E.64 desc[UR14][R6.64], RZ ;  /* 0x000000ff06007986 */ /* 0x0007e2000c101b0e */
[----:B------:R-:W-:-:S05]  /*4a30*/  IMAD.WIDE R8, R23, 0x8, R6 ;  /* 0x0000000817087825 */ /* 0x000fca00078e0206 */
        /* <DEDUP_REMOVED lines=13> */
[----:B------:R-:W-:Y:S05]  /*4b10*/  @P0 BRA `(.L_x_54) ;  /* 0xfffffffc00a40947 */ /* 0x000fea000383ffff */
.L_x_53:
[----:B------:R-:W-:-:S09]  /*4b20*/  UISETP.NE.AND UP0, UPT, UR6, URZ, UPT ;  /* 0x000000ff0600728c */ /* 0x000fd2000bf05270 */
[----:B------:R-:W-:Y:S05]  /*4b30*/  BRA.U !UP0, `(.L_x_55) ;  /* 0x0000000108a47547 */ /* 0x000fea000b800000 */
[----:B------:R-:W-:Y:S01]  /*4b40*/  UISETP.NE.AND UP0, UPT, UR10, URZ, UPT ;  /* 0x000000ff0a00728c */ /* 0x000fe2000bf05270 */
[----:B------:R-:W-:Y:S10]  /*4b50*/  BRA.U !UP1, `(.L_x_56) ;  /* 0x00000001093c7547 */ /* 0x000ff4000b800000 */
[----:B---3--:R-:W1:Y:S01]  /*4b60*/  LDC R11, c[0x0][0x398] ;  /* 0x0000e600ff0b7b82 */ /* 0x008e620000000800 */
[----:B------:R-:W2:Y:S07]  /*4b70*/  LDCU UR7, c[0x0][0x3a0] ;  /* 0x00007400ff0777ac */ /* 0x000eae0008000800 */
[----:B------:R-:W3:Y:S01]  /*4b80*/  LDC.64 R4, c[0x0][0x388] ;  /* 0x0000e200ff047b82 */ /* 0x000ee20000000a00 */
[C---:B--2---:R-:W-:Y:S02]  /*4b90*/  IADD3 R3, PT, PT, R2.reuse, -UR7, RZ ;  /* 0x8000000702037c10 */ /* 0x044fe4000fffe0ff */
[----:B------:R-:W-:-:S03]  /*4ba0*/  IADD3 R2, PT, PT, R2, 0x4, RZ ;  /* 0x0000000402027810 */ /* 0x000fc60007ffe0ff */
[----:B-1----:R-:W-:-:S05]  /*4bb0*/  IMAD R3, R3, R11, R11 ;  /* 0x0000000b03037224 */ /* 0x002fca00078e020b */
[----:B------:R-:W-:-:S05]  /*4bc0*/  IADD3 R3, PT, PT, R3, R0, RZ ;  /* 0x0000000003037210 */ /* 0x000fca0007ffe0ff */
[----:B---3--:R-:W-:-:S05]  /*4bd0*/  IMAD.WIDE R4, R3, 0x8, R4 ;  /* 0x0000000803047825 */ /* 0x008fca00078e0204 */
[----:B------:R1:W-:Y:S01]  /*4be0*/  STG.E.64 desc[UR14][R4.64], RZ ;  /* 0x000000ff04007986 */ /* 0x0003e2000c101b0e */
[----:B------:R-:W-:-:S05]  /*4bf0*/  IMAD.WIDE R6, R11, 0x8, R4 ;  /* 0x000000080b067825 */ /* 0x000fca00078e0204 */
[----:B------:R1:W-:Y:S01]  /*4c00*/  STG.E.64 desc[UR14][R6.64], RZ ;  /* 0x000000ff06007986 */ /* 0x0003e2000c101b0e */
[----:B------:R-:W-:-:S05]  /*4c10*/  IMAD.WIDE R8, R11, 0x8, R6 ;  /* 0x000000080b087825 */ /* 0x000fca00078e0206 */
[----:B------:R1:W-:Y:S01]  /*4c20*/  STG.E.64 desc[UR14][R8.64], RZ ;  /* 0x000000ff08007986 */ /* 0x0003e2000c101b0e */
[----:B------:R-:W-:-:S05]  /*4c30*/  IMAD.WIDE R10, R11, 0x8, R8 ;  /* 0x000000080b0a7825 */ /* 0x000fca00078e0208 */
[----:B------:R1:W-:Y:S02]  /*4c40*/  STG.E.64 desc[UR14][R10.64], RZ ;  /* 0x000000ff0a007986 */ /* 0x0003e4000c101b0e */
.L_x_56:
[----:B------:R-:W-:Y:S05]  /*4c50*/  BRA.U !UP0, `(.L_x_55) ;  /* 0x00000001085c7547 */ /* 0x000fea000b800000 */
[----:B------:R-:W-:Y:S02]  /*4c60*/  UISETP.NE.AND UP0, UPT, UR10, 0x1, UPT ;  /* 0x000000010a00788c */ /* 0x000fe4000bf05270 */
[----:B------:R-:W-:-:S07]  /*4c70*/  ULOP3.LUT UP2, URZ, UR9, 0x1, URZ, 0xc0, !UPT ;  /* 0x0000000109ff7892 */ /* 0x000fce000f84c0ff */
[----:B------:R-:W-:Y:S05]  /*4c80*/  BRA.U !UP0, `(.L_x_57) ;  /* 0x00000001082c7547 */ /* 0x000fea000b800000 */
[----:B-1-3--:R-:W1:Y:S01]  /*4c90*/  LDC R6, c[0x0][0x398] ;  /* 0x0000e600ff067b82 */ /* 0x00ae620000000800 */
        /* <DEDUP_REMOVED lines=9> */
[----:B------:R2:W-:Y:S02]  /*4d30*/  STG.E.64 desc[UR14][R6.64], RZ ;  /* 0x000000ff06007986 */ /* 0x0005e4000c101b0e */
.L_x_57:
[----:B------:R-:W-:Y:S05]  /*4d40*/  BRA.U !UP2, `(.L_x_55) ;  /* 0x000000010a207547 */ /* 0x000fea000b800000 */
[----:B------:R-:W4:Y:S01]  /*4d50*/  LDC R3, c[0x0][0x398] ;  /* 0x0000e600ff037b82 */ /* 0x000f220000000800 */
[----:B------:R-:W5:Y:S07]  /*4d60*/  LDCU UR7, c[0x0][0x3a0] ;  /* 0x00007400ff0777ac */ /* 0x000f6e0008000800 */
[----:B-12---:R-:W1:Y:S01]  /*4d70*/  LDC.64 R4, c[0x0][0x388] ;  /* 0x0000e200ff047b82 */ /* 0x006e620000000a00 */
[----:B-----5:R-:W-:-:S05]  /*4d80*/  IADD3 R2, PT, PT, R2, -UR7, RZ ;  /* 0x8000000702027c10 */ /* 0x020fca000fffe0ff */
[----:B----4-:R-:W-:-:S05]  /*4d90*/  IMAD R3, R2, R3, R3 ;  /* 0x0000000302037224 */ /* 0x010fca00078e0203 */
[----:B------:R-:W-:-:S05]  /*4da0*/  IADD3 R3, PT, PT, R3, R0, RZ ;  /* 0x0000000003037210 */ /* 0x000fca0007ffe0ff */
[----:B-1----:R-:W-:-:S05]  /*4db0*/  IMAD.WIDE R2, R3, 0x8, R4 ;  /* 0x0000000803027825 */ /* 0x002fca00078e0204 */
[----:B------:R4:W-:Y:S02]  /*4dc0*/  STG.E.64 desc[UR14][R2.64], RZ ;  /* 0x000000ff02007986 */ /* 0x0009e4000c101b0e */
.L_x_55:
[----:B------:R-:W5:Y:S01]  /*4dd0*/  LDCU UR7, c[0x0][0x398] ;  /* 0x00007300ff0777ac */ /* 0x000f620008000800 */
[----:B------:R-:W-:-:S04]  /*4de0*/  IADD3 R0, PT, PT, R0, UR4, RZ ;  /* 0x0000000400007c10 */ /* 0x000fc8000fffe0ff */
[----:B-----5:R-:W-:-:S13]  /*4df0*/  ISETP.GE.AND P0, PT, R0, UR7, PT ;  /* 0x0000000700007c0c */ /* 0x020fda000bf06270 */
[----:B------:R-:W-:Y:S05]  /*4e00*/  @!P0 BRA `(.L_x_58) ;  /* 0xfffffff800cc8947 */ /* 0x000fea000383ffff */
[----:B0-----:R-:W-:Y:S05]  /*4e10*/  EXIT ;  /* 0x000000000000794d */ /* 0x001fea0003800000 */
.L_x_59:
        /* <DEDUP_REMOVED lines=14> */
.L_x_289:


//--------------------- .text._Z21conv_cols_complex_gpuI6float2EvPT_PS0_Pfiii --------------------------
	.section	.text._Z21conv_cols_complex_gpuI6float2EvPT_PS0_Pfiii,"ax",@progbits
	.align	128
        .global         _Z21conv_cols_complex_gpuI6float2EvPT_PS0_Pfiii
        .type           _Z21conv_cols_complex_gpuI6float2EvPT_PS0_Pfiii,@function
        .size           _Z21conv_cols_complex_gpuI6float2EvPT_PS0_Pfiii,(.L_x_290 - _Z21conv_cols_complex_gpuI6float2EvPT_PS0_Pfiii)
        .other          _Z21conv_cols_complex_gpuI6float2EvPT_PS0_Pfiii,@"STO_CUDA_ENTRY STV_DEFAULT"
_Z21conv_cols_complex_gpuI6float2EvPT_PS0_Pfiii:
.text._Z21conv_cols_complex_gpuI6float2EvPT_PS0_Pfiii:
        /* <DEDUP_REMOVED lines=38> */
[----:B------:R-:W-:Y:S02]  /*0260*/  UIADD3 UR21, UPT, UPT, -UR19, URZ, URZ ;  /* 0x000000ff13157290 */ /* 0x000fe4000fffe1ff */
[----:B------:R-:W-:Y:S02]  /*0270*/  UISETP.GE.U32.AND UP0, UPT, UR17, 0xf, UPT ;  /* 0x0000000f1100788c */ /* 0x000fe4000bf06070 */
[----:B------:R-:W-:-:S02]  /*0280*/  UISETP.GE.U32.AND UP1, UPT, UR11, 0x7, UPT ;  /* 0x000000070b00788c */ /* 0x000fc4000bf26070 */
[----:B------:R-:W-:Y:S02]  /*0290*/  UISETP.GE.U32.AND UP2, UPT, UR13, 0x3, UPT ;  /* 0x000000030d00788c */ /* 0x000fe4000bf46070 */
[----:B------:R-:W-:Y:S02]  /*02a0*/  UISETP.GE.U32.AND UP3, UPT, UR5, 0x7, UPT ;  /* 0x000000070500788c */ /* 0x000fe4000bf66070 */
[----:B------:R-:W-:-:S11]  /*02b0*/  UISETP.GE.U32.AND UP4, UPT, UR7, 0x3, UPT ;  /* 0x000000030700788c */ /* 0x000fd6000bf86070 */
.L_x_73:
[----:B------:R-:W-:Y:S01]  /*02c0*/  UISETP.GE.U32.AND UP5, UPT, UR16, 0xf, UPT ;  /* 0x0000000f1000788c */ /* 0x000fe2000bfa6070 */
[----:B0--3--:R-:W-:-:S08]  /*02d0*/  HFMA2 R3, -RZ, RZ, 0, 0 ;  /* 0x00000000ff037431 */ /* 0x009fd000000001ff */
[----:B-12-4-:R-:W-:Y:S05]  /*02e0*/  BRA.U !UP5, `(.L_x_63) ;  /* 0x000000050d0c7547 */ /* 0x016fea000b800000 */
[----:B------:R-:W-:Y:S02]  /*02f0*/  MOV R36, R2 ;  /* 0x0000000200247202 */ /* 0x000fe40000000f00 */
[----:B------:R-:W-:Y:S02]  /*0300*/  MOV R38, R0 ;  /* 0x0000000000267202 */ /* 0x000fe40000000f00 */
[----:B------:R-:W-:-:S07]  /*0310*/  MOV R37, UR21 ;  /* 0x0000001500257c02 */ /* 0x000fce0008000f00 */
.L_x_64:
        /* <DEDUP_REMOVED lines=64> */
.L_x_63:
        /* <DEDUP_REMOVED lines=37> */
.L_x_66:
        /* <DEDUP_REMOVED lines=22> */
.L_x_67:
        /* <DEDUP_REMOVED lines=21> */
.L_x_65:
[----:B--2-4-:R-:W-:Y:S01]  /*0c20*/  MOV R3, RZ ;  /* 0x000000ff00037202 */ /* 0x014fe20000000f00 */
[----:B------:R-:W-:Y:S06]  /*0c30*/  BRA.U !UP0, `(.L_x_68) ;  /* 0x0000000108c47547 */ /* 0x000fec000b800000 */
[----:B------:R-:W-:-:S07]  /*0c40*/  HFMA2 R25, -RZ, RZ, 0, 0 ;  /* 0x00000000ff197431 */ /* 0x000fce00000001ff */
.L_x_69:
[----:B------:R-:W2:Y:S08]  /*0c50*/  LDC R24, c[0x0][0x398] ;  /* 0x0000e600ff187b82 */ /* 0x000eb00000000800 */
[----:B0-----:R-:W0:Y:S01]  /*0c60*/  LDC.64 R12, c[0x0][0x380] ;  /* 0x0000e000ff0c7b82 */ /* 0x001e220000000a00 */
[----:B--2---:R-:W-:-:S04]  /*0c70*/  IMAD R3, R25, R24, R0 ;  /* 0x0000001819037224 */ /* 0x004fc800078e0200 */
[----:B0-----:R-:W-:-:S04]  /*0c80*/  IMAD.WIDE R12, R3, 0x8, R12 ;  /* 0x00000008030c7825 */ /* 0x001fc800078e020c */
[C---:B-1----:R-:W-:Y:S02]  /*0c90*/  IMAD.WIDE R8, R24.reuse, 0x8, R12 ;  /* 0x0000000818087825 */ /* 0x042fe400078e020c */
[----:B------:R-:W2:Y:S02]  /*0ca0*/  LDG.E.64 R12, desc[UR14][R12.64] ;  /* 0x0000000e0c0c7981 */ /* 0x000ea4000c1e1b00 */
[C---:B------:R-:W-:Y:S02]  /*0cb0*/  IMAD.WIDE R16, R24.reuse, 0x8, R8 ;  /* 0x0000000818107825 */ /* 0x040fe400078e0208 */
[----:B------:R0:W2:Y:S02]  /*0cc0*/  LDG.E.64 R14, desc[UR14][R8.64] ;  /* 0x0000000e080e7981 */ /* 0x0000a4000c1e1b00 */
[C---:B------:R-:W-:Y:S02]  /*0cd0*/  IMAD.WIDE R26, R24.reuse, 0x8, R16 ;  /* 0x00000008181a7825 */ /* 0x040fe400078e0210 */
[----:B------:R-:W3:Y:S02]  /*0ce0*/  LDG.E.64 R16, desc[UR14][R16.64] ;  /* 0x0000000e10107981 */ /* 0x000ee4000c1e1b00 */
[----:B------:R-:W-:-:S02]  /*0cf0*/  IMAD.WIDE R20, R24, 0x8, R26 ;  /* 0x0000000818147825 */ /* 0x000fc400078e021a */
[----:B------:R1:W3:Y:S02]  /*0d00*/  LDG.E.64 R18, desc[UR14][R26.64] ;  /* 0x0000000e1a127981 */ /* 0x0002e4000c1e1b00 */
[C---:B------:R-:W-:Y:S02]  /*0d10*/  IMAD.WIDE R30, R24.reuse, 0x8, R20 ;  /* 0x00000008181e7825 */ /* 0x040fe400078e0214 */
[----:B------:R-:W4:Y:S04]  /*0d20*/  LDG.E.64 R20, desc[UR14][R20.64] ;  /* 0x0000000e14147981 */ /* 0x000f28000c1e1b00 */
[----:B------:R5:W4:Y:S01]  /*0d30*/  LDG.E.64 R22, desc[UR14][R30.64] ;  /* 0x0000000e1e167981 */ /* 0x000b22000c1e1b00 */
[----:B------:R-:W-:Y:S01]  /*0d40*/  IMAD.WIDE R4, R24, 0x8, R30 ;  /* 0x0000000818047825 */ /* 0x000fe200078e021e */
[----:B------:R-:W-:-:S03]  /*0d50*/  LEA R3, R25, UR9, 0x3 ;  /* 0x0000000919037c11 */ /* 0x000fc6000f8e18ff */
[C---:B------:R-:W-:Y:S02]  /*0d60*/  IMAD.WIDE R6, R24.reuse, 0x8, R4 ;  /* 0x0000000818067825 */ /* 0x040fe400078e0204 */
[----:B------:R-:W4:Y:S02]  /*0d70*/  LDG.E.64 R4, desc[UR14][R4.64] ;  /* 0x0000000e04047981 */ /* 0x000f24000c1e1b00 */
[C---:B0-----:R-:W-:Y:S02]  /*0d80*/  IMAD.WIDE R8, R24.reuse, 0x8, R6 ;  /* 0x0000000818087825 */ /* 0x041fe400078e0206 */
[----:B------:R-:W4:Y:S02]  /*0d90*/  LDG.E.64 R6, desc[UR14][R6.64] ;  /* 0x0000000e06067981 */ /* 0x000f24000c1e1b00 */
[C---:B------:R-:W-:Y:S02]  /*0da0*/  IMAD.WIDE R10, R24.reuse, 0x8, R8 ;  /* 0x00000008180a7825 */ /* 0x040fe400078e0208 */
[----:B------:R-:W4:Y:S02]  /*0db0*/  LDG.E.64 R8, desc[UR14][R8.64] ;  /* 0x0000000e08087981 */ /* 0x000f24000c1e1b00 */
[----:B------:R-:W-:-:S02]  /*0dc0*/  IMAD.WIDE R34, R24, 0x8, R10 ;  /* 0x0000000818227825 */ /* 0x000fc400078e020a */
[----:B------:R-:W4:Y:S02]  /*0dd0*/  LDG.E.64 R10, desc[UR14][R10.64] ;  /* 0x0000000e0a0a7981 */ /* 0x000f24000c1e1b00 */
[----:B------:R-:W-:-:S04]  /*0de0*/  IMAD.WIDE R28, R24, 0x8, R34 ;  /* 0x00000008181c7825 */ /* 0x000fc800078e0222 */
[----:B------:R-:W-:-:S04]  /*0df0*/  IMAD.WIDE R32, R24, 0x8, R28 ;  /* 0x0000000818207825 */ /* 0x000fc800078e021c */
[----:B-1----:R-:W-:-:S04]  /*0e00*/  IMAD.WIDE R26, R24, 0x8, R32 ;  /* 0x00000008181a7825 */ /* 0x002fc800078e0220 */
[----:B-----5:R-:W-:-:S04]  /*0e10*/  IMAD.WIDE R30, R24, 0x8, R26 ;  /* 0x00000008181e7825 */ /* 0x020fc800078e021a */
[----:B------:R-:W-:Y:S01]  /*0e20*/  IMAD.WIDE R36, R24, 0x8, R30 ;  /* 0x0000000818247825 */ /* 0x000fe200078e021e */
[----:B--2---:R0:W-:Y:S04]  /*0e30*/  STL.128 [R3], R12 ;  /* 0x0000000c03007387 */ /* 0x0041e80000100c00 */
[----:B---3--:R1:W-:Y:S04]  /*0e40*/  STL.128 [R3+0x10], R16 ;  /* 0x0000101003007387 */ /* 0x0083e80000100c00 */
[----:B0-----:R-:W2:Y:S04]  /*0e50*/  LDG.E.64 R12, desc[UR14][R34.64] ;  /* 0x0000000e220c7981 */ /* 0x001ea8000c1e1b00 */
[----:B------:R-:W2:Y:S04]  /*0e60*/  LDG.E.64 R14, desc[UR14][R28.64] ;  /* 0x0000000e1c0e7981 */ /* 0x000ea8000c1e1b00 */
[----:B----4-:R0:W-:Y:S04]  /*0e70*/  STL.128 [R3+0x20], R20 ;  /* 0x0000201403007387 */ /* 0x0101e80000100c00 */
[----:B-1----:R-:W3:Y:S04]  /*0e80*/  LDG.E.64 R16, desc[UR14][R32.64] ;  /* 0x0000000e20107981 */ /* 0x002ee8000c1e1b00 */
[----:B------:R-:W3:Y:S04]  /*0e90*/  LDG.E.64 R18, desc[UR14][R26.64] ;  /* 0x0000000e1a127981 */ /* 0x000ee8000c1e1b00 */
[----:B0-----:R-:W4:Y:S04]  /*0ea0*/  LDG.E.64 R20, desc[UR14][R30.64] ;  /* 0x0000000e1e147981 */ /* 0x001f28000c1e1b00 */
[----:B------:R-:W4:Y:S01]  /*0eb0*/  LDG.E.64 R22, desc[UR14][R36.64] ;  /* 0x0000000e24167981 */ /* 0x000f22000c1e1b00 */
[----:B------:R-:W-:-:S03]  /*0ec0*/  IADD3 R25, PT, PT, R25, 0x10, RZ ;  /* 0x0000001019197810 */ /* 0x000fc60007ffe0ff */
[----:B------:R0:W-:Y:S04]  /*0ed0*/  STL.128 [R3+0x30], R4 ;  /* 0x0000300403007387 */ /* 0x0001e80000100c00 */
[----:B------:R0:W-:Y:S01]  /*0ee0*/  STL.128 [R3+0x40], R8 ;  /* 0x0000400803007387 */ /* 0x0001e20000100c00 */
[----:B------:R-:W-:-:S03]  /*0ef0*/  ISETP.NE.AND P0, PT, R25, UR20, PT ;  /* 0x0000001419007c0c */ /* 0x000fc6000bf05270 */
[----:B--2---:R0:W-:Y:S04]  /*0f00*/  STL.128 [R3+0x50], R12 ;  /* 0x0000500c03007387 */ /* 0x0041e80000100c00 */
[----:B---3--:R0:W-:Y:S04]  /*0f10*/  STL.128 [R3+0x60], R16 ;  /* 0x0000601003007387 */ /* 0x0081e80000100c00 */
[----:B----4-:R0:W-:Y:S02]  /*0f20*/  STL.128 [R3+0x70], R20 ;  /* 0x0000701403007387 */ /* 0x0101e40000100c00 */
[----:B------:R-:W-:Y:S05]  /*0f30*/  @P0 BRA `(.L_x_69) ;  /* 0xfffffffc00440947 */ /* 0x000fea000383ffff */
[----:B0-----:R-:W-:-:S07]  /*0f40*/  MOV R3, UR20 ;  /* 0x0000001400037c02 */ /* 0x001fce0008000f00 */
.L_x_68:
[----:B------:R-:W-:-:S09]  /*0f50*/  ULOP3.LUT UP5, URZ, UR16, 0xf, URZ, 0xc0, !UPT ;  /* 0x0000000f10ff7892 */ /* 0x000fd2000f8ac0ff */
[----:B------:R-:W-:Y:S05]  /*0f60*/  BRA.U !UP5, `(.L_x_70) ;  /* 0x000000010dfc7547 */ /* 0x000fea000b800000 */
[----:B------:R-:W-:Y:S01]  /*0f70*/  ULOP3.LUT UP5, URZ, UR18, 0x7, URZ, 0xc0, !UPT ;  /* 0x0000000712ff7892 */ /* 0x000fe2000f8ac0ff */
[----:B------:R-:W-:Y:S10]  /*0f80*/  BRA.U !UP3, `(.L_x_71) ;  /* 0x000000010b647547 */ /* 0x000ff4000b800000 */
[----:B0-----:R-:W0:Y:S08]  /*0f90*/  LDC R19, c[0x0][0x398] ;  /* 0x0000e600ff137b82 */ /* 0x001e300000000800 */
[----:B-1----:R-:W1:Y:S01]  /*0fa0*/  LDC.64 R4, c[0x0][0x380] ;  /* 0x0000e000ff047b82 */ /* 0x002e620000000a00 */
[----:B0-----:R-:W-:-:S04]  /*0fb0*/  IMAD R7, R3, R19, R0 ;  /* 0x0000001303077224 */ /* 0x001fc800078e0200 */
[----:B-1----:R-:W-:-:S04]  /*0fc0*/  IMAD.WIDE R4, R7, 0x8, R4 ;  /* 0x0000000807047825 */ /* 0x002fc800078e0204 */
[C---:B------:R-:W-:Y:S02]  /*0fd0*/  IMAD.WIDE R6, R19.reuse, 0x8, R4 ;  /* 0x0000000813067825 */ /* 0x040fe400078e0204 */
[----:B------:R-:W2:Y:S02]  /*0fe0*/  LDG.E.64 R4, desc[UR14][R4.64] ;  /* 0x0000000e04047981 */ /* 0x000ea4000c1e1b00 */
[C---:B------:R-:W-:Y:S02]  /*0ff0*/  IMAD.WIDE R8, R19.reuse, 0x8, R6 ;  /* 0x0000000813087825 */ /* 0x040fe400078e0206 */
[----:B------:R-:W2:Y:S02]  /*1000*/  LDG.E.64 R6, desc[UR14][R6.64] ;  /* 0x0000000e06067981 */ /* 0x000ea4000c1e1b00 */
[C---:B------:R-:W-:Y:S02]  /*1010*/  IMAD.WIDE R10, R19.reuse, 0x8, R8 ;  /* 0x00000008130a7825 */ /* 0x040fe400078e0208 */
[----:B------:R-:W3:Y:S02]  /*1020*/  LDG.E.64 R8, desc[UR14][R8.64] ;  /* 0x0000000e08087981 */ /* 0x000ee4000c1e1b00 */
[----:B------:R-:W-:-:S02]  /*1030*/  IMAD.WIDE R12, R19, 0x8, R10 ;  /* 0x00000008130c7825 */ /* 0x000fc400078e020a */
[----:B------:R-:W3:Y:S02]  /*1040*/  LDG.E.64 R10, desc[UR14][R10.64] ;  /* 0x0000000e0a0a7981 */ /* 0x000ee4000c1e1b00 */
[C---:B------:R-:W-:Y:S02]  /*1050*/  IMAD.WIDE R14, R19.reuse, 0x8, R12 ;  /* 0x00000008130e7825 */ /* 0x040fe400078e020c */
[----:B------:R-:W4:Y:S02]  /*1060*/  LDG.E.64 R12, desc[UR14][R12.64] ;  /* 0x0000000e0c0c7981 */ /* 0x000f24000c1e1b00 */
[C---:B------:R-:W-:Y:S02]  /*1070*/  IMAD.WIDE R16, R19.reuse, 0x8, R14 ;  /* 0x0000000813107825 */ /* 0x040fe400078e020e */
[----:B------:R-:W4:Y:S02]  /*1080*/  LDG.E.64 R14, desc[UR14][R14.64] ;  /* 0x0000000e0e0e7981 */ /* 0x000f24000c1e1b00 */
[----:B------:R-:W-:-:S02]  /*1090*/  IMAD.WIDE R18, R19, 0x8, R16 ;  /* 0x0000000813127825 */ /* 0x000fc400078e0210 */
[----:B------:R-:W5:Y:S04]  /*10a0*/  LDG.E.64 R16, desc[UR14][R16.64] ;  /* 0x0000000e10107981 */ /* 0x000f68000c1e1b00 */
[----:B------:R-:W5:Y:S01]  /*10b0*/  LDG.E.64 R18, desc[UR14][R18.64] ;  /* 0x0000000e12127981 */ /* 0x000f62000c1e1b00 */
[C---:B------:R-:W-:Y:S02]  /*10c0*/  LEA R20, R3.reuse, UR9, 0x3 ;  /* 0x0000000903147c11 */ /* 0x040fe4000f8e18ff */
[----:B------:R-:W-:-:S03]  /*10d0*/  IADD3 R3, PT, PT, R3, 0x8, RZ ;  /* 0x0000000803037810 */ /* 0x000fc60007ffe0ff */
[----:B--2---:R2:W-:Y:S04]  /*10e0*/  STL.128 [R20], R4 ;  /* 0x0000000414007387 */ /* 0x0045e80000100c00 */
[----:B---3--:R2:W-:Y:S04]  /*10f0*/  STL.128 [R20+0x10], R8 ;  /* 0x0000100814007387 */ /* 0x0085e80000100c00 */
[----:B----4-:R2:W-:Y:S04]  /*1100*/  STL.128 [R20+0x20], R12 ;  /* 0x0000200c14007387 */ /* 0x0105e80000100c00 */
[----:B-----5:R2:W-:Y:S02]  /*1110*/  STL.128 [R20+0x30], R16 ;  /* 0x0000301014007387 */ /* 0x0205e40000100c00 */
.L_x_71:
[----:B------:R-:W-:Y:S05]  /*1120*/  BRA.U !UP5, `(.L_x_70) ;  /* 0x000000010d8c7547 */ /* 0x000fea000b800000 */
[----:B------:R-:W-:Y:S01]  /*1130*/  UISETP.NE.AND UP5, UPT, UR6, URZ, UPT ;  /* 0x000000ff0600728c */ /* 0x000fe2000bfa5270 */
[----:B------:R-:W-:Y:S10]  /*1140*/  BRA.U !UP4, `(.L_x_72) ;  /* 0x000000010c3c7547 */ /* 0x000ff4000b800000 */
[----:B012---:R-:W0:Y:S08]  /*1150*/  LDC R11, c[0x0][0x398] ;  /* 0x0000e600ff0b7b82 */ /* 0x007e300000000800 */
[----:B------:R-:W1:Y:S01]  /*1160*/  LDC.64 R4, c[0x0][0x380] ;  /* 0x0000e000ff047b82 */ /* 0x000e620000000a00 */
[----:B0-----:R-:W-:-:S04]  /*1170*/  IMAD R7, R3, R11, R0 ;  /* 0x0000000b03077224 */ /* 0x001fc800078e0200 */
[----:B-1----:R-:W-:-:S04]  /*1180*/  IMAD.WIDE R4, R7, 0x8, R4 ;  /* 0x0000000807047825 */ /* 0x002fc800078e0204 */
[C---:B------:R-:W-:Y:S02]  /*1190*/  IMAD.WIDE R6, R11.reuse, 0x8, R4 ;  /* 0x000000080b067825 */ /* 0x040fe400078e0204 */
[----:B------:R-:W2:Y:S02]  /*11a0*/  LDG.E.64 R4, desc[UR14][R4.64] ;  /* 0x0000000e04047981 */ /* 0x000ea4000c1e1b00 */
[C---:B------:R-:W-:Y:S02]  /*11b0*/  IMAD.WIDE R8, R11.reuse, 0x8, R6 ;  /* 0x000000080b087825 */ /* 0x040fe400078e0206 */
[----:B------:R-:W2:Y:S02]  /*11c0*/  LDG.E.64 R6, desc[UR14][R6.64] ;  /* 0x0000000e06067981 */ /* 0x000ea4000c1e1b00 */
[----:B------:R-:W-:Y:S02]  /*11d0*/  IMAD.WIDE R10, R11, 0x8, R8 ;  /* 0x000000080b0a7825 */ /* 0x000fe400078e0208 */
[----:B------:R-:W3:Y:S04]  /*11e0*/  LDG.E.64 R8, desc[UR14][R8.64] ;  /* 0x0000000e08087981 */ /* 0x000ee8000c1e1b00 */
[----:B------:R-:W3:Y:S01]  /*11f0*/  LDG.E.64 R10, desc[UR14][R10.64] ;  /* 0x0000000e0a0a7981 */ /* 0x000ee2000c1e1b00 */
[----:B------:R-:W-:-:S02]  /*1200*/  LEA R12, R3, UR9, 0x3 ;  /* 0x00000009030c7c11 */ /* 0x000fc4000f8e18ff */
[----:B------:R-:W-:-:S03]  /*1210*/  IADD3 R3, PT, PT, R3, 0x4, RZ ;  /* 0x0000000403037810 */ /* 0x000fc60007ffe0ff */
[----:B--2---:R4:W-:Y:S04]  /*1220*/  STL.128 [R12], R4 ;  /* 0x000000040c007387 */ /* 0x0049e80000100c00 */
[----:B---3--:R4:W-:Y:S02]  /*1230*/  STL.128 [R12+0x10], R8 ;  /* 0x000010080c007387 */ /* 0x0089e40000100c00 */
.L_x_72:
[----:B------:R-:W-:Y:S05]  /*1240*/  BRA.U !UP5, `(.L_x_70) ;  /* 0x000000010d447547 */ /* 0x000fea000b800000 */
[----:B012-4-:R-:W0:Y:S08]  /*1250*/  LDC R9, c[0x0][0x398] ;  /* 0x0000e600ff097b82 */ /* 0x017e300000000800 */
[----:B------:R-:W1:Y:S01]  /*1260*/  LDC.64 R4, c[0x0][0x380] ;  /* 0x0000e000ff047b82 */ /* 0x000e620000000a00 */
[----:B0-----:R-:W-:-:S04]  /*1270*/  IMAD R7, R3, R9, R0 ;  /* 0x0000000903077224 */ /* 0x001fc800078e0200 */
[----:B-1----:R-:W-:-:S05]  /*1280*/  IMAD.WIDE R4, R7, 0x8, R4 ;  /* 0x0000000807047825 */ /* 0x002fca00078e0204 */
[----:B------:R-:W2:Y:S01]  /*1290*/  LDG.E.64 R6, desc[UR14][R4.64] ;  /* 0x0000000e04067981 */ /* 0x000ea2000c1e1b00 */
[----:B------:R-:W-:Y:S01]  /*12a0*/  LEA R3, R3, UR9, 0x3 ;  /* 0x0000000903037c11 */ /* 0x000fe2000f8e18ff */
[----:B------:R-:W-:-:S04]  /*12b0*/  UISETP.NE.AND UP5, UPT, UR6, 0x1, UPT ;  /* 0x000000010600788c */ /* 0x000fc8000bfa5270 */
[----:B--2---:R3:W-:Y:S05]  /*12c0*/  STL.64 [R3], R6 ;  /* 0x0000000603007387 */ /* 0x0047ea0000100a00 */
[----:B------:R-:W-:Y:S05]  /*12d0*/  BRA.U !UP5, `(.L_x_70) ;  /* 0x000000010d207547 */ /* 0x000fea000b800000 */
[----:B------:R-:W-:Y:S01]  /*12e0*/  UISETP.NE.AND UP5, UPT, UR6, 0x2, UPT ;  /* 0x000000020600788c */ /* 0x000fe2000bfa5270 */
[----:B---3--:R-:W-:-:S05]  /*12f0*/  IMAD.WIDE R6, R9, 0x8, R4 ;  /* 0x0000000809067825 */ /* 0x008fca00078e0204 */
[----:B------:R-:W-:-:S13]  /*1300*/  PLOP3.LUT P0, PT, PT, PT, UP5, 0x80, 0x8 ;  /* 0x000000000008781c */ /* 0x000fda0003f0f058 */
[----:B------:R-:W-:Y:S02]  /*1310*/  @P0 IMAD.WIDE R4, R9, 0x8, R6 ;  /* 0x0000000809040825 */ /* 0x000fe400078e0206 */
[----:B------:R-:W2:Y:S04]  /*1320*/  LDG.E.64 R6, desc[UR14][R6.64] ;  /* 0x0000000e06067981 */ /* 0x000ea8000c1e1b00 */
[----:B------:R-:W3:Y:S04]  /*1330*/  @P0 LDG.E.64 R4, desc[UR14][R4.64] ;  /* 0x0000000e04040981 */ /* 0x000ee8000c1e1b00 */
[----:B--2---:R0:W-:Y:S04]  /*1340*/  STL.64 [R3+0x8], R6 ;  /* 0x0000080603007387 */ /* 0x0041e80000100a00 */
[----:B---3--:R0:W-:Y:S02]  /*1350*/  @P0 STL.64 [R3+0x10], R4 ;  /* 0x0000100403000387 */ /* 0x0081e40000100a00 */
.L_x_70:
[----:B------:R-:W5:Y:S01]  /*1360*/  LDCU UR5, c[0x0][0x398] ;  /* 0x00007300ff0577ac */ /* 0x000f620008000800 */
[----:B------:R-:W-:-:S04]  /*1370*/  IADD3 R0, PT, PT, R0, UR4, RZ ;  /* 0x0000000400007c10 */ /* 0x000fc8000fffe0ff */
[----:B-----5:R-:W-:-:S13]  /*1380*/  ISETP.GE.AND P0, PT, R0, UR5, PT ;  /* 0x0000000500007c0c */ /* 0x020fda000bf06270 */
[----:B------:R-:W-:Y:S05]  /*1390*/  @!P0 BRA `(.L_x_73) ;  /* 0xffffffec00c88947 */ /* 0x000fea000383ffff */
[----:B------:R-:W-:Y:S05]  /*13a0*/  BSYNC.RECONVERGENT B0 ;  /* 0x0000000000007941 */ /* 0x000fea0003800200 */
.L_x_62:
[----:B------:R-:W-:Y:S05]  /*13b0*/  EXIT ;  /* 0x000000000000794d */ /* 0x000fea0003800000 */
.L_x_61:
[----:B------:R-:W-:Y:S01]  /*13c0*/  UISETP.GE.AND UP0, UPT, UR5, 0x1, UPT ;  /* 0x000000010500788c */ /* 0x000fe2000bf06270 */
[----:B------:R-:W0:Y:S05]  /*13d0*/  LDC.64 R6, c[0x0][0x390] ;  /* 0x0000e400ff067b82 */ /* 0x000e2a0000000a00 */
[----:B------:R-:W-:-:S13]  /*13e0*/  PLOP3.LUT P0, PT, PT, PT, UP0, 0x80, 0x8 ;  /* 0x000000000008781c */ /* 0x000fda0003f0f008 */
[----:B------:R-:W-:Y:S05]  /*13f0*/  @!P0 EXIT ;  /* 0x000000000000894d */ /* 0x000fea0003800000 */
.L_x_74:
        /* <DEDUP_REMOVED lines=8> */
.L_x_60:
[----:B------:R-:W-:-:S09]  /*1480*/  UISETP.GE.AND UP0, UPT, UR5, 0x1, UPT ;  /* 0x000000010500788c */ /* 0x000fd2000bf06270 */
[----:B------:R-:W-:Y:S05]  /*1490*/  BRA.U !UP0, `(.L_x_75) ;  /* 0x0000002908dc7547 */ /* 0x000fea000b800000 */
[----:B------:R-:W-:-:S09]  /*14a0*/  UISETP.GE.AND UP0, UPT, UR5, 0x2, UPT ;  /* 0x000000020500788c */ /* 0x000fd2000bf06270 */
[----:B------:R-:W-:Y:S05]  /*14b0*/  BRA.U !UP0, `(.L_x_76) ;  /* 0x0000002108a47547 */ /* 0x000fea000b800000 */
[----:B------:R-:W-:Y:S01]  /*14c0*/  UIADD3 UR7, UPT, UPT, UR5, 0xf, URZ ;  /* 0x0000000f05077890 */ /* 0x000fe2000fffe0ff */
[----:B------:R-:W-:Y:S01]  /*14d0*/  BSSY.RECONVERGENT B0, `(.L_x_77) ;  /* 0x0000226000007945 */ /* 0x000fe20003800200 */
[----:B------:R-:W-:Y:S02]  /*14e0*/  UIADD3 UR10, UPT, UPT, UR5, 0x7, URZ ;  /* 0x00000007050a7890 */ /* 0x000fe4000fffe0ff */
[----:B------:R-:W-:Y:S02]  /*14f0*/  ULOP3.LUT UR8, UR7, 0xf, URZ, 0xc0, !UPT ;  /* 0x0000000f07087892 */ /* 0x000fe4000f8ec0ff */
[----:B------:R-:W-:Y:S02]  /*1500*/  ULOP3.LUT UR11, UR10, 0x7, URZ, 0xc0, !UPT ;  /* 0x000000070a0b7892 */ /* 0x000fe4000f8ec0ff */
[----:B------:R-:W-:Y:S02]  /*1510*/  UIADD3 UR17, UPT, UPT, UR5, -0x2, URZ ;  /* 0xfffffffe05117890 */ /* 0x000fe4000fffe0ff */
[----:B------:R-:W-:-:S02]  /*1520*/  ULOP3.LUT UR18, UR5, 0x3, URZ, 0xc0, !UPT ;  /* 0x0000000305127892 */ /* 0x000fc4000f8ec0ff */
[----:B------:R-:W-:Y:S01]  /*1530*/  ULOP3.LUT UR6, UR5, 0x7ffffff8, URZ, 0xc0, !UPT ;  /* 0x7ffffff805067892 */ /* 0x000fe2000f8ec0ff */
[----:B------:R-:W0:Y:S01]  /*1540*/  LDCU UR19, c[0x0][0x3a0] ;  /* 0x00007400ff1377ac */ /* 0x000e220008000800 */
[----:B------:R-:W-:Y:S02]  /*1550*/  ULOP3.LUT UR5, UR7, 0x7, URZ, 0xc0, !UPT ;  /* 0x0000000707057892 */ /* 0x000fe4000f8ec0ff */
[----:B------:R-:W-:Y:S02]  /*1560*/  ULOP3.LUT UR10, UR10, 0x3, URZ, 0xc0, !UPT ;  /* 0x000000030a0a7892 */ /* 0x000fe4000f8ec0ff */
[----:B------:R-:W-:Y:S02]  /*1570*/  UIADD3 UR8, UPT, UPT, UR8, -0x1, URZ ;  /* 0xffffffff08087890 */ /* 0x000fe4000fffe0ff */
[----:B------:R-:W-:-:S12]  /*1580*/  UIADD3 UR11, UPT, UPT, UR11, -0x1, URZ ;  /* 0xffffffff0b0b7890 */ /* 0x000fd8000fffe0ff */
.L_x_98:
[----:B------:R-:W-:Y:S01]  /*1590*/  UISETP.GE.U32.AND UP0, UPT, UR16, 0xf, UPT ;  /* 0x0000000f1000788c */ /* 0x000fe2000bf06070 */
[----:B-1234-:R-:W-:-:S08]  /*15a0*/  HFMA2 R2, -RZ, RZ, 0, 0 ;  /* 0x00000000ff027431 */ /* 0x01efd000000001ff */
[----:B------:R-:W-:Y:S05]  /*15b0*/  BRA.U !UP0, `(.L_x_78) ;  /* 0x0000000508087547 */ /* 0x000fea000b800000 */
[----:B------:R-:W-:-:S07]  /*15c0*/  MOV R3, RZ ;  /* 0x000000ff00037202 */ /* 0x000fce0000000f00 */
.L_x_79:
        /* <DEDUP_REMOVED lines=65> */
.L_x_78:
[----:B------:R-:W1:Y:S02]  /*19e0*/  LDCU UR7, c[0x0][0x3a0] ;  /* 0x00007400ff0777ac */ /* 0x000e640008000800 */
[----:B-1----:R-:W-:-:S04]  /*19f0*/  ULOP3.LUT UR12, UR7, 0xf, URZ, 0xc0, !UPT ;  /* 0x0000000f070c7892 */ /* 0x002fc8000f8ec0ff */
[----:B------:R-:W-:-:S09]  /*1a00*/  UISETP.NE.AND UP0, UPT, UR12, URZ, UPT ;  /* 0x000000ff0c00728c */ /* 0x000fd2000bf05270 */
[----:B------:R-:W-:Y:S05]  /*1a10*/  BRA.U !UP0, `(.L_x_80) ;  /* 0x00000005084c7547 */ /* 0x000fea000b800000 */
[----:B------:R-:W-:Y:S02]  /*1a20*/  ULOP3.LUT UR13, UR7, 0x7, URZ, 0xc0, !UPT ;  /* 0x00000007070d7892 */ /* 0x000fe4000f8ec0ff */
[----:B------:R-:W-:Y:S02]  /*1a30*/  UIADD3 UR7, UPT, UPT, UR12, -0x1, URZ ;  /* 0xffffffff0c077890 */ /* 0x000fe4000fffe0ff */
[----:B------:R-:W-:Y:S02]  /*1a40*/  UISETP.NE.AND UP1, UPT, UR13, URZ, UPT ;  /* 0x000000ff0d00728c */ /* 0x000fe4000bf25270 */
[----:B------:R-:W-:-:S09]  /*1a50*/  UISETP.GE.U32.AND UP0, UPT, UR7, 0x7, UPT ;  /* 0x000000070700788c */ /* 0x000fd2000bf06070 */
        /* <DEDUP_REMOVED lines=34> */
.L_x_81:
        /* <DEDUP_REMOVED lines=24> */
.L_x_82:
        /* <DEDUP_REMOVED lines=21> */
.L_x_80:
[----:B------:R-:W-:Y:S01]  /*1f50*/  UISETP.GE.U32.AND UP0, UPT, UR17, 0xf, UPT ;  /* 0x0000000f1100788c */ /* 0x000fe2000bf06070 */
[----:B-12---:R-:W-:-:S08]  /*1f60*/  MOV R3, RZ ;  /* 0x000000ff00037202 */ /* 0x006fd00000000f00 */
[----:B------:R-:W-:Y:S05]  /*1f70*/  BRA.U !UP0, `(.L_x_83) ;  /* 0x0000000108c87547 */ /* 0x000fea000b800000 */
[----:B------:R-:W-:-:S07]  /*1f80*/  HFMA2 R3, -RZ, RZ, 0, 0 ;  /* 0x00000000ff037431 */ /* 0x000fce00000001ff */
.L_x_84:
[----:B-1----:R-:W1:Y:S08]  /*1f90*/  LDC R27, c[0x0][0x398] ;  /* 0x0000e600ff1b7b82 */ /* 0x002e700000000800 */
[----:B------:R-:W2:Y:S01]  /*1fa0*/  LDC.64 R12, c[0x0][0x380] ;  /* 0x0000e000ff0c7b82 */ /* 0x000ea20000000a00 */
[----:B-1----:R-:W-:-:S04]  /*1fb0*/  IMAD R5, R3, R27, R0 ;  /* 0x0000001b03057224 */ /* 0x002fc800078e0200 */
[----:B--2---:R-:W-:-:S04]  /*1fc0*/  IMAD.WIDE R12, R5, 0x8, R12 ;  /* 0x00000008050c7825 */ /* 0x004fc800078e020c */
[C---:B---34-:R-:W-:Y:S02]  /*1fd0*/  IMAD.WIDE R8, R27.reuse, 0x8, R12 ;  /* 0x000000081b087825 */ /* 0x058fe400078e020c */
        /* <DEDUP_REMOVED lines=8> */
[----:B------:R-:W5:Y:S04]  /*2060*/  LDG.E.64 R20, desc[UR14][R20.64] ;  /* 0x0000000e14147981 */ /* 0x000f68000c1e1b00 */
[----:B------:R0:W5:Y:S01]  /*2070*/  LDG.E.64 R22, desc[UR14][R30.64] ;  /* 0x0000000e1e167981 */ /* 0x000162000c1e1b00 */
[----:B------:R-:W-:Y:S01]  /*2080*/  IMAD.WIDE R4, R27, 0x8, R30 ;  /* 0x000000081b047825 */ /* 0x000fe200078e021e */
[----:B------:R-:W-:-:S03]  /*2090*/  LEA R2, R3, UR9, 0x3 ;  /* 0x0000000903027c11 */ /* 0x000fc6000f8e18ff */
[C---:B------:R-:W-:Y:S02]  /*20a0*/  IMAD.WIDE R6, R27.reuse, 0x8, R4 ;  /* 0x000000081b067825 */ /* 0x040fe400078e0204 */
[----:B------:R-:W5:Y:S02]  /*20b0*/  LDG.E.64 R4, desc[UR14][R4.64] ;  /* 0x0000000e04047981 */ /* 0x000f64000c1e1b00 */
[C---:B-1----:R-:W-:Y:S02]  /*20c0*/  IMAD.WIDE R8, R27.reuse, 0x8, R6 ;  /* 0x000000081b087825 */ /* 0x042fe400078e0206 */
[----:B------:R-:W5:Y:S02]  /*20d0*/  LDG.E.64 R6, desc[UR14][R6.64] ;  /* 0x0000000e06067981 */ /* 0x000f64000c1e1b00 */
[C---:B------:R-:W-:Y:S02]  /*20e0*/  IMAD.WIDE R10, R27.reuse, 0x8, R8 ;  /* 0x000000081b0a7825 */ /* 0x040fe400078e0208 */
[----:B------:R-:W5:Y:S02]  /*20f0*/  LDG.E.64 R8, desc[UR14][R8.64] ;  /* 0x0000000e08087981 */ /* 0x000f64000c1e1b00 */
[----:B------:R-:W-:-:S02]  /*2100*/  IMAD.WIDE R34, R27, 0x8, R10 ;  /* 0x000000081b227825 */ /* 0x000fc400078e020a */
[----:B------:R-:W5:Y:S02]  /*2110*/  LDG.E.64 R10, desc[UR14][R10.64] ;  /* 0x0000000e0a0a7981 */ /* 0x000f64000c1e1b00 */
[----:B------:R-:W-:-:S04]  /*2120*/  IMAD.WIDE R28, R27, 0x8, R34 ;  /* 0x000000081b1c7825 */ /* 0x000fc800078e0222 */
[----:B------:R-:W-:-:S04]  /*2130*/  IMAD.WIDE R32, R27, 0x8, R28 ;  /* 0x000000081b207825 */ /* 0x000fc800078e021c */
[----:B----4-:R-:W-:-:S04]  /*2140*/  IMAD.WIDE R24, R27, 0x8, R32 ;  /* 0x000000081b187825 */ /* 0x010fc800078e0220 */
[----:B0-----:R-:W-:-:S04]  /*2150*/  IMAD.WIDE R30, R27, 0x8, R24 ;  /* 0x000000081b1e7825 */ /* 0x001fc800078e0218 */
[----:B------:R-:W-:Y:S01]  /*2160*/  IMAD.WIDE R26, R27, 0x8, R30 ;  /* 0x000000081b1a7825 */ /* 0x000fe200078e021e */
[----:B--2---:R0:W-:Y:S04]  /*2170*/  STL.128 [R2], R12 ;  /* 0x0000000c02007387 */ /* 0x0041e80000100c00 */
[----:B---3--:R1:W-:Y:S04]  /*2180*/  STL.128 [R2+0x10], R16 ;  /* 0x0000101002007387 */ /* 0x0083e80000100c00 */
[----:B0-----:R-:W2:Y:S04]  /*2190*/  LDG.E.64 R12, desc[UR14][R34.64] ;  /* 0x0000000e220c7981 */ /* 0x001ea8000c1e1b00 */
[----:B------:R-:W2:Y:S04]  /*21a0*/  LDG.E.64 R14, desc[UR14][R28.64] ;  /* 0x0000000e1c0e7981 */ /* 0x000ea8000c1e1b00 */
[----:B-----5:R0:W-:Y:S04]  /*21b0*/  STL.128 [R2+0x20], R20 ;  /* 0x0000201402007387 */ /* 0x0201e80000100c00 */
[----:B-1----:R-:W3:Y:S04]  /*21c0*/  LDG.E.64 R16, desc[UR14][R32.64] ;  /* 0x0000000e20107981 */ /* 0x002ee8000c1e1b00 */
[----:B------:R-:W3:Y:S04]  /*21d0*/  LDG.E.64 R18, desc[UR14][R24.64] ;  /* 0x0000000e18127981 */ /* 0x000ee8000c1e1b00 */
[----:B0-----:R-:W4:Y:S04]  /*21e0*/  LDG.E.64 R20, desc[UR14][R30.64] ;  /* 0x0000000e1e147981 */ /* 0x001f28000c1e1b00 */
[----:B------:R-:W4:Y:S01]  /*21f0*/  LDG.E.64 R22, desc[UR14][R26.64] ;  /* 0x0000000e1a167981 */ /* 0x000f22000c1e1b00 */
[----:B------:R-:W-:Y:S01]  /*2200*/  ULOP3.LUT UR7, UR16, 0xfffffff0, URZ, 0xc0, !UPT ;  /* 0xfffffff010077892 */ /* 0x000fe2000f8ec0ff */
[----:B------:R-:W-:-:S02]  /*2210*/  IADD3 R3, PT, PT, R3, 0x10, RZ ;  /* 0x0000001003037810 */ /* 0x000fc40007ffe0ff */
[----:B------:R1:W-:Y:S04]  /*2220*/  STL.128 [R2+0x30], R4 ;  /* 0x0000300402007387 */ /* 0x0003e80000100c00 */
[----:B------:R1:W-:Y:S01]  /*2230*/  STL.128 [R2+0x40], R8 ;  /* 0x0000400802007387 */ /* 0x0003e20000100c00 */
[----:B------:R-:W-:-:S03]  /*2240*/  ISETP.NE.AND P0, PT, R3, UR7, PT ;  /* 0x0000000703007c0c */ /* 0x000fc6000bf05270 */
[----:B--2---:R1:W-:Y:S04]  /*2250*/  STL.128 [R2+0x50], R12 ;  /* 0x0000500c02007387 */ /* 0x0043e80000100c00 */
[----:B---3--:R1:W-:Y:S04]  /*2260*/  STL.128 [R2+0x60], R16 ;  /* 0x0000601002007387 */ /* 0x0083e80000100c00 */
[----:B----4-:R1:W-:Y:S02]  /*2270*/  STL.128 [R2+0x70], R20 ;  /* 0x0000701402007387 */ /* 0x0103e40000100c00 */
[----:B------:R-:W-:Y:S05]  /*2280*/  @P0 BRA `(.L_x_84) ;  /* 0xfffffffc00400947 */ /* 0x000fea000383ffff */
[----:B------:R-:W-:-:S07]  /*2290*/  MOV R3, UR7 ;  /* 0x0000000700037c02 */ /* 0x000fce0008000f00 */
.L_x_83:
[----:B------:R-:W-:-:S09]  /*22a0*/  ULOP3.LUT UP0, URZ, UR16, 0xf, URZ, 0xc0, !UPT ;  /* 0x0000000f10ff7892 */ /* 0x000fd2000f80c0ff */
[----:B------:R-:W-:Y:S05]  /*22b0*/  BRA.U !UP0, `(.L_x_85) ;  /* 0x0000000508047547 */ /* 0x000fea000b800000 */
[----:B------:R-:W-:Y:S02]  /*22c0*/  UISETP.GE.U32.AND UP1, UPT, UR8, 0x7, UPT ;  /* 0x000000070800788c */ /* 0x000fe4000bf26070 */
[----:B------:R-:W-:-:S07]  /*22d0*/  UISETP.NE.AND UP0, UPT, UR5, URZ, UPT ;  /* 0x000000ff0500728c */ /* 0x000fce000bf05270 */
[----:B------:R-:W-:Y:S05]  /*22e0*/  BRA.U !UP1, `(.L_x_86) ;  /* 0x0000000109647547 */ /* 0x000fea000b800000 */
[----:B-1----:R-:W3:Y:S08]  /*22f0*/  LDC R19, c[0x0][0x398] ;  /* 0x0000e600ff137b82 */ /* 0x002ef00000000800 */
[----:B------:R-:W1:Y:S01]  /*2300*/  LDC.64 R4, c[0x0][0x380] ;  /* 0x0000e000ff047b82 */ /* 0x000e620000000a00 */
[----:B---34-:R-:W-:-:S04]  /*2310*/  IMAD R7, R3, R19, R0 ;  /* 0x0000001303077224 */ /* 0x018fc800078e0200 */
        /* <DEDUP_REMOVED lines=22> */
.L_x_86:
[----:B------:R-:W-:Y:S05]  /*2480*/  BRA.U !UP0, `(.L_x_85) ;  /* 0x0000000108907547 */ /* 0x000fea000b800000 */
[----:B------:R-:W-:Y:S02]  /*2490*/  UISETP.GE.U32.AND UP0, UPT, UR11, 0x3, UPT ;  /* 0x000000030b00788c */ /* 0x000fe4000bf06070 */
[----:B------:R-:W-:-:S07]  /*24a0*/  UISETP.NE.AND UP1, UPT, UR10, URZ, UPT ;  /* 0x000000ff0a00728c */ /* 0x000fce000bf25270 */
[----:B------:R-:W-:Y:S05]  /*24b0*/  BRA.U !UP0, `(.L_x_87) ;  /* 0x00000001083c7547 */ /* 0x000fea000b800000 */
[----:B-12-4-:R-:W3:Y:S08]  /*24c0*/  LDC R11, c[0x0][0x398] ;  /* 0x0000e600ff0b7b82 */ /* 0x016ef00000000800 */
[----:B------:R-:W1:Y:S01]  /*24d0*/  LDC.64 R4, c[0x0][0x380] ;  /* 0x0000e000ff047b82 */ /* 0x000e620000000a00 */
[----:B---3--:R-:W-:-:S04]  /*24e0*/  IMAD R7, R3, R11, R0 ;  /* 0x0000000b03077224 */ /* 0x008fc800078e0200 */
        /* <DEDUP_REMOVED lines=12> */
.L_x_87:
[----:B------:R-:W-:Y:S05]  /*25b0*/  BRA.U !UP1, `(.L_x_85) ;  /* 0x0000000109447547 */ /* 0x000fea000b800000 */
[----:B-12---:R-:W3:Y:S08]  /*25c0*/  LDC R9, c[0x0][0x398] ;  /* 0x0000e600ff097b82 */ /* 0x006ef00000000800 */
[----:B------:R-:W1:Y:S01]  /*25d0*/  LDC.64 R4, c[0x0][0x380] ;  /* 0x0000e000ff047b82 */ /* 0x000e620000000a00 */
[----:B---34-:R-:W-:-:S04]  /*25e0*/  IMAD R7, R3, R9, R0 ;  /* 0x0000000903077224 */ /* 0x018fc800078e0200 */
[----:B-1----:R-:W-:-:S05]  /*25f0*/  IMAD.WIDE R4, R7, 0x8, R4 ;  /* 0x0000000807047825 */ /* 0x002fca00078e0204 */
[----:B------:R-:W2:Y:S01]  /*2600*/  LDG.E.64 R6, desc[UR14][R4.64] ;  /* 0x0000000e04067981 */ /* 0x000ea2000c1e1b00 */
[----:B------:R-:W-:Y:S01]  /*2610*/  LEA R8, R3, UR9, 0x3 ;  /* 0x0000000903087c11 */ /* 0x000fe2000f8e18ff */
[----:B------:R-:W-:-:S04]  /*2620*/  UISETP.NE.AND UP0, UPT, UR10, 0x1, UPT ;  /* 0x000000010a00788c */ /* 0x000fc8000bf05270 */
[----:B--2---:R1:W-:Y:S05]  /*2630*/  STL.64 [R8], R6 ;  /* 0x0000000608007387 */ /* 0x0043ea0000100a00 */
[----:B------:R-:W-:Y:S05]  /*2640*/  BRA.U !UP0, `(.L_x_85) ;  /* 0x0000000108207547 */ /* 0x000fea000b800000 */
[----:B------:R-:W-:Y:S01]  /*2650*/  UISETP.NE.AND UP0, UPT, UR10, 0x2, UPT ;  /* 0x000000020a00788c */ /* 0x000fe2000bf05270 */
[----:B------:R-:W-:-:S05]  /*2660*/  IMAD.WIDE R4, R9, 0x8, R4 ;  /* 0x0000000809047825 */ /* 0x000fca00078e0204 */
[----:B------:R-:W-:-:S13]  /*2670*/  PLOP3.LUT P0, PT, PT, PT, UP0, 0x80, 0x8 ;  /* 0x000000000008781c */ /* 0x000fda0003f0f008 */
[----:B------:R-:W-:Y:S02]  /*2680*/  @P0 IMAD.WIDE R2, R9, 0x8, R4 ;  /* 0x0000000809020825 */ /* 0x000fe400078e0204 */
[----:B------:R-:W2:Y:S04]  /*2690*/  LDG.E.64 R4, desc[UR14][R4.64] ;  /* 0x0000000e04047981 */ /* 0x000ea8000c1e1b00 */
[----:B------:R-:W3:Y:S04]  /*26a0*/  @P0 LDG.E.64 R2, desc[UR14][R2.64] ;  /* 0x0000000e02020981 */ /* 0x000ee8000c1e1b00 */
[----:B--2---:R2:W-:Y:S04]  /*26b0*/  STL.64 [R8+0x8], R4 ;  /* 0x0000080408007387 */ /* 0x0045e80000100a00 */
[----:B---3--:R2:W-:Y:S02]  /*26c0*/  @P0 STL.64 [R8+0x10], R2 ;  /* 0x0000100208000387 */ /* 0x0085e40000100a00 */
.L_x_85:
[----:B------:R-:W-:-:S07]  /*26d0*/  MOV R37, UR16 ;  /* 0x0000001000257c02 */ /* 0x000fce0008000f00 */
.L_x_97:
[----:B-1234-:R-:W1:Y:S01]  /*26e0*/  LDC.64 R4, c[0x0][0x380] ;  /* 0x0000e000ff047b82 */ /* 0x01ee620000000a00 */
[----:B------:R-:W2:Y:S02]  /*26f0*/  LDCU UR7, c[0x0][0x398] ;  /* 0x00007300ff0777ac */ /* 0x000ea40008000800 */
[----:B--2---:R-:W-:-:S04]  /*2700*/  IMAD R3, R37, UR7, R0 ;  /* 0x0000000725037c24 */ /* 0x004fc8000f8e0200 */
[----:B-1----:R-:W-:-:S06]  /*2710*/  IMAD.WIDE R4, R3, 0x8, R4 ;  /* 0x0000000803047825 */ /* 0x002fcc00078e0204 */
[----:B------:R-:W2:Y:S01]  /*2720*/  LDG.E.64 R4, desc[UR14][R4.64] ;  /* 0x0000000e04047981 */ /* 0x000ea2000c1e1b00 */
[----:B------:R-:W-:Y:S01]  /*2730*/  ULEA UR7, UR16, UR9, 0x3 ;  /* 0x0000000910077291 */ /* 0x000fe2000f8e18ff */
[----:B------:R-:W-:Y:S01]  /*2740*/  MOV R20, RZ ;  /* 0x000000ff00147202 */ /* 0x000fe20000000f00 */
[----:B------:R-:W-:Y:S01]  /*2750*/  UISETP.GE.U32.AND UP0, UPT, UR16, 0x7, UPT ;  /* 0x000000071000788c */ /* 0x000fe2000bf06070 */
[----:B------:R-:W-:-:S06]  /*2760*/  CS2R R2, SRZ ;  /* 0x0000000000027805 */ /* 0x000fcc000001ff00 */
[----:B--2---:R1:W-:Y:S02]  /*2770*/  STL.64 [UR7], R4 ;  /* 0x00000004ff007987 */ /* 0x0043e40008100a07 */
[----:B------:R-:W-:Y:S05]  /*2780*/  BRA.U !UP0, `(.L_x_88) ;  /* 0x0000000108f87547 */ /* 0x000fea000b800000 */
[----:B------:R-:W-:Y:S01]  /*2790*/  HFMA2 R24, -RZ, RZ, 0, 0 ;  /* 0x00000000ff187431 */ /* 0x000fe200000001ff */
[----:B------:R-:W-:-:S07]  /*27a0*/  MOV R2, RZ ;  /* 0x000000ff00027202 */ /* 0x000fce0000000f00 */
.L_x_89:
[----:B------:R-:W-:-:S05]  /*27b0*/  LEA R21, R24, R1, 0x3 ;  /* 0x0000000118157211 */ /* 0x000fca00078e18ff */
[----:B------:R-:W2:Y:S04]  /*27c0*/  LDL.128 R16, [R21] ;  /* 0x0000000015107983 */ /* 0x000ea80000100c00 */
[----:B-1-34-:R-:W2:Y:S01]  /*27d0*/  LDL.128 R4, [R21+0x20] ;  /* 0x0000200015047983 */ /* 0x01aea20000100c00 */
[----:B------:R-:W-:-:S05]  /*27e0*/  LEA R25, R24, R1, 0x3 ;  /* 0x0000000118197211 */ /* 0x000fca00078e18ff */
[----:B------:R-:W3:Y:S04]  /*27f0*/  LDL.128 R8, [R25+0x10] ;  /* 0x0000100019087983 */ /* 0x000ee80000100c00 */
        /* <DEDUP_REMOVED lines=55> */
.L_x_88:
[----:B------:R-:W2:Y:S02]  /*2b70*/  LDCU UR7, c[0x0][0x3a0] ;  /* 0x00007400ff0777ac */ /* 0x000ea40008000800 */
[----:B--2---:R-:W-:-:S04]  /*2b80*/  ULOP3.LUT UR7, UR7, 0x7, URZ, 0xc0, !UPT ;  /* 0x0000000707077892 */ /* 0x004fc8000f8ec0ff */
[----:B------:R-:W-:-:S09]  /*2b90*/  UISETP.NE.AND UP0, UPT, UR7, URZ, UPT ;  /* 0x000000ff0700728c */ /* 0x000fd2000bf05270 */
[----:B------:R-:W-:Y:S05]  /*2ba0*/  BRA.U !UP0, `(.L_x_90) ;  /* 0x0000000508007547 */ /* 0x000fea000b800000 */
[----:B------:R-:W-:Y:S02]  /*2bb0*/  UIADD3 UR7, UPT, UPT, UR7, -0x1, URZ ;  /* 0xffffffff07077890 */ /* 0x000fe4000fffe0ff */
[----:B------:R-:W-:Y:S02]  /*2bc0*/  UISETP.NE.AND UP1, UPT, UR18, URZ, UPT ;  /* 0x000000ff1200728c */ /* 0x000fe4000bf25270 */
[----:B------:R-:W-:-:S09]  /*2bd0*/  UISETP.GE.U32.AND UP0, UPT, UR7, 0x3, UPT ;  /* 0x000000030700788c */ /* 0x000fd2000bf06070 */
[----:B------:R-:W-:Y:S05]  /*2be0*/  BRA.U !UP0, `(.L_x_91) ;  /* 0x0000000108787547 */ /* 0x000fea000b800000 */
[----:B------:R-:W-:-:S05]  /*2bf0*/  LEA R21, R20, R1, 0x3 ;  /* 0x0000000114157211 */ /* 0x000fca00078e18ff */
[----:B-1-34-:R-:W2:Y:S04]  /*2c00*/  LDL.128 R4, [R21] ;  /* 0x0000000015047983 */ /* 0x01aea80000100c00 */
[----:B------:R-:W2:Y:S04]  /*2c10*/  LDL.128 R8, [R21+0x20] ;  /* 0x0000200015087983 */ /* 0x000ea80000100c00 */
        /* <DEDUP_REMOVED lines=27> */
.L_x_91:
[----:B------:R-:W-:Y:S05]  /*2dd0*/  BRA.U !UP1, `(.L_x_90) ;  /* 0x0000000109747547 */ /* 0x000fea000b800000 */
[----:B-1----:R-:W1:Y:S01]  /*2de0*/  LDC R4, c[0x0][0x3a0] ;  /* 0x0000e800ff047b82 */ /* 0x002e620000000800 */
[----:B------:R-:W-:-:S06]  /*2df0*/  UISETP.NE.AND UP0, UPT, UR18, 0x1, UPT ;  /* 0x000000011200788c */ /* 0x000fcc000bf05270 */
[----:B------:R-:W-:-:S13]  /*2e00*/  PLOP3.LUT P1, PT, PT, PT, UP0, 0x80, 0x8 ;  /* 0x000000000008781c */ /* 0x000fda0003f2f008 */
[CC--:B------:R-:W-:Y:S02]  /*2e10*/  @P1 LEA R16, R20.reuse, R1.reuse, 0x3 ;  /* 0x0000000114101211 */ /* 0x0c0fe400078e18ff */
[----:B------:R-:W-:Y:S02]  /*2e20*/  @P1 IADD3 R20, PT, PT, R20, 0x2, RZ ;  /* 0x0000000214141810 */ /* 0x000fe40007ffe0ff */
[----:B-1----:R-:W-:Y:S01]  /*2e30*/  LOP3.LUT P0, RZ, R4, 0x1, RZ, 0xc0, !PT ;  /* 0x0000000104ff7812 */ /* 0x002fe2000780c0ff */
[----:B---34-:R-:W2:Y:S04]  /*2e40*/  @P1 LDL.128 R8, [R16+0x20] ;  /* 0x0000200010081983 */ /* 0x018ea80000100c00 */
        /* <DEDUP_REMOVED lines=22> */
.L_x_90:
[----:B------:R-:W2:Y:S01]  /*2fb0*/  LDC R36, c[0x0][0x398] ;  /* 0x0000e600ff247b82 */ /* 0x000ea20000000800 */
[----:B------:R-:W5:Y:S01]  /*2fc0*/  LDCU UR7, c[0x0][0x3a0] ;  /* 0x00007400ff0777ac */ /* 0x000f620008000800 */
[----:B------:R-:W-:Y:S01]  /*2fd0*/  IADD3 R37, PT, PT, R37, 0x1, RZ ;  /* 0x0000000125257810 */ /* 0x000fe20007ffe0ff */
[----:B-1----:R-:W-:Y:S01]  /*2fe0*/  HFMA2 R4, -RZ, RZ, 0, 0 ;  /* 0x00000000ff047431 */ /* 0x002fe200000001ff */
[----:B------:R-:W-:-:S04]  /*2ff0*/  UISETP.GE.U32.AND UP0, UPT, UR17, 0xf, UPT ;  /* 0x0000000f1100788c */ /* 0x000fc8000bf06070 */
[----:B---34-:R-:W1:Y:S01]  /*3000*/  LDC.64 R6, c[0x0][0x388] ;  /* 0x0000e200ff067b82 */ /* 0x018e620000000a00 */
[----:B-----5:R-:W-:-:S05]  /*3010*/  IADD3 R5, PT, PT, R37, -UR7, RZ ;  /* 0x8000000725057c10 */ /* 0x020fca000fffe0ff */
[----:B--2---:R-:W-:-:S04]  /*3020*/  IMAD R5, R5, R36, R0 ;  /* 0x0000002405057224 */ /* 0x004fc800078e0200 */
[----:B-1----:R-:W-:-:S05]  /*3030*/  IMAD.WIDE R6, R5, 0x8, R6 ;  /* 0x0000000805067825 */ /* 0x002fca00078e0206 */
[----:B------:R1:W-:Y:S01]  /*3040*/  STG.E.64 desc[UR14][R6.64], R2 ;  /* 0x0000000206007986 */ /* 0x0003e2000c101b0e */
[----:B------:R-:W-:Y:S05]  /*3050*/  BRA.U !UP0, `(.L_x_92) ;  /* 0x0000000108d87547 */ /* 0x000fea000b800000 */
[----:B------:R-:W-:-:S07]  /*3060*/  MOV R39, RZ ;  /* 0x000000ff00277202 */ /* 0x000fce0000000f00 */
.L_x_93:
[----:B----4-:R-:W-:-:S05]  /*3070*/  LEA R38, R39, UR9, 0x3 ;  /* 0x0000000927267c11 */ /* 0x010fca000f8e18ff */
[----:B------:R-:W2:Y:S04]  /*3080*/  LDL.128 R8, [R38+0x10] ;  /* 0x0000100026087983 */ /* 0x000ea80000100c00 */
        /* <DEDUP_REMOVED lines=10> */
[----:B------:R-:W2:Y:S01]  /*3130*/  LDL.128 R8, [R38+0x60] ;  /* 0x0000600026087983 */ /* 0x000ea20000100c00 */
[----:B---3--:R-:W-:Y:S02]  /*3140*/  MOV R30, R4 ;  /* 0x00000004001e7202 */ /* 0x008fe40000000f00 */
[----:B------:R-:W-:Y:S02]  /*3150*/  MOV R31, R5 ;  /* 0x00000005001f7202 */ /* 0x000fe40000000f00 */
[----:B------:R-:W-:-:S02]  /*3160*/  MOV R24, R6 ;  /* 0x0000000600187202 */ /* 0x000fc40000000f00 */
[----:B------:R-:W-:Y:S02]  /*3170*/  MOV R25, R7 ;  /* 0x0000000700197202 */ /* 0x000fe40000000f00 */
[----:B------:R-:W3:Y:S01]  /*3180*/  LDL.128 R4, [R38+0x70] ;  /* 0x0000700026047983 */ /* 0x000ee20000100c00 */
[----:B----4-:R-:W-:Y:S02]  /*3190*/  MOV R26, R20 ;  /* 0x00000014001a7202 */ /* 0x010fe40000000f00 */
[----:B------:R-:W-:Y:S02]  /*31a0*/  MOV R27, R21 ;  /* 0x00000015001b7202 */ /* 0x000fe40000000f00 */
[----:B------:R-:W-:Y:S02]  /*31b0*/  MOV R20, R22 ;  /* 0x0000001600147202 */ /* 0x000fe40000000f00 */
[----:B------:R-:W-:Y:S02]  /*31c0*/  MOV R21, R23 ;  /* 0x0000001700157202 */ /* 0x000fe40000000f00 */
[----:B-----5:R-:W-:-:S02]  /*31d0*/  MOV R22, R16 ;  /* 0x0000001000167202 */ /* 0x020fc40000000f00 */
[----:B------:R-:W-:Y:S02]  /*31e0*/  MOV R23, R17 ;  /* 0x0000001100177202 */ /* 0x000fe40000000f00 */
[----:B------:R-:W-:Y:S02]  /*31f0*/  MOV R16, R18 ;  /* 0x0000001200107202 */ /* 0x000fe40000000f00 */
[----:B------:R-:W-:Y:S02]  /*3200*/  MOV R17, R19 ;  /* 0x0000001300117202 */ /* 0x000fe40000000f00 */
[----:B------:R-:W-:Y:S02]  /*3210*/  MOV R18, R12 ;  /* 0x0000000c00127202 */ /* 0x000fe40000000f00 */
[----:B------:R-:W-:Y:S02]  /*3220*/  MOV R19, R13 ;  /* 0x0000000d00137202 */ /* 0x000fe40000000f00 */
[----:B------:R-:W-:-:S02]  /*3230*/  MOV R12, R14 ;  /* 0x0000000e000c7202 */ /* 0x000fc40000000f00 */
[----:B------:R-:W-:Y:S01]  /*3240*/  MOV R13, R15 ;  /* 0x0000000f000d7202 */ /* 0x000fe20000000f00 */
[----:B------:R-:W-:Y:S01]  /*3250*/  ULOP3.LUT UR7, UR16, 0xfffffff0, URZ, 0xc0, !UPT ;  /* 0xfffffff010077892 */ /* 0x000fe2000f8ec0ff */
[----:B------:R4:W-:Y:S01]  /*3260*/  STL.128 [R38], R32 ;  /* 0x0000002026007387 */ /* 0x0009e20000100c00 */
[----:B------:R-:W-:-:S03]  /*3270*/  IADD3 R39, PT, PT, R39, 0x10, RZ ;  /* 0x0000001027277810 */ /* 0x000fc60007ffe0ff */
[----:B------:R4:W-:Y:S04]  /*3280*/  STL.128 [R38+0x10], R28 ;  /* 0x0000101c26007387 */ /* 0x0009e80000100c00 */
[----:B------:R4:W-:Y:S04]  /*3290*/  STL.128 [R38+0x20], R24 ;  /* 0x0000201826007387 */ /* 0x0009e80000100c00 */
[----:B------:R4:W-:Y:S04]  /*32a0*/  STL.128 [R38+0x30], R20 ;  /* 0x0000301426007387 */ /* 0x0009e80000100c00 */
[----:B------:R4:W-:Y:S01]  /*32b0*/  STL.128 [R38+0x40], R16 ;  /* 0x0000401026007387 */ /* 0x0009e20000100c00 */
[----:B------:R-:W-:-:S02]  /*32c0*/  ISETP.NE.AND P0, PT, R39, UR7, PT ;  /* 0x0000000727007c0c */ /* 0x000fc4000bf05270 */
[----:B--2---:R-:W-:Y:S02]  /*32d0*/  MOV R14, R8 ;  /* 0x00000008000e7202 */ /* 0x004fe40000000f00 */
[----:B------:R-:W-:Y:S02]  /*32e0*/  MOV R15, R9 ;  /* 0x00000009000f7202 */ /* 0x000fe40000000f00 */
[----:B------:R-:W-:Y:S02]  /*32f0*/  MOV R8, R10 ;  /* 0x0000000a00087202 */ /* 0x000fe40000000f00 */
[----:B------:R-:W-:Y:S02]  /*3300*/  MOV R9, R11 ;  /* 0x0000000b00097202 */ /* 0x000fe40000000f00 */
[----:B---3--:R-:W-:Y:S02]  /*3310*/  MOV R10, R4 ;  /* 0x00000004000a7202 */ /* 0x008fe40000000f00 */
[----:B------:R-:W-:-:S02]  /*3320*/  MOV R11, R5 ;  /* 0x00000005000b7202 */ /* 0x000fc40000000f00 */
[----:B------:R-:W-:Y:S02]  /*3330*/  MOV R4, R6 ;  /* 0x0000000600047202 */ /* 0x000fe40000000f00 */
[----:B------:R-:W-:Y:S02]  /*3340*/  MOV R5, R7 ;  /* 0x0000000700057202 */ /* 0x000fe40000000f00 */
[----:B------:R-:W-:Y:S02]  /*3350*/  MOV R6, R2 ;  /* 0x0000000200067202 */ /* 0x000fe40000000f00 */
[----:B------:R-:W-:Y:S01]  /*3360*/  MOV R7, R3 ;  /* 0x0000000300077202 */ /* 0x000fe20000000f00 */
[----:B------:R4:W-:Y:S04]  /*3370*/  STL.128 [R38+0x50], R12 ;  /* 0x0000500c26007387 */ /* 0x0009e80000100c00 */
[----:B------:R4:W-:Y:S04]  /*3380*/  STL.128 [R38+0x60], R8 ;  /* 0x0000600826007387 */ /* 0x0009e80000100c00 */
[----:B------:R4:W-:Y:S01]  /*3390*/  STL.128 [R38+0x70], R4 ;  /* 0x0000700426007387 */ /* 0x0009e20000100c00 */
[----:B------:R-:W-:Y:S05]  /*33a0*/  @P0 BRA `(.L_x_93) ;  /* 0xfffffffc00300947 */ /* 0x000fea000383ffff */
[----:B----4-:R-:W-:-:S07]  /*33b0*/  MOV R4, UR7 ;  /* 0x0000000700047c02 */ /* 0x010fce0008000f00 */
.L_x_92:
[----:B------:R-:W-:-:S09]  /*33c0*/  ULOP3.LUT UP0, URZ, UR16, 0xf, URZ, 0xc0, !UPT ;  /* 0x0000000f10ff7892 */ /* 0x000fd2000f80c0ff */
[----:B------:R-:W-:Y:S05]  /*33d0*/  BRA.U !UP0, `(.L_x_94) ;  /* 0x0000000108bc7547 */ /* 0x000fea000b800000 */
[----:B------:R-:W-:Y:S02]  /*33e0*/  UISETP.GE.U32.AND UP0, UPT, UR8, 0x7, UPT ;  /* 0x000000070800788c */ /* 0x000fe4000bf06070 */
[----:B------:R-:W-:-:S07]  /*33f0*/  UISETP.NE.AND UP1, UPT, UR5, URZ, UPT ;  /* 0x000000ff0500728c */ /* 0x000fce000bf25270 */
[----:B------:R-:W-:Y:S05]  /*3400*/  BRA.U !UP0, `(.L_x_95) ;  /* 0x0000000108487547 */ /* 0x000fea000b800000 */
[----:B-1----:R-:W-:-:S05]  /*3410*/  LEA R2, R4, UR9, 0x3 ;  /* 0x0000000904027c11 */ /* 0x002fca000f8e18ff */
[----:B------:R-:W2:Y:S04]  /*3420*/  LDL.64 R6, [R2+0x8] ;  /* 0x0000080002067983 */ /* 0x000ea80000100a00 */
[----:B------:R-:W3:Y:S04]  /*3430*/  LDL.64 R8, [R2+0x10] ;  /* 0x0000100002087983 */ /* 0x000ee80000100a00 */
        /* <DEDUP_REMOVED lines=15> */
.L_x_95:
[----:B------:R-:W-:Y:S05]  /*3530*/  BRA.U !UP1, `(.L_x_94) ;  /* 0x0000000109647547 */ /* 0x000fea000b800000 */
[----:B------:R-:W-:Y:S02]  /*3540*/  UISETP.GE.U32.AND UP0, UPT, UR11, 0x3, UPT ;  /* 0x000000030b00788c */ /* 0x000fe4000bf06070 */
[----:B------:R-:W-:-:S07]  /*3550*/  UISETP.NE.AND UP1, UPT, UR10, URZ, UPT ;  /* 0x000000ff0a00728c */ /* 0x000fce000bf25270 */
[----:B------:R-:W-:Y:S05]  /*3560*/  BRA.U !UP0, `(.L_x_96) ;  /* 0x0000000108287547 */ /* 0x000fea000b800000 */
[----:B------:R-:W-:-:S05]  /*3570*/  LEA R5, R4, UR9, 0x3 ;  /* 0x0000000904057c11 */ /* 0x000fca000f8e18ff */
[----:B-12---:R-:W2:Y:S04]  /*3580*/  LDL.64 R2, [R5+0x8] ;  /* 0x0000080005027983 */ /* 0x006ea80000100a00 */
[----:B------:R-:W3:Y:S04]  /*3590*/  LDL.64 R6, [R5+0x10] ;  /* 0x0000100005067983 */ /* 0x000ee80000100a00 */
[----:B------:R-:W4:Y:S04]  /*35a0*/  LDL.64 R8, [R5+0x18] ;  /* 0x0000180005087983 */ /* 0x000f280000100a00 */
[----:B------:R-:W5:Y:S01]  /*35b0*/  LDL.64 R10, [R5+0x20] ;  /* 0x00002000050a7983 */ /* 0x000f620000100a00 */
[----:B------:R-:W-:-:S03]  /*35c0*/  IADD3 R4, PT, PT, R4, 0x4, RZ ;  /* 0x0000000404047810 */ /* 0x000fc60007ffe0ff */
[----:B--2---:R1:W-:Y:S04]  /*35d0*/  STL.64 [R5], R2 ;  /* 0x0000000205007387 */ /* 0x0043e80000100a00 */
[----:B---3--:R1:W-:Y:S04]  /*35e0*/  STL.64 [R5+0x8], R6 ;  /* 0x0000080605007387 */ /* 0x0083e80000100a00 */
[----:B----4-:R1:W-:Y:S04]  /*35f0*/  STL.64 [R5+0x10], R8 ;  /* 0x0000100805007387 */ /* 0x0103e80000100a00 */
[----:B-----5:R1:W-:Y:S02]  /*3600*/  STL.64 [R5+0x18], R10 ;  /* 0x0000180a05007387 */ /* 0x0203e40000100a00 */
.L_x_96:
[----:B------:R-:W-:Y:S05]  /*3610*/  BRA.U !UP1, `(.L_x_94) ;  /* 0x00000001092c7547 */ /* 0x000fea000b800000 */
[----:B------:R-:W-:-:S05]  /*3620*/  LEA R4, R4, UR9, 0x3 ;  /* 0x0000000904047c11 */ /* 0x000fca000f8e18ff */
[----:B-12---:R-:W2:Y:S01]  /*3630*/  LDL.64 R2, [R4+0x8] ;  /* 0x0000080004027983 */ /* 0x006ea20000100a00 */
        /* <DEDUP_REMOVED lines=9> */
.L_x_94:
[----:B------:R-:W5:Y:S02]  /*36d0*/  LDCU UR7, c[0x0][0x39c] ;  /* 0x00007380ff0777ac */ /* 0x000f640008000800 */
[----:B-----5:R-:W-:-:S13]  /*36e0*/  ISETP.NE.AND P0, PT, R37, UR7, PT ;  /* 0x0000000725007c0c */ /* 0x020fda000bf05270 */
[----:B------:R-:W-:Y:S05]  /*36f0*/  @P0 BRA `(.L_x_97) ;  /* 0xffffffec00f80947 */ /* 0x000fea000383ffff */
[----:B------:R-:W-:-:S04]  /*3700*/  IADD3 R0, PT, PT, R0, UR4, RZ ;  /* 0x0000000400007c10 */ /* 0x000fc8000fffe0ff */
[----:B------:R-:W-:-:S13]  /*3710*/  ISETP.GE.AND P0, PT, R0, R36, PT ;  /* 0x000000240000720c */ /* 0x000fda0003f06270 */
[----:B------:R-:W-:Y:S05]  /*3720*/  @!P0 BRA `(.L_x_98) ;  /* 0xffffffdc00988947 */ /* 0x000fea000383ffff */
[----:B0-----:R-:W-:Y:S05]  /*3730*/  BSYNC.RECONVERGENT B0 ;  /* 0x0000000000007941 */ /* 0x001fea0003800200 */
.L_x_77:
[----:B------:R-:W-:Y:S05]  /*3740*/  EXIT ;  /* 0x000000000000794d */ /* 0x000fea0003800000 */
.L_x_76:
[----:B------:R-:W-:-:S04]  /*3750*/  UIADD3 UR5, UPT, UPT, -UR5, UR6, URZ ;  /* 0x0000000605057290 */ /* 0x000fc8000fffe1ff */
[----:B------:R-:W-:-:S04]  /*3760*/  UIADD3 UR6, UPT, UPT, UR5, 0x1, URZ ;  /* 0x0000000105067890 */ /* 0x000fc8000fffe0ff */
[----:B------:R-:W-:Y:S02]  /*3770*/  ULOP3.LUT UR7, UR6, 0x3, URZ, 0xc0, !UPT ;  /* 0x0000000306077892 */ /* 0x000fe4000f8ec0ff */
[----:B------:R-:W-:-:S12]  /*3780*/  ULOP3.LUT UR8, UR6, 0xfffffffc, URZ, 0xc0, !UPT ;  /* 0xfffffffc06087892 */ /* 0x000fd8000f8ec0ff */
.L_x_103:
[----:B012---:R-:W0:Y:S02]  /*3790*/  LDC.64 R6, c[0x0][0x390] ;  /* 0x0000e400ff067b82 */ /* 0x007e240000000a00 */
[----:B0-----:R-:W-:-:S05]  /*37a0*/  IMAD.WIDE R6, R0, 0x4, R6 ;  /* 0x0000000400067825 */ /* 0x001fca00078e0206 */
[----:B------:R-:W2:Y:S01]  /*37b0*/  LDG.E R2, desc[UR14][R6.64] ;  /* 0x0000000e06027981 */ /* 0x000ea2000c1e1900 */
[----:B------:R-:W-:Y:S01]  /*37c0*/  HFMA2 R3, -RZ, RZ, 0, 0 ;  /* 0x00000000ff037431 */ /* 0x000fe200000001ff */
[----:B------:R-:W-:Y:S01]  /*37d0*/  UISETP.GE.U32.AND UP0, UPT, UR5, 0x3, UPT ;  /* 0x000000030500788c */ /* 0x000fe2000bf06070 */
[----:B----4-:R-:W-:Y:S02]  /*37e0*/  MOV R4, UR16 ;  /* 0x0000001000047c02 */ /* 0x010fe40008000f00 */
[----:B------:R-:W-:Y:S02]  /*37f0*/  MOV R5, UR16 ;  /* 0x0000001000057c02 */ /* 0x000fe40008000f00 */
[----:B------:R-:W-:Y:S01]  /*3800*/  LEA R4, R4, UR9, 0x3 ;  /* 0x0000000904047c11 */ /* 0x000fe2000f8e18ff */
[----:B--2---:R0:W-:Y:S03]  /*3810*/  STL.64 [R1], R2 ;  /* 0x0000000201007387 */ /* 0x0041e60000100a00 */
[----:B------:R-:W-:Y:S05]  /*3820*/  BRA.U !UP0, `(.L_x_99) ;  /* 0x0000000108f87547 */ /* 0x000fea000b800000 */
[----:B------:R-:W1:Y:S01]  /*3830*/  LDC R19, c[0x0][0x398] ;  /* 0x0000e600ff137b82 */ /* 0x000e620000000800 */
[----:B0-----:R-:W-:Y:S02]  /*3840*/  MOV R3, RZ ;  /* 0x000000ff00037202 */ /* 0x001fe40000000f00 */
[----:B------:R-:W-:-:S05]  /*3850*/  MOV R5, UR16 ;  /* 0x0000001000057c02 */ /* 0x000fca0008000f00 */
[----:B------:R-:W0:Y:S08]  /*3860*/  LDC R18, c[0x0][0x3a0] ;  /* 0x0000e800ff127b82 */ /* 0x000e300000000800 */
[----:B------:R-:W2:Y:S08]  /*3870*/  LDC.64 R12, c[0x0][0x380] ;  /* 0x0000e000ff0c7b82 */ /* 0x000eb00000000a00 */
[----:B------:R-:W3:Y:S02]  /*3880*/  LDC.64 R14, c[0x0][0x388] ;  /* 0x0000e200ff0e7b82 */ /* 0x000ee40000000a00 */
.L_x_100:
[----:B-1--4-:R-:W-:-:S04]  /*3890*/  IMAD R17, R5, R19, R0 ;  /* 0x0000001305117224 */ /* 0x012fc800078e0200 */
[----:B--2---:R-:W-:-:S05]  /*38a0*/  IMAD.WIDE R16, R17, 0x8, R12 ;  /* 0x0000000811107825 */ /* 0x004fca00078e020c */
[----:B------:R-:W2:Y:S01]  /*38b0*/  LDG.E.64 R20, desc[UR14][R16.64] ;  /* 0x0000000e10147981 */ /* 0x000ea2000c1e1b00 */
[----:B0-----:R-:W-:-:S03]  /*38c0*/  IADD3 R8, PT, PT, R5, -R18, RZ ;  /* 0x8000001205087210 */ /* 0x001fc60007ffe0ff */
[----:B--2---:R0:W-:Y:S04]  /*38d0*/  STL.64 [R4], R20 ;  /* 0x0000001404007387 */ /* 0x0041e80000100a00 */
[----:B------:R-:W2:Y:S01]  /*38e0*/  LDL.64 R6, [R1+0x20] ;  /* 0x0000200001067983 */ /* 0x000ea20000100a00 */
[----:B------:R-:W-:Y:S02]  /*38f0*/  IMAD R11, R8, R19, R19 ;  /* 0x00000013080b7224 */ /* 0x000fe400078e0213 */
[----:B------:R-:W-:-:S03]  /*3900*/  IMAD.WIDE R16, R19, 0x8, R16 ;  /* 0x0000000813107825 */ /* 0x000fc600078e0210 */
[----:B------:R-:W-:Y:S01]  /*3910*/  IADD3 R11, PT, PT, R11, R0, RZ ;  /* 0x000000000b0b7210 */ /* 0x000fe20007ffe0ff */
[-C--:B--2---:R-:W-:Y:S01]  /*3920*/  FMUL R9, R2, R7.reuse ;  /* 0x0000000702097220 */ /* 0x084fe20000400000 */
[----:B------:R-:W-:-:S03]  /*3930*/  FMUL R7, RZ, R7 ;  /* 0x00000007ff077220 */ /* 0x000fc60000400000 */
[-C--:B------:R-:W-:Y:S01]  /*3940*/  FFMA R9, RZ, R6.reuse, R9 ;  /* 0x00000006ff097223 */ /* 0x080fe20000000009 */
[----:B------:R-:W-:Y:S01]  /*3950*/  FFMA R8, R2, R6, -R7 ;  /* 0x0000000602087223 */ /* 0x000fe20000000807 */
[----:B---3--:R-:W-:-:S04]  /*3960*/  IMAD.WIDE R6, R11, 0x8, R14 ;  /* 0x000000080b067825 */ /* 0x008fc800078e020e */
[----:B------:R-:W-:Y:S01]  /*3970*/  FADD R11, RZ, R9 ;  /* 0x00000009ff0b7221 */ /* 0x000fe20000000000 */
[----:B------:R-:W-:-:S05]  /*3980*/  FADD R10, RZ, R8 ;  /* 0x00000008ff0a7221 */ /* 0x000fca0000000000 */
[----:B------:R1:W-:Y:S04]  /*3990*/  STG.E.64 desc[UR14][R6.64], R10 ;  /* 0x0000000a06007986 */ /* 0x0003e8000c101b0e */
[----:B------:R-:W2:Y:S04]  /*39a0*/  LDG.E.64 R22, desc[UR14][R16.64] ;  /* 0x0000000e10167981 */ /* 0x000ea8000c1e1b00 */
[----:B--2---:R2:W-:Y:S04]  /*39b0*/  STL.64 [R4], R22 ;  /* 0x0000001604007387 */ /* 0x0045e80000100a00 */
[----:B------:R-:W0:Y:S02]  /*39c0*/  LDL.64 R8, [R1+0x20] ;  /* 0x0000200001087983 */ /* 0x000e240000100a00 */
[-C--:B0-----:R-:W-:Y:S01]  /*39d0*/  FMUL R21, R2, R9.reuse ;  /* 0x0000000902157220 */ /* 0x081fe20000400000 */
[----:B------:R-:W-:-:S03]  /*39e0*/  FMUL R9, RZ, R9 ;  /* 0x00000009ff097220 */ /* 0x000fc60000400000 */
[-C--:B------:R-:W-:Y:S01]  /*39f0*/  FFMA R21, RZ, R8.reuse, R21 ;  /* 0x00000008ff157223 */ /* 0x080fe20000000015 */
[----:B------:R-:W-:Y:S01]  /*3a00*/  FFMA R20, R2, R8, -R9 ;  /* 0x0000000802147223 */ /* 0x000fe20000000809 */
[----:B------:R-:W-:-:S04]  /*3a10*/  IMAD.WIDE R8, R19, 0x8, R6 ;  /* 0x0000000813087825 */ /* 0x000fc800078e0206 */
[----:B------:R-:W-:Y:S01]  /*3a20*/  FADD R21, RZ, R21 ;  /* 0x00000015ff157221 */ /* 0x000fe20000000000 */
[----:B------:R-:W-:Y:S01]  /*3a30*/  FADD R20, RZ, R20 ;  /* 0x00000014ff147221 */ /* 0x000fe20000000000 */
[----:B-1----:R-:W-:-:S04]  /*3a40*/  IMAD.WIDE R6, R19, 0x8, R16 ;  /* 0x0000000813067825 */ /* 0x002fc800078e0210 */
[----:B------:R0:W-:Y:S04]  /*3a50*/  STG.E.64 desc[UR14][R8.64], R20 ;  /* 0x0000001408007986 */ /* 0x0001e8000c101b0e */
[----:B------:R-:W3:Y:S04]  /*3a60*/  LDG.E.64 R16, desc[UR14][R6.64] ;  /* 0x0000000e06107981 */ /* 0x000ee8000c1e1b00 */
[----:B---3--:R1:W-:Y:S04]  /*3a70*/  STL.64 [R4], R16 ;  /* 0x0000001004007387 */ /* 0x0083e80000100a00 */
        /* <DEDUP_REMOVED lines=9> */
[----:B------:R4:W-:Y:S04]  /*3b10*/  STG.E.64 desc[UR14][R10.64], R22 ;  /* 0x000000160a007986 */ /* 0x0009e8000c101b0e */
[----:B------:R-:W2:Y:S04]  /*3b20*/  LDG.E.64 R8, desc[UR14][R8.64] ;  /* 0x0000000e08087981 */ /* 0x000ea8000c1e1b00 */
[----:B--2---:R4:W-:Y:S04]  /*3b30*/  STL.64 [R4], R8 ;  /* 0x0000000804007387 */ /* 0x0049e80000100a00 */
[----:B------:R-:W1:Y:S01]  /*3b40*/  LDL.64 R6, [R1+0x20] ;  /* 0x0000200001067983 */ /* 0x000e620000100a00 */
[----:B------:R-:W-:Y:S01]  /*3b50*/  IMAD.WIDE R20, R19, 0x8, R10 ;  /* 0x0000000813147825 */ /* 0x000fe200078e020a */
[----:B------:R-:W-:-:S02]  /*3b60*/  IADD3 R3, PT, PT, R3, 0x4, RZ ;  /* 0x0000000403037810 */ /* 0x000fc40007ffe0ff */
[----:B------:R-:W-:Y:S02]  /*3b70*/  IADD3 R5, PT, PT, R5, 0x4, RZ ;  /* 0x0000000405057810 */ /* 0x000fe40007ffe0ff */
[----:B------:R-:W-:Y:S01]  /*3b80*/  ISETP.NE.AND P0, PT, R3, UR8, PT ;  /* 0x0000000803007c0c */ /* 0x000fe2000bf05270 */
[-C--:B-1----:R-:W-:Y:S01]  /*3b90*/  FMUL R17, R2, R7.reuse ;  /* 0x0000000702117220 */ /* 0x082fe20000400000 */
[----:B------:R-:W-:-:S03]  /*3ba0*/  FMUL R7, RZ, R7 ;  /* 0x00000007ff077220 */ /* 0x000fc60000400000 */
[-C--:B------:R-:W-:Y:S01]  /*3bb0*/  FFMA R17, RZ, R6.reuse, R17 ;  /* 0x00000006ff117223 */ /* 0x080fe20000000011 */
[----:B------:R-:W-:-:S03]  /*3bc0*/  FFMA R7, R2, R6, -R7 ;  /* 0x0000000602077223 */ /* 0x000fc60000000807 */
[----:B------:R-:W-:Y:S01]  /*3bd0*/  FADD R17, RZ, R17 ;  /* 0x00000011ff117221 */ /* 0x000fe20000000000 */
[----:B------:R-:W-:-:S05]  /*3be0*/  FADD R16, RZ, R7 ;  /* 0x00000007ff107221 */ /* 0x000fca0000000000 */
[----:B------:R4:W-:Y:S01]  /*3bf0*/  STG.E.64 desc[UR14][R20.64], R16 ;  /* 0x0000001014007986 */ /* 0x0009e2000c101b0e */
[----:B------:R-:W-:Y:S05]  /*3c00*/  @P0 BRA `(.L_x_100) ;  /* 0xfffffffc00200947 */ /* 0x000fea000383ffff */
.L_x_99:
[----:B------:R-:W-:-:S09]  /*3c10*/  UISETP.NE.AND UP0, UPT, UR7, URZ, UPT ;  /* 0x000000ff0700728c */ /* 0x000fd2000bf05270 */
[----:B------:R-:W-:Y:S05]  /*3c20*/  BRA.U !UP0, `(.L_x_101) ;  /* 0x0000000108e47547 */ /* 0x000fea000b800000 */
[----:B------:R-:W-:Y:S02]  /*3c30*/  UISETP.NE.AND UP0, UPT, UR7, 0x1, UPT ;  /* 0x000000010700788c */ /* 0x000fe4000bf05270 */
[----:B------:R-:W-:-:S07]  /*3c40*/  ULOP3.LUT UP1, URZ, UR6, 0x1, URZ, 0xc0, !UPT ;  /* 0x0000000106ff7892 */ /* 0x000fce000f82c0ff */
[----:B------:R-:W-:Y:S05]  /*3c50*/  BRA.U !UP0, `(.L_x_102) ;  /* 0x0000000108847547 */ /* 0x000fea000b800000 */
[----:B----4-:R-:W0:Y:S08]  /*3c60*/  LDC R17, c[0x0][0x398] ;  /* 0x0000e600ff117b82 */ /* 0x010e300000000800 */
[----:B------:R-:W1:Y:S08]  /*3c70*/  LDC.64 R12, c[0x0][0x380] ;  /* 0x0000e000ff0c7b82 */ /* 0x000e700000000a00 */
[----:B------:R-:W2:Y:S01]  /*3c80*/  LDC R8, c[0x0][0x3a0] ;  /* 0x0000e800ff087b82 */ /* 0x000ea20000000800 */
[----:B0-----:R-:W-:-:S07]  /*3c90*/  IMAD R3, R5, R17, R0 ;  /* 0x0000001105037224 */ /* 0x001fce00078e0200 */
[----:B------:R-:W0:Y:S01]  /*3ca0*/  LDC.64 R6, c[0x0][0x388] ;  /* 0x0000e200ff067b82 */ /* 0x000e220000000a00 */
[----:B-1----:R-:W-:-:S05]  /*3cb0*/  IMAD.WIDE R12, R3, 0x8, R12 ;  /* 0x00000008030c7825 */ /* 0x002fca00078e020c */
[----:B------:R-:W3:Y:S01]  /*3cc0*/  LDG.E.64 R18, desc[UR14][R12.64] ;  /* 0x0000000e0c127981 */ /* 0x000ee2000c1e1b00 */
[----:B--2---:R-:W-:-:S03]  /*3cd0*/  IADD3 R3, PT, PT, R5, -R8, RZ ;  /* 0x8000000805037210 */ /* 0x004fc60007ffe0ff */
[----:B---3--:R1:W-:Y:S04]  /*3ce0*/  STL.64 [R4], R18 ;  /* 0x0000001204007387 */ /* 0x0083e80000100a00 */
[----:B------:R-:W2:Y:S01]  /*3cf0*/  LDL.64 R14, [R1+0x20] ;  /* 0x00002000010e7983 */ /* 0x000ea20000100a00 */
[----:B------:R-:W-:Y:S02]  /*3d00*/  IMAD R11, R3, R17, R17 ;  /* 0x00000011030b7224 */ /* 0x000fe400078e0211 */
[----:B------:R-:W-:-:S03]  /*3d10*/  IMAD.WIDE R12, R17, 0x8, R12 ;  /* 0x00000008110c7825 */ /* 0x000fc600078e020c */
[----:B------:R-:W-:-:S05]  /*3d20*/  IADD3 R11, PT, PT, R11, R0, RZ ;  /* 0x000000000b0b7210 */ /* 0x000fca0007ffe0ff */
[----:B0-----:R-:W-:-:S04]  /*3d30*/  IMAD.WIDE R6, R11, 0x8, R6 ;  /* 0x000000080b067825 */ /* 0x001fc800078e0206 */
[-C--:B--2---:R-:W-:Y:S01]  /*3d40*/  FMUL R9, R2, R15.reuse ;  /* 0x0000000f02097220 */ /* 0x084fe20000400000 */
[----:B------:R-:W-:-:S03]  /*3d50*/  FMUL R3, RZ, R15 ;  /* 0x0000000fff037220 */ /* 0x000fc60000400000 */
[-C--:B------:R-:W-:Y:S01]  /*3d60*/  FFMA R9, RZ, R14.reuse, R9 ;  /* 0x0000000eff097223 */ /* 0x080fe20000000009 */
[----:B------:R-:W-:-:S03]  /*3d70*/  FFMA R3, R2, R14, -R3 ;  /* 0x0000000e02037223 */ /* 0x000fc60000000803 */
[----:B------:R-:W-:Y:S01]  /*3d80*/  FADD R15, RZ, R9 ;  /* 0x00000009ff0f7221 */ /* 0x000fe20000000000 */
[----:B------:R-:W-:-:S05]  /*3d90*/  FADD R14, RZ, R3 ;  /* 0x00000003ff0e7221 */ /* 0x000fca0000000000 */
[----:B------:R1:W-:Y:S04]  /*3da0*/  STG.E.64 desc[UR14][R6.64], R14 ;  /* 0x0000000e06007986 */ /* 0x0003e8000c101b0e */
[----:B------:R-:W2:Y:S04]  /*3db0*/  LDG.E.64 R12, desc[UR14][R12.64] ;  /* 0x0000000e0c0c7981 */ /* 0x000ea8000c1e1b00 */
[----:B--2---:R1:W-:Y:S04]  /*3dc0*/  STL.64 [R4], R12 ;  /* 0x0000000c04007387 */ /* 0x0043e80000100a00 */
        /* <DEDUP_REMOVED lines=10> */
.L_x_102:
[----:B------:R-:W-:Y:S05]  /*3e70*/  BRA.U !UP1, `(.L_x_101) ;  /* 0x0000000109507547 */ /* 0x000fea000b800000 */
[----:B-1----:R-:W0:Y:S08]  /*3e80*/  LDC R14, c[0x0][0x398] ;  /* 0x0000e600ff0e7b82 */ /* 0x002e300000000800 */
[----:B----4-:R-:W1:Y:S08]  /*3e90*/  LDC.64 R10, c[0x0][0x380] ;  /* 0x0000e000ff0a7b82 */ /* 0x010e700000000a00 */
[----:B------:R-:W2:Y:S01]  /*3ea0*/  LDC R6, c[0x0][0x3a0] ;  /* 0x0000e800ff067b82 */ /* 0x000ea20000000800 */
[----:B0-----:R-:W-:-:S07]  /*3eb0*/  IMAD R3, R5, R14, R0 ;  /* 0x0000000e05037224 */ /* 0x001fce00078e0200 */
[----:B------:R-:W0:Y:S01]  /*3ec0*/  LDC.64 R8, c[0x0][0x388] ;  /* 0x0000e200ff087b82 */ /* 0x000e220000000a00 */
[----:B-1----:R-:W-:-:S06]  /*3ed0*/  IMAD.WIDE R10, R3, 0x8, R10 ;  /* 0x00000008030a7825 */ /* 0x002fcc00078e020a */
[----:B------:R-:W3:Y:S01]  /*3ee0*/  LDG.E.64 R10, desc[UR14][R10.64] ;  /* 0x0000000e0a0a7981 */ /* 0x000ee2000c1e1b00 */
[----:B--2---:R-:W-:-:S03]  /*3ef0*/  IADD3 R5, PT, PT, R5, -R6, RZ ;  /* 0x8000000605057210 */ /* 0x004fc60007ffe0ff */
[----:B---3--:R1:W-:Y:S04]  /*3f00*/  STL.64 [R4], R10 ;  /* 0x0000000a04007387 */ /* 0x0083e80000100a00 */
[----:B------:R-:W2:Y:S01]  /*3f10*/  LDL.64 R12, [R1+0x20] ;  /* 0x00002000010c7983 */ /* 0x000ea20000100a00 */
[----:B------:R-:W-:-:S05]  /*3f20*/  IMAD R7, R5, R14, R14 ;  /* 0x0000000e05077224 */ /* 0x000fca00078e020e */
[----:B------:R-:W-:-:S05]  /*3f30*/  IADD3 R7, PT, PT, R7, R0, RZ ;  /* 0x0000000007077210 */ /* 0x000fca0007ffe0ff */
[----:B0-----:R-:W-:-:S04]  /*3f40*/  IMAD.WIDE R6, R7, 0x8, R8 ;  /* 0x0000000807067825 */ /* 0x001fc800078e0208 */
[-C--:B--2---:R-:W-:Y:S01]  /*3f50*/  FMUL R5, R2, R13.reuse ;  /* 0x0000000d02057220 */ /* 0x084fe20000400000 */
[----:B------:R-:W-:-:S03]  /*3f60*/  FMUL R3, RZ, R13 ;  /* 0x0000000dff037220 */ /* 0x000fc60000400000 */
[-C--:B------:R-:W-:Y:S01]  /*3f70*/  FFMA R5, RZ, R12.reuse, R5 ;  /* 0x0000000cff057223 */ /* 0x080fe20000000005 */
[----:B------:R-:W-:-:S03]  /*3f80*/  FFMA R3, R2, R12, -R3 ;  /* 0x0000000c02037223 */ /* 0x000fc60000000803 */
[----:B------:R-:W-:Y:S01]  /*3f90*/  FADD R5, RZ, R5 ;  /* 0x00000005ff057221 */ /* 0x000fe20000000000 */
[----:B-1----:R-:W-:-:S05]  /*3fa0*/  FADD R4, RZ, R3 ;  /* 0x00000003ff047221 */ /* 0x002fca0000000000 */
[----:B------:R2:W-:Y:S02]  /*3fb0*/  STG.E.64 desc[UR14][R6.64], R4 ;  /* 0x0000000406007986 */ /* 0x0005e4000c101b0e */
.L_x_101:
[----:B------:R-:W3:Y:S01]  /*3fc0*/  LDCU UR10, c[0x0][0x398] ;  /* 0x00007300ff0a77ac */ /* 0x000ee20008000800 */
[----:B------:R-:W-:-:S04]  /*3fd0*/  IADD3 R0, PT, PT, R0, UR4, RZ ;  /* 0x0000000400007c10 */ /* 0x000fc8000fffe0ff */
[----:B---3--:R-:W-:-:S13]  /*3fe0*/  ISETP.GE.AND P0, PT, R0, UR10, PT ;  /* 0x0000000a00007c0c */ /* 0x008fda000bf06270 */
[----:B------:R-:W-:Y:S05]  /*3ff0*/  @!P0 BRA `(.L_x_103) ;  /* 0xfffffff400e48947 */ /* 0x000fea000383ffff */
[----:B------:R-:W-:Y:S05]  /*4000*/  EXIT ;  /* 0x000000000000794d */ /* 0x000fea0003800000 */
.L_x_75:
        /* <DEDUP_REMOVED lines=8> */
.L_x_109:
[----:B------:R-:W-:Y:S01]  /*4090*/  UISETP.GE.U32.AND UP0, UPT, UR5, 0x7, UPT ;  /* 0x000000070500788c */ /* 0x000fe2000bf06070 */
[----:B----4-:R-:W-:-:S08]  /*40a0*/  MOV R2, UR16 ;  /* 0x0000001000027c02 */ /* 0x010fd00008000f00 */
[----:B-123--:R-:W-:Y:S05]  /*40b0*/  BRA.U !UP0, `(.L_x_104) ;  /* 0x00000001086c7547 */ /* 0x00efea000b800000 */
[----:B------:R-:W1:Y:S01]  /*40c0*/  LDC R23, c[0x0][0x398] ;  /* 0x0000e600ff177b82 */ /* 0x000e620000000800 */
[----:B------:R-:W-:Y:S02]  /*40d0*/  MOV R3, RZ ;  /* 0x000000ff00037202 */ /* 0x000fe40000000f00 */
[----:B------:R-:W-:-:S05]  /*40e0*/  MOV R2, UR16 ;  /* 0x0000001000027c02 */ /* 0x000fca0008000f00 */
[----:B------:R-:W2:Y:S02]  /*40f0*/  LDC.64 R4, c[0x0][0x388] ;  /* 0x0000e200ff047b82 */ /* 0x000ea40000000a00 */
.L_x_105:
        /* <DEDUP_REMOVED lines=23> */
.L_x_104:
        /* <DEDUP_REMOVED lines=19> */
.L_x_107:
        /* <DEDUP_REMOVED lines=15> */
.L_x_108:
        /* <DEDUP_REMOVED lines=9> */
.L_x_106:
[----:B------:R-:W5:Y:S01]  /*4520*/  LDCU UR7, c[0x0][0x398] ;  /* 0x00007300ff0777ac */ /* 0x000f620008000800 */
[----:B------:R-:W-:-:S04]  /*4530*/  IADD3 R0, PT, PT, R0, UR4, RZ ;  /* 0x0000000400007c10 */ /* 0x000fc8000fffe0ff */
[----:B-----5:R-:W-:-:S13]  /*4540*/  ISETP.GE.AND P0, PT, R0, UR7, PT ;  /* 0x0000000700007c0c */ /* 0x020fda000bf06270 */
[----:B------:R-:W-:Y:S05]  /*4550*/  @!P0 BRA `(.L_x_109) ;  /* 0xfffffff800cc8947 */ /* 0x000fea000383ffff */
[----:B0-----:R-:W-:Y:S05]  /*4560*/  EXIT ;  /* 0x000000000000794d */ /* 0x001fea0003800000 */
.L_x_110:
        /* <DEDUP_REMOVED lines=9> */
.L_x_290:


//--------------------- .text._Z13conv_cols_gpuIfEvPT_PfS2_iii --------------------------
	.section	.text._Z13conv_cols_gpuIfEvPT_PfS2_iii,"ax",@progbits
	.align	128
        .global         _Z13conv_cols_gpuIfEvPT_PfS2_iii
        .type           _Z13conv_cols_gpuIfEvPT_PfS2_iii,@function
        .size           _Z13conv_cols_gpuIfEvPT_PfS2_iii,(.L_x_291 - _Z13conv_cols_gpuIfEvPT_PfS2_iii)
        .other          _Z13conv_cols_gpuIfEvPT_PfS2_iii,@"STO_CUDA_ENTRY STV_DEFAULT"
_Z13conv_cols_gpuIfEvPT_PfS2_iii:
.text._Z13conv_cols_gpuIfEvPT_PfS2_iii:
[----:B------:R-:W-:Y:S01]  /*0000*/  LDC R1, c[0x0][0x37c] ;  /* 0x0000df00ff017b82 */ /* 0x000fe20000000800 */
[----:B------:R-:W0:Y:S01]  /*0010*/  S2R R9, SR_CTAID.X ;  /* 0x0000000000097919 */ /* 0x000e220000002500 */
[----:B------:R-:W0:Y:S01]  /*0020*/  LDCU UR4, c[0x0][0x360] ;  /* 0x00006c00ff0477ac */ /* 0x000e220008000800 */
[----:B------:R-:W0:Y:S01]  /*0030*/  S2R R0, SR_TID.X ;  /* 0x0000000000007919 */ /* 0x000e220000002100 */
[----:B------:R-:W1:Y:S01]  /*0040*/  LDCU UR6, c[0x0][0x398] ;  /* 0x00007300ff0677ac */ /* 0x000e620008000800 */
[----:B------:R-:W2:Y:S01]  /*0050*/  LDCU UR5, c[0x0][0x370] ;  /* 0x00006e00ff0577ac */ /* 0x000ea20008000800 */
[----:B0-----:R-:W-:Y:S01]  /*0060*/  IMAD R9, R9, UR4, R0 ;  /* 0x0000000409097c24 */ /* 0x001fe2000f8e0200 */
[----:B--2---:R-:W-:-:S04]  /*0070*/  UIMAD UR4, UR4, UR5, URZ ;  /* 0x00000005040472a4 */ /* 0x004fc8000f8e02ff */
[----:B-1----:R-:W-:-:S13]  /*0080*/  ISETP.GE.AND P0, PT, R9, UR6, PT ;  /* 0x0000000609007c0c */ /* 0x002fda000bf06270 */
[----:B------:R-:W-:Y:S05]  /*0090*/  @P0 EXIT ;  /* 0x000000000000094d */ /* 0x000fea0003800000 */
[----:B------:R-:W0:Y:S01]  /*00a0*/  LDCU UR7, c[0x0][0x3a0] ;  /* 0x00007400ff0777ac */ /* 0x000e220008000800 */
[----:B------:R-:W0:Y:S02]  /*00b0*/  LDCU UR5, c[0x0][0x39c] ;  /* 0x00007380ff0577ac */ /* 0x000e240008000800 */
[----:B0-----:R-:W-:-:S06]  /*00c0*/  UISETP.GE.AND UP0, UPT, UR5, UR7, UPT ;  /* 0x000000070500728c */ /* 0x001fcc000bf06270 */
[----:B------:R-:W-:-:S13]  /*00d0*/  PLOP3.LUT P0, PT, PT, PT, UP0, 0x80, 0x8 ;  /* 0x000000000008781c */ /* 0x000fda0003f0f008 */
[----:B------:R-:W-:Y:S05]  /*00e0*/  @!P0 EXIT ;  /* 0x000000000000894d */ /* 0x000fea0003800000 */
[----:B------:R-:W-:Y:S02]  /*00f0*/  UISETP.GE.AND UP0, UPT, UR7, 0x1, UPT ;  /* 0x000000010700788c */ /* 0x000fe4000bf06270 */
[----:B------:R-:W-:Y:S01]  /*0100*/  UIADD3 UR6, UPT, UPT, UR7, -0x1, URZ ;  /* 0xffffffff07067890 */ /* 0x000fe2000fffe0ff */
[----:B------:R-:W0:Y:S05]  /*0110*/  LDCU.64 UR8, c[0x0][0x358] ;  /* 0x00006b00ff0877ac */ /* 0x000e2a0008000a00 */
[----:B------:R-:W-:Y:S01]  /*0120*/  MOV R10, UR6 ;  /* 0x00000006000a7c02 */ /* 0x000fe20008000f00 */
[----:B------:R-:W-:Y:S06]  /*0130*/  BRA.U !UP0, `(.L_x_111) ;  /* 0x0000003d08387547 */ /* 0x000fec000b800000 */
[----:B------:R-:W-:Y:S01]  /*0140*/  UISETP.GE.AND UP0, UPT, UR7, 0x2, UPT ;  /* 0x000000020700788c */ /* 0x000fe2000bf06270 */
[----:B------:R-:W-:Y:S02]  /*0150*/  UMOV UR6, 0x10 ;  /* 0x0000001000067882 */ /* 0x000fe40000000000 */
[----:B------:R-:W-:-:S06]  /*0160*/  LEA R11, R10, UR6, 0x2 ;  /* 0x000000060a0b7c11 */ /* 0x000fcc000f8e10ff */
[----:B------:R-:W-:Y:S05]  /*0170*/  BRA.U !UP0, `(.L_x_112) ;  /* 0x0000003108d47547 */ /* 0x000fea000b800000 */
[----:B------:R-:W-:Y:S01]  /*0180*/  UIADD3 UR5, UPT, UPT, UR7, 0x7, URZ ;  /* 0x0000000707057890 */ /* 0x000fe2000fffe0ff */
[----:B------:R-:W-:Y:S01]  /*0190*/  LOP3.LUT R12, R10, 0xf, RZ, 0xc0, !PT ;  /* 0x0000000f0a0c7812 */ /* 0x000fe200078ec0ff */
[----:B------:R-:W-:Y:S02]  /*01a0*/  ULOP3.LUT UR10, UR7, 0xf, URZ, 0xc0, !UPT ;  /* 0x0000000f070a7892 */ /* 0x000fe4000f8ec0ff */
[----:B------:R-:W-:Y:S02]  /*01b0*/  ULOP3.LUT UR6, UR5, 0x7, URZ, 0xc0, !UPT ;  /* 0x0000000705067892 */ /* 0x000fe4000f8ec0ff */
[----:B------:R-:W-:Y:S01]  /*01c0*/  VIADD R12, R12, 0xffffffff ;  /* 0xffffffff0c0c7836 */ /* 0x000fe20000000000 */
[----:B------:R-:W-:Y:S02]  /*01d0*/  ULOP3.LUT UR11, UR7, 0x7, URZ, 0xc0, !UPT ;  /* 0x00000007070b7892 */ /* 0x000fe4000f8ec0ff */
[----:B------:R-:W-:Y:S02]  /*01e0*/  ULOP3.LUT UR12, UR7, 0x7ffffff0, URZ, 0xc0, !UPT ;  /* 0x7ffffff0070c7892 */ /* 0x000fe4000f8ec0ff */
[----:B------:R-:W-:-:S02]  /*01f0*/  ULOP3.LUT UR7, UR7, 0x3, URZ, 0xc0, !UPT ;  /* 0x0000000307077892 */ /* 0x000fc4000f8ec0ff */
[----:B------:R-:W-:Y:S02]  /*0200*/  ULOP3.LUT UR5, UR5, 0x3, URZ, 0xc0, !UPT ;  /* 0x0000000305057892 */ /* 0x000fe4000f8ec0ff */
[----:B------:R-:W-:-:S12]  /*0210*/  UIADD3 UR6, UPT, UPT, UR6, -0x1, URZ ;  /* 0xffffffff06067890 */ /* 0x000fd8000fffe0ff */
.L_x_141:
[----:B------:R-:W-:Y:S01]  /*0220*/  ISETP.GE.U32.AND P0, PT, R10, 0xf, PT ;  /* 0x0000000f0a00780c */ /* 0x000fe20003f06070 */
[----:B------:R-:W-:Y:S01]  /*0230*/  BSSY.RECONVERGENT B0, `(.L_x_113) ;  /* 0x0000051000007945 */ /* 0x000fe20003800200 */
[----:B------:R-:W-:-:S11]  /*0240*/  HFMA2 R28, -RZ, RZ, 0, 0 ;  /* 0x00000000ff1c7431 */ /* 0x000fd600000001ff */
[----:B0-----:R-:W-:Y:S05]  /*0250*/  @!P0 BRA `(.L_x_114) ;  /* 0x0000000400388947 */ /* 0x001fea0003800000 */
[----:B------:R-:W-:-:S07]  /*0260*/  IMAD.MOV.U32 R18, RZ, RZ, RZ ;  /* 0x000000ffff127224 */ /* 0x000fce00078e00ff */
.L_x_115:
[----:B------:R-:W1:Y:S08]  /*0270*/  LDC R17, c[0x0][0x398] ;  /* 0x0000e600ff117b82 */ /* 0x000e700000000800 */
[----:B------:R-:W2:Y:S01]  /*0280*/  LDC.64 R26, c[0x0][0x390] ;  /* 0x0000e400ff1a7b82 */ /* 0x000ea20000000a00 */
[----:B-1----:R-:W-:-:S04]  /*0290*/  IMAD R13, R18, R17, R9 ;  /* 0x00000011120d7224 */ /* 0x002fc800078e0209 */
[----:B--2---:R-:W-:-:S05]  /*02a0*/  IMAD.WIDE R26, R13, 0x4, R26 ;  /* 0x000000040d1a7825 */ /* 0x004fca00078e021a */
[----:B0-----:R-:W2:Y:S01]  /*02b0*/  LDG.E R21, desc[UR8][R26.64] ;  /* 0x000000081a157981 */ /* 0x001ea2000c1e1900 */
[----:B------:R-:W-:-:S05]  /*02c0*/  IMAD.WIDE R22, R17, 0x4, R26 ;  /* 0x0000000411167825 */ /* 0x000fca00078e021a */
[----:B------:R0:W3:Y:S02]  /*02d0*/  LDG.E R20, desc[UR8][R22.64] ;  /* 0x0000000816147981 */ /* 0x0000e4000c1e1900 */
[----:B0-----:R-:W-:-:S05]  /*02e0*/  IMAD.WIDE R22, R17, 0x4, R22 ;  /* 0x0000000411167825 */ /* 0x001fca00078e0216 */
[----:B------:R-:W4:Y:S01]  /*02f0*/  LDG.E R15, desc[UR8][R22.64] ;  /* 0x00000008160f7981 */ /* 0x000f22000c1e1900 */
[----:B------:R-:W-:-:S05]  /*0300*/  IMAD.WIDE R24, R17, 0x4, R22 ;  /* 0x0000000411187825 */ /* 0x000fca00078e0216 */
[----:B------:R0:W5:Y:S02]  /*0310*/  LDG.E R14, desc[UR8][R24.64] ;  /* 0x00000008180e7981 */ /* 0x000164000c1e1900 */
[----:B0-----:R-:W-:-:S05]  /*0320*/  IMAD.WIDE R24, R17, 0x4, R24 ;  /* 0x0000000411187825 */ /* 0x001fca00078e0218 */
[----:B------:R0:W5:Y:S01]  /*0330*/  LDG.E R16, desc[UR8][R24.64] ;  /* 0x0000000818107981 */ /* 0x000162000c1e1900 */
[----:B------:R-:W-:Y:S01]  /*0340*/  IMAD.WIDE R28, R17, 0x4, R24 ;  /* 0x00000004111c7825 */ /* 0x000fe200078e0218 */
[----:B------:R-:W-:-:S04]  /*0350*/  SHF.L.U32 R13, R18, 0x2, RZ ;  /* 0x00000002120d7819 */ /* 0x000fc800000006ff */
[----:B------:R-:W-:Y:S01]  /*0360*/  ISETP.EQ.AND P0, PT, R13, RZ, PT ;  /* 0x000000ff0d00720c */ /* 0x000fe20003f02270 */
[----:B------:R-:W-:Y:S01]  /*0370*/  IMAD.WIDE R26, R17, 0x4, R28 ;  /* 0x00000004111a7825 */ /* 0x000fe200078e021c */
[C---:B------:R-:W-:Y:S02]  /*0380*/  ISETP.EQ.AND P1, PT, R13.reuse, 0x10, PT ;  /* 0x000000100d00780c */ /* 0x040fe40003f22270 */
[----:B------:R-:W-:Y:S02]  /*0390*/  ISETP.EQ.AND P2, PT, R13, -0x10, PT ;  /* 0xfffffff00d00780c */ /* 0x000fe40003f42270 */
[----:B------:R1:W5:Y:S01]  /*03a0*/  LDG.E R19, desc[UR8][R26.64] ;  /* 0x000000081a137981 */ /* 0x000362000c1e1900 */
[----:B------:R-:W-:Y:S01]  /*03b0*/  IMAD.WIDE R22, R17, 0x4, R26 ;  /* 0x0000000411167825 */ /* 0x000fe200078e021a */
[C---:B------:R-:W-:Y:S02]  /*03c0*/  ISETP.EQ.AND P3, PT, R13.reuse, -0x20, PT ;  /* 0xffffffe00d00780c */ /* 0x040fe40003f62270 */
[----:B------:R-:W-:-:S02]  /*03d0*/  ISETP.EQ.AND P4, PT, R13, -0x30, PT ;  /* 0xffffffd00d00780c */ /* 0x000fc40003f82270 */
[----:B------:R1:W5:Y:S01]  /*03e0*/  LDG.E R13, desc[UR8][R28.64] ;  /* 0x000000081c0d7981 */ /* 0x000362000c1e1900 */
[----:B0-----:R-:W-:-:S03]  /*03f0*/  IMAD.WIDE R24, R17, 0x4, R22 ;  /* 0x0000000411187825 */ /* 0x001fc600078e0216 */
[----:B------:R-:W5:Y:S01]  /*0400*/  LDG.E R22, desc[UR8][R22.64] ;  /* 0x0000000816167981 */ /* 0x000f62000c1e1900 */
[----:B-1----:R-:W-:-:S04]  /*0410*/  IMAD.WIDE R26, R17, 0x4, R24 ;  /* 0x00000004111a7825 */ /* 0x002fc800078e0218 */
[C---:B------:R-:W-:Y:S01]  /*0420*/  IMAD.WIDE R28, R17.reuse, 0x4, R26 ;  /* 0x00000004111c7825 */ /* 0x040fe200078e021a */
[----:B------:R-:W5:Y:S04]  /*0430*/  LDG.E R23, desc[UR8][R24.64] ;  /* 0x0000000818177981 */ /* 0x000f68000c1e1900 */
[----:B------:R0:W5:Y:S04]  /*0440*/  LDG.E R25, desc[UR8][R28.64] ;  /* 0x000000081c197981 */ /* 0x000168000c1e1900 */
[----:B------:R-:W5:Y:S01]  /*0450*/  LDG.E R24, desc[UR8][R26.64] ;  /* 0x000000081a187981 */ /* 0x000f62000c1e1900 */
[----:B0-----:R-:W-:-:S05]  /*0460*/  IMAD.WIDE R28, R17, 0x4, R28 ;  /* 0x00000004111c7825 */ /* 0x001fca00078e021c */
[----:B------:R-:W5:Y:S01]  /*0470*/  LDG.E R26, desc[UR8][R28.64] ;  /* 0x000000081c1a7981 */ /* 0x000f62000c1e1900 */
[----:B--2---:R-:W-:Y:S01]  /*0480*/  @P0 IMAD.MOV.U32 R4, RZ, RZ, R21 ;  /* 0x000000ffff040224 */ /* 0x004fe200078e0015 */
[----:B------:R-:W-:Y:S01]  /*0490*/  @P1 MOV R3, R21 ;  /* 0x0000001500031202 */ /* 0x000fe20000000f00 */
[----:B---3--:R-:W-:Y:S01]  /*04a0*/  @P0 IMAD.MOV.U32 R2, RZ, RZ, R20 ;  /* 0x000000ffff020224 */ /* 0x008fe200078e0014 */
[----:B------:R-:W-:Y:S01]  /*04b0*/  @P1 MOV R0, R20 ;  /* 0x0000001400001202 */ /* 0x000fe20000000f00 */
[----:B------:R-:W-:-:S05]  /*04c0*/  IMAD.WIDE R20, R17, 0x4, R28 ;  /* 0x0000000411147825 */ /* 0x000fca00078e021c */
[----:B------:R0:W2:Y:S02]  /*04d0*/  LDG.E R27, desc[UR8][R20.64] ;  /* 0x00000008141b7981 */ /* 0x0000a4000c1e1900 */
[----:B0-----:R-:W-:Y:S01]  /*04e0*/  IMAD.WIDE R20, R17, 0x4, R20 ;  /* 0x0000000411147825 */ /* 0x001fe200078e0214 */
[----:B----4-:R-:W-:-:S03]  /*04f0*/  @P1 MOV R7, R15 ;  /* 0x0000000f00071202 */ /* 0x010fc60000000f00 */
[----:B------:R-:W-:Y:S01]  /*0500*/  @P0 IMAD.MOV.U32 R8, RZ, RZ, R15 ;  /* 0x000000ffff080224 */ /* 0x000fe200078e000f */
[----:B-----5:R-:W-:Y:S01]  /*0510*/  @P1 MOV R5, R14 ;  /* 0x0000000e00051202 */ /* 0x020fe20000000f00 */
[----:B------:R-:W-:Y:S01]  /*0520*/  @P0 IMAD.MOV.U32 R6, RZ, RZ, R14 ;  /* 0x000000ffff060224 */ /* 0x000fe200078e000e */
[----:B------:R-:W3:Y:S01]  /*0530*/  LDG.E R28, desc[UR8][R20.64] ;  /* 0x00000008141c7981 */ /* 0x000ee2000c1e1900 */
[----:B------:R-:W-:-:S04]  /*0540*/  IMAD.WIDE R14, R17, 0x4, R20 ;  /* 0x00000004110e7825 */ /* 0x000fc800078e0214 */
[----:B------:R-:W-:Y:S01]  /*0550*/  @P2 IMAD.MOV.U32 R4, RZ, RZ, R16 ;  /* 0x000000ffff042224 */ /* 0x000fe200078e0010 */
[----:B------:R-:W-:Y:S01]  /*0560*/  @P0 MOV R3, R16 ;  /* 0x0000001000030202 */ /* 0x000fe20000000f00 */
[----:B------:R-:W-:Y:S02]  /*0570*/  IMAD.WIDE R16, R17, 0x4, R14 ;  /* 0x0000000411107825 */ /* 0x000fe400078e020e */
[----:B------:R-:W4:Y:S04]  /*0580*/  LDG.E R14, desc[UR8][R14.64] ;  /* 0x000000080e0e7981 */ /* 0x000f28000c1e1900 */
[----:B------:R-:W5:Y:S01]  /*0590*/  LDG.E R16, desc[UR8][R16.64] ;  /* 0x0000000810107981 */ /* 0x000f62000c1e1900 */
[----:B------:R-:W-:Y:S01]  /*05a0*/  VIADD R18, R18, 0x10 ;  /* 0x0000001012127836 */ /* 0x000fe20000000000 */
[----:B------:R-:W-:-:S02]  /*05b0*/  @P0 MOV R7, R19 ;  /* 0x0000001300070202 */ /* 0x000fc40000000f00 */
[----:B------:R-:W-:Y:S02]  /*05c0*/  @P0 MOV R0, R13 ;  /* 0x0000000d00000202 */ /* 0x000fe40000000f00 */
[----:B------:R-:W-:Y:S02]  /*05d0*/  @P0 MOV R5, R22 ;  /* 0x0000001600050202 */ /* 0x000fe40000000f00 */
[----:B------:R-:W-:Y:S01]  /*05e0*/  ISETP.NE.AND P0, PT, R18, UR12, PT ;  /* 0x0000000c12007c0c */ /* 0x000fe2000bf05270 */
[----:B------:R-:W-:Y:S02]  /*05f0*/  @P2 IMAD.MOV.U32 R2, RZ, RZ, R13 ;  /* 0x000000ffff022224 */ /* 0x000fe400078e000d */
[----:B------:R-:W-:Y:S02]  /*0600*/  @P2 IMAD.MOV.U32 R8, RZ, RZ, R19 ;  /* 0x000000ffff082224 */ /* 0x000fe400078e0013 */
[----:B------:R-:W-:Y:S02]  /*0610*/  @P2 IMAD.MOV.U32 R6, RZ, RZ, R22 ;  /* 0x000000ffff062224 */ /* 0x000fe400078e0016 */
[----:B------:R-:W-:Y:S01]  /*0620*/  @P3 IMAD.MOV.U32 R4, RZ, RZ, R23 ;  /* 0x000000ffff043224 */ /* 0x000fe200078e0017 */
[----:B------:R-:W-:Y:S01]  /*0630*/  @P2 MOV R3, R23 ;  /* 0x0000001700032202 */ /* 0x000fe20000000f00 */
[----:B------:R-:W-:Y:S01]  /*0640*/  @P3 IMAD.MOV.U32 R8, RZ, RZ, R25 ;  /* 0x000000ffff083224 */ /* 0x000fe200078e0019 */
[----:B------:R-:W-:Y:S01]  /*0650*/  @P2 MOV R7, R25 ;  /* 0x0000001900072202 */ /* 0x000fe20000000f00 */
[----:B------:R-:W-:Y:S01]  /*0660*/  @P3 IMAD.MOV.U32 R2, RZ, RZ, R24 ;  /* 0x000000ffff023224 */ /* 0x000fe200078e0018 */
[----:B------:R-:W-:-:S02]  /*0670*/  @P2 MOV R0, R24 ;  /* 0x0000001800002202 */ /* 0x000fc40000000f00 */
[----:B------:R-:W-:Y:S01]  /*0680*/  @P3 MOV R6, R26 ;  /* 0x0000001a00063202 */ /* 0x000fe20000000f00 */
[----:B------:R-:W-:Y:S01]  /*0690*/  @P2 IMAD.MOV.U32 R5, RZ, RZ, R26 ;  /* 0x000000ffff052224 */ /* 0x000fe200078e001a */
[----:B--2---:R-:W-:Y:S01]  /*06a0*/  @P4 MOV R4, R27 ;  /* 0x0000001b00044202 */ /* 0x004fe20000000f00 */
[----:B------:R-:W-:Y:S01]  /*06b0*/  @P3 IMAD.MOV.U32 R3, RZ, RZ, R27 ;  /* 0x000000ffff033224 */ /* 0x000fe200078e001b */
[----:B---3--:R-:W-:Y:S01]  /*06c0*/  @P4 MOV R2, R28 ;  /* 0x0000001c00024202 */ /* 0x008fe20000000f00 */
[----:B------:R-:W-:Y:S01]  /*06d0*/  @P3 IMAD.MOV.U32 R0, RZ, RZ, R28 ;  /* 0x000000ffff003224 */ /* 0x000fe200078e001c */
[----:B----4-:R-:W-:Y:S01]  /*06e0*/  @P4 MOV R8, R14 ;  /* 0x0000000e00084202 */ /* 0x010fe20000000f00 */
[----:B------:R-:W-:Y:S01]  /*06f0*/  @P3 IMAD.MOV.U32 R7, RZ, RZ, R14 ;  /* 0x000000ffff073224 */ /* 0x000fe200078e000e */
[----:B-----5:R-:W-:Y:S01]  /*0700*/  @P4 MOV R6, R16 ;  /* 0x0000001000064202 */ /* 0x020fe20000000f00 */
[----:B------:R-:W-:Y:S01]  /*0710*/  @P3 IMAD.MOV.U32 R5, RZ, RZ, R16 ;  /* 0x000000ffff053224 */ /* 0x000fe200078e0010 */
[----:B------:R-:W-:Y:S06]  /*0720*/  @P0 BRA `(.L_x_115) ;  /* 0xfffffff800d00947 */ /* 0x000fec000383ffff */
[----:B------:R-:W-:-:S07]  /*0730*/  MOV R28, UR12 ;  /* 0x0000000c001c7c02 */ /* 0x000fce0008000f00 */
.L_x_114:
[----:B0-----:R-:W-:Y:S05]  /*0740*/  BSYNC.RECONVERGENT B0 ;  /* 0x0000000000007941 */ /* 0x001fea0003800200 */
.L_x_113:
[----:B------:R-:W-:-:S09]  /*0750*/  UISETP.NE.AND UP0, UPT, UR10, URZ, UPT ;  /* 0x000000ff0a00728c */ /* 0x000fd2000bf05270 */
[----:B------:R-:W-:Y:S05]  /*0760*/  BRA.U !UP0, `(.L_x_116) ;  /* 0x00000005088c7547 */ /* 0x000fea000b800000 */
[----:B------:R-:W-:Y:S02]  /*0770*/  UIADD3 UR13, UPT, UPT, UR10, -0x1, URZ ;  /* 0xffffffff0a0d7890 */ /* 0x000fe4000fffe0ff */
[----:B------:R-:W-:Y:S02]  /*0780*/  UISETP.NE.AND UP1, UPT, UR11, URZ, UPT ;  /* 0x000000ff0b00728c */ /* 0x000fe4000bf25270 */
[----:B------:R-:W-:-:S09]  /*0790*/  UISETP.GE.U32.AND UP0, UPT, UR13, 0x7, UPT ;  /* 0x000000070d00788c */ /* 0x000fd2000bf06070 */
[----:B------:R-:W-:Y:S05]  /*07a0*/  BRA.U !UP0, `(.L_x_117) ;  /* 0x0000000108a07547 */ /* 0x000fea000b800000 */
[----:B------:R-:W0:Y:S08]  /*07b0*/  LDC R13, c[0x0][0x398] ;  /* 0x0000e600ff0d7b82 */ /* 0x000e300000000800 */
[----:B------:R-:W1:Y:S01]  /*07c0*/  LDC.64 R24, c[0x0][0x390] ;  /* 0x0000e400ff187b82 */ /* 0x000e620000000a00 */
[----:B0-----:R-:W-:-:S04]  /*07d0*/  IMAD R15, R28, R13, R9 ;  /* 0x0000000d1c0f7224 */ /* 0x001fc800078e0209 */
[----:B-1----:R-:W-:-:S04]  /*07e0*/  IMAD.WIDE R24, R15, 0x4, R24 ;  /* 0x000000040f187825 */ /* 0x002fc800078e0218 */
[C---:B------:R-:W-:Y:S02]  /*07f0*/  IMAD.WIDE R22, R13.reuse, 0x4, R24 ;  /* 0x000000040d167825 */ /* 0x040fe400078e0218 */
[----:B------:R-:W2:Y:S02]  /*0800*/  LDG.E R24, desc[UR8][R24.64] ;  /* 0x0000000818187981 */ /* 0x000ea4000c1e1900 */
[C---:B------:R-:W-:Y:S02]  /*0810*/  IMAD.WIDE R20, R13.reuse, 0x4, R22 ;  /* 0x000000040d147825 */ /* 0x040fe400078e0216 */
[----:B------:R-:W3:Y:S02]  /*0820*/  LDG.E R22, desc[UR8][R22.64] ;  /* 0x0000000816167981 */ /* 0x000ee4000c1e1900 */
[C---:B------:R-:W-:Y:S02]  /*0830*/  IMAD.WIDE R18, R13.reuse, 0x4, R20 ;  /* 0x000000040d127825 */ /* 0x040fe400078e0214 */
[----:B------:R-:W4:Y:S02]  /*0840*/  LDG.E R20, desc[UR8][R20.64] ;  /* 0x0000000814147981 */ /* 0x000f24000c1e1900 */
[----:B------:R-:W-:-:S02]  /*0850*/  IMAD.WIDE R14, R13, 0x4, R18 ;  /* 0x000000040d0e7825 */ /* 0x000fc400078e0212 */
[----:B------:R-:W5:Y:S02]  /*0860*/  LDG.E R18, desc[UR8][R18.64] ;  /* 0x0000000812127981 */ /* 0x000f64000c1e1900 */
[C---:B------:R-:W-:Y:S02]  /*0870*/  IMAD.WIDE R16, R13.reuse, 0x4, R14 ;  /* 0x000000040d107825 */ /* 0x040fe400078e020e */
[----:B------:R0:W5:Y:S02]  /*0880*/  LDG.E R29, desc[UR8][R14.64] ;  /* 0x000000080e1d7981 */ /* 0x000164000c1e1900 */
[C---:B------:R-:W-:Y:S02]  /*0890*/  IMAD.WIDE R26, R13.reuse, 0x4, R16 ;  /* 0x000000040d1a7825 */ /* 0x040fe400078e0210 */
[----:B------:R-:W5:Y:S02]  /*08a0*/  LDG.E R16, desc[UR8][R16.64] ;  /* 0x0000000810107981 */ /* 0x000f64000c1e1900 */
[----:B0-----:R-:W-:-:S02]  /*08b0*/  IMAD.WIDE R14, R13, 0x4, R26 ;  /* 0x000000040d0e7825 */ /* 0x001fc400078e021a */
[----:B------:R-:W5:Y:S04]  /*08c0*/  LDG.E R26, desc[UR8][R26.64] ;  /* 0x000000081a1a7981 */ /* 0x000f68000c1e1900 */
[----:B------:R-:W5:Y:S01]  /*08d0*/  LDG.E R14, desc[UR8][R14.64] ;  /* 0x000000080e0e7981 */ /* 0x000f62000c1e1900 */
[----:B------:R-:W-:-:S05]  /*08e0*/  IMAD.SHL.U32 R13, R28, 0x4, RZ ;  /* 0x000000041c0d7824 */ /* 0x000fca00078e00ff */
[C---:B------:R-:W-:Y:S02]  /*08f0*/  ISETP.EQ.AND P0, PT, R13.reuse, RZ, PT ;  /* 0x000000ff0d00720c */ /* 0x040fe40003f02270 */
[C---:B------:R-:W-:Y:S02]  /*0900*/  ISETP.EQ.AND P1, PT, R13.reuse, 0x10, PT ;  /* 0x000000100d00780c */ /* 0x040fe40003f22270 */
[----:B------:R-:W-:Y:S02]  /*0910*/  ISETP.EQ.AND P2, PT, R13, -0x10, PT ;  /* 0xfffffff00d00780c */ /* 0x000fe40003f42270 */
[----:B------:R-:W-:-:S07]  /*0920*/  IADD3 R28, PT, PT, R28, 0x8, RZ ;  /* 0x000000081c1c7810 */ /* 0x000fce0007ffe0ff */
[----:B--2---:R-:W-:Y:S02]  /*0930*/  @P0 MOV R4, R24 ;  /* 0x0000001800040202 */ /* 0x004fe40000000f00 */
[----:B------:R-:W-:Y:S01]  /*0940*/  @P1 IMAD.MOV.U32 R3, RZ, RZ, R24 ;  /* 0x000000ffff031224 */ /* 0x000fe200078e0018 */
[----:B---3--:R-:W-:Y:S01]  /*0950*/  @P0 MOV R2, R22 ;  /* 0x0000001600020202 */ /* 0x008fe20000000f00 */
[----:B------:R-:W-:Y:S01]  /*0960*/  @P1 IMAD.MOV.U32 R0, RZ, RZ, R22 ;  /* 0x000000ffff001224 */ /* 0x000fe200078e0016 */
[----:B----4-:R-:W-:Y:S01]  /*0970*/  @P0 MOV R8, R20 ;  /* 0x0000001400080202 */ /* 0x010fe20000000f00 */
[----:B------:R-:W-:Y:S01]  /*0980*/  @P1 IMAD.MOV.U32 R7, RZ, RZ, R20 ;  /* 0x000000ffff071224 */ /* 0x000fe200078e0014 */
[----:B-----5:R-:W-:Y:S01]  /*0990*/  @P0 MOV R6, R18 ;  /* 0x0000001200060202 */ /* 0x020fe20000000f00 */
[----:B------:R-:W-:Y:S01]  /*09a0*/  @P1 IMAD.MOV.U32 R5, RZ, RZ, R18 ;  /* 0x000000ffff051224 */ /* 0x000fe200078e0012 */
[----:B------:R-:W-:Y:S01]  /*09b0*/  @P2 MOV R4, R29 ;  /* 0x0000001d00042202 */ /* 0x000fe20000000f00 */
[----:B------:R-:W-:Y:S01]  /*09c0*/  @P0 IMAD.MOV.U32 R3, RZ, RZ, R29 ;  /* 0x000000ffff030224 */ /* 0x000fe200078e001d */
[----:B------:R-:W-:Y:S01]  /*09d0*/  @P2 MOV R2, R16 ;  /* 0x0000001000022202 */ /* 0x000fe20000000f00 */
[----:B------:R-:W-:Y:S01]  /*09e0*/  @P0 IMAD.MOV.U32 R0, RZ, RZ, R16 ;  /* 0x000000ffff000224 */ /* 0x000fe200078e0010 */
[----:B------:R-:W-:Y:S01]  /*09f0*/  @P2 MOV R8, R26 ;  /* 0x0000001a00082202 */ /* 0x000fe20000000f00 */
[----:B------:R-:W-:Y:S01]  /*0a00*/  @P0 IMAD.MOV.U32 R7, RZ, RZ, R26 ;  /* 0x000000ffff070224 */ /* 0x000fe200078e001a */
[----:B------:R-:W-:Y:S01]  /*0a10*/  @P2 MOV R6, R14 ;  /* 0x0000000e00062202 */ /* 0x000fe20000000f00 */
[----:B------:R-:W-:-:S07]  /*0a20*/  @P0 IMAD.MOV.U32 R5, RZ, RZ, R14 ;  /* 0x000000ffff050224 */ /* 0x000fce00078e000e */
.L_x_117:
        /* <DEDUP_REMOVED lines=13> */
[----:B------:R-:W-:Y:S02]  /*0b00*/  IMAD.WIDE R14, R15, 0x4, R16 ;  /* 0x000000040f0e7825 */ /* 0x000fe400078e0210 */
[----:B------:R-:W4:Y:S04]  /*0b10*/  LDG.E R16, desc[UR8][R16.64] ;  /* 0x0000000810107981 */ /* 0x000f28000c1e1900 */
[----:B------:R-:W5:Y:S01]  /*0b20*/  LDG.E R14, desc[UR8][R14.64] ;  /* 0x000000080e0e7981 */ /* 0x000f62000c1e1900 */
[----:B------:R-:W-:-:S05]  /*0b30*/  IMAD.SHL.U32 R13, R28, 0x4, RZ ;  /* 0x000000041c0d7824 */ /* 0x000fca00078e00ff */
[C---:B------:R-:W-:Y:S02]  /*0b40*/  ISETP.EQ.AND P0, PT, R13.reuse, RZ, PT ;  /* 0x000000ff0d00720c */ /* 0x040fe40003f02270 */
[----:B------:R-:W-:Y:S02]  /*0b50*/  ISETP.EQ.AND P1, PT, R13, 0x10, PT ;  /* 0x000000100d00780c */ /* 0x000fe40003f22270 */
[----:B------:R-:W-:-:S09]  /*0b60*/  IADD3 R28, PT, PT, R28, 0x4, RZ ;  /* 0x000000041c1c7810 */ /* 0x000fd20007ffe0ff */
[----:B--2---:R-:W-:Y:S02]  /*0b70*/  @P0 MOV R4, R20 ;  /* 0x0000001400040202 */ /* 0x004fe40000000f00 */
[----:B------:R-:W-:Y:S01]  /*0b80*/  @P1 IMAD.MOV.U32 R3, RZ, RZ, R20 ;  /* 0x000000ffff031224 */ /* 0x000fe200078e0014 */
[----:B---3--:R-:W-:Y:S01]  /*0b90*/  @P0 MOV R2, R18 ;  /* 0x0000001200020202 */ /* 0x008fe20000000f00 */
[----:B------:R-:W-:Y:S01]  /*0ba0*/  @P1 IMAD.MOV.U32 R0, RZ, RZ, R18 ;  /* 0x000000ffff001224 */ /* 0x000fe200078e0012 */
[----:B----4-:R-:W-:Y:S01]  /*0bb0*/  @P0 MOV R8, R16 ;  /* 0x0000001000080202 */ /* 0x010fe20000000f00 */
[----:B------:R-:W-:Y:S01]  /*0bc0*/  @P1 IMAD.MOV.U32 R7, RZ, RZ, R16 ;  /* 0x000000ffff071224 */ /* 0x000fe200078e0010 */
[----:B-----5:R-:W-:Y:S01]  /*0bd0*/  @P0 MOV R6, R14 ;  /* 0x0000000e00060202 */ /* 0x020fe20000000f00 */
[----:B------:R-:W-:-:S07]  /*0be0*/  @P1 IMAD.MOV.U32 R5, RZ, RZ, R14 ;  /* 0x000000ffff051224 */ /* 0x000fce00078e000e */
.L_x_118:
[----:B------:R-:W-:Y:S05]  /*0bf0*/  BRA.U !UP1, `(.L_x_116) ;  /* 0x0000000109687547 */ /* 0x000fea000b800000 */
[----:B------:R-:W0:Y:S08]  /*0c00*/  LDC R19, c[0x0][0x398] ;  /* 0x0000e600ff137b82 */ /* 0x000e300000000800 */
[----:B------:R-:W1:Y:S01]  /*0c10*/  LDC.64 R14, c[0x0][0x390] ;  /* 0x0000e400ff0e7b82 */ /* 0x000e620000000a00 */
[----:B0-----:R-:W-:-:S04]  /*0c20*/  IMAD R13, R28, R19, R9 ;  /* 0x000000131c0d7224 */ /* 0x001fc800078e0209 */
[----:B-1----:R-:W-:-:S05]  /*0c30*/  IMAD.WIDE R14, R13, 0x4, R14 ;  /* 0x000000040d0e7825 */ /* 0x002fca00078e020e */
[----:B------:R-:W2:Y:S01]  /*0c40*/  LDG.E R13, desc[UR8][R14.64] ;  /* 0x000000080e0d7981 */ /* 0x000ea2000c1e1900 */
[----:B------:R-:W-:Y:S01]  /*0c50*/  IMAD.SHL.U32 R28, R28, 0x4, RZ ;  /* 0x000000041c1c7824 */ /* 0x000fe200078e00ff */
[----:B------:R-:W-:-:S04]  /*0c60*/  UISETP.NE.AND UP0, UPT, UR7, 0x1, UPT ;  /* 0x000000010700788c */ /* 0x000fc8000bf05270 */
[C---:B------:R-:W-:Y:S02]  /*0c70*/  ISETP.EQ.AND P0, PT, R28.reuse, RZ, PT ;  /* 0x000000ff1c00720c */ /* 0x040fe40003f02270 */
[----:B------:R-:W-:-:S11]  /*0c80*/  ISETP.EQ.AND P1, PT, R28, 0x10, PT ;  /* 0x000000101c00780c */ /* 0x000fd60003f22270 */
[----:B--2---:R-:W-:Y:S02]  /*0c90*/  @P0 MOV R4, R13 ;  /* 0x0000000d00040202 */ /* 0x004fe40000000f00 */
[----:B------:R-:W-:Y:S01]  /*0ca0*/  @P1 IMAD.MOV.U32 R3, RZ, RZ, R13 ;  /* 0x000000ffff031224 */ /* 0x000fe200078e000d */
[----:B------:R-:W-:Y:S06]  /*0cb0*/  BRA.U !UP0, `(.L_x_116) ;  /* 0x0000000108387547 */ /* 0x000fec000b800000 */
[----:B------:R-:W-:Y:S01]  /*0cc0*/  UISETP.NE.AND UP0, UPT, UR7, 0x2, UPT ;  /* 0x000000020700788c */ /* 0x000fe2000bf05270 */
[----:B------:R-:W-:-:S05]  /*0cd0*/  IMAD.WIDE R16, R19, 0x4, R14 ;  /* 0x0000000413107825 */ /* 0x000fca00078e020e */
[----:B------:R-:W-:-:S13]  /*0ce0*/  PLOP3.LUT P4, PT, PT, PT, UP0, 0x80, 0x8 ;  /* 0x000000000008781c */ /* 0x000fda0003f8f008 */
[----:B------:R-:W-:Y:S02]  /*0cf0*/  @P4 IMAD.WIDE R14, R19, 0x4, R16 ;  /* 0x00000004130e4825 */ /* 0x000fe400078e0210 */
[----:B------:R-:W2:Y:S04]  /*0d00*/  LDG.E R16, desc[UR8][R16.64] ;  /* 0x0000000810107981 */ /* 0x000ea8000c1e1900 */
[----:B------:R-:W3:Y:S01]  /*0d10*/  @P4 LDG.E R14, desc[UR8][R14.64] ;  /* 0x000000080e0e4981 */ /* 0x000ee2000c1e1900 */
[----:B------:R-:W-:Y:S02]  /*0d20*/  PLOP3.LUT P2, PT, PT, PT, PT, 0x8, 0x80 ;  /* 0x000000000080781c */ /* 0x000fe40003f4e170 */
[----:B------:R-:W-:Y:S02]  /*0d30*/  PLOP3.LUT P3, PT, PT, PT, PT, 0x8, 0x80 ;  /* 0x000000000080781c */ /* 0x000fe40003f6e170 */
[----:B------:R-:W-:-:S02]  /*0d40*/  @P4 PLOP3.LUT P2, PT, P0, PT, PT, 0x80, 0x8 ;  /* 0x000000000008481c */ /* 0x000fc4000074f070 */
[----:B------:R-:W-:Y:S02]  /*0d50*/  @P4 PLOP3.LUT P3, PT, P1, PT, PT, 0x80, 0x8 ;  /* 0x000000000008481c */ /* 0x000fe40000f6f070 */
[----:B--2---:R-:W-:Y:S01]  /*0d60*/  @P0 MOV R2, R16 ;  /* 0x0000001000020202 */ /* 0x004fe20000000f00 */
[----:B------:R-:W-:-:S08]  /*0d70*/  @P1 IMAD.MOV.U32 R0, RZ, RZ, R16 ;  /* 0x000000ffff001224 */ /* 0x000fd000078e0010 */
[----:B---3--:R-:W-:Y:S02]  /*0d80*/  @P2 MOV R8, R14 ;  /* 0x0000000e00082202 */ /* 0x008fe40000000f00 */
[----:B------:R-:W-:-:S07]  /*0d90*/  @P3 IMAD.MOV.U32 R7, RZ, RZ, R14 ;  /* 0x000000ffff073224 */ /* 0x000fce00078e000e */
.L_x_116:
[----:B------:R-:W0:Y:S01]  /*0da0*/  LDC R13, c[0x0][0x3a0] ;  /* 0x0000e800ff0d7b82 */ /* 0x000e220000000800 */
[----:B------:R-:W-:Y:S01]  /*0db0*/  IMAD.MOV.U32 R28, RZ, RZ, RZ ;  /* 0x000000ffff1c7224 */ /* 0x000fe200078e00ff */
[----:B0-----:R-:W-:-:S04]  /*0dc0*/  IADD3 R14, PT, PT, R13, -0x2, RZ ;  /* 0xfffffffe0d0e7810 */ /* 0x001fc80007ffe0ff */
[----:B------:R-:W-:-:S13]  /*0dd0*/  ISETP.GE.U32.AND P0, PT, R14, 0xf, PT ;  /* 0x0000000f0e00780c */ /* 0x000fda0003f06070 */
[----:B------:R-:W-:Y:S05]  /*0de0*/  @!P0 BRA `(.L_x_119) ;  /* 0x0000000400488947 */ /* 0x000fea0003800000 */
[----:B------:R-:W-:Y:S01]  /*0df0*/  HFMA2 R20, -RZ, RZ, 0, 0 ;  /* 0x00000000ff147431 */ /* 0x000fe200000001ff */
[----:B------:R-:W-:Y:S06]  /*0e00*/  BSSY.RECONVERGENT B0, `(.L_x_120) ;  /* 0x000004f000007945 */ /* 0x000fec0003800200 */
.L_x_121:
[----:B------:R-:W0:Y:S08]  /*0e10*/  LDC R17, c[0x0][0x398] ;  /* 0x0000e600ff117b82 */ /* 0x000e300000000800 */
[----:B------:R-:W1:Y:S01]  /*0e20*/  LDC.64 R28, c[0x0][0x380] ;  /* 0x0000e000ff1c7b82 */ /* 0x000e620000000a00 */
[----:B0-----:R-:W-:-:S04]  /*0e30*/  IMAD R15, R20, R17, R9 ;  /* 0x00000011140f7224 */ /* 0x001fc800078e0209 */
[----:B-1----:R-:W-:-:S05]  /*0e40*/  IMAD.WIDE R28, R15, 0x4, R28 ;  /* 0x000000040f1c7825 */ /* 0x002fca00078e021c */
[----:B------:R0:W2:Y:S02]  /*0e50*/  LDG.E R24, desc[UR8][R28.64] ;  /* 0x000000081c187981 */ /* 0x0000a4000c1e1900 */
[----:B0-----:R-:W-:-:S05]  /*0e60*/  IMAD.WIDE R28, R17, 0x4, R28 ;  /* 0x00000004111c7825 */ /* 0x001fca00078e021c */
[----:B------:R-:W3:Y:S01]  /*0e70*/  LDG.E R19, desc[UR8][R28.64] ;  /* 0x000000081c137981 */ /* 0x000ee2000c1e1900 */
[----:B------:R-:W-:-:S05]  /*0e80*/  IMAD.WIDE R22, R17, 0x4, R28 ;  /* 0x0000000411167825 */ /* 0x000fca00078e021c */
[----:B------:R0:W4:Y:S02]  /*0e90*/  LDG.E R18, desc[UR8][R22.64] ;  /* 0x0000000816127981 */ /* 0x000124000c1e1900 */
[----:B0-----:R-:W-:-:S05]  /*0ea0*/  IMAD.WIDE R22, R17, 0x4, R22 ;  /* 0x0000000411167825 */ /* 0x001fca00078e0216 */
[----:B------:R-:W5:Y:S01]  /*0eb0*/  LDG.E R15, desc[UR8][R22.64] ;  /* 0x00000008160f7981 */ /* 0x000f62000c1e1900 */
[----:B------:R-:W-:-:S05]  /*0ec0*/  IMAD.WIDE R26, R17, 0x4, R22 ;  /* 0x00000004111a7825 */ /* 0x000fca00078e0216 */
[----:B------:R0:W5:Y:S02]  /*0ed0*/  LDG.E R14, desc[UR8][R26.64] ;  /* 0x000000081a0e7981 */ /* 0x000164000c1e1900 */
[----:B0-----:R-:W-:-:S05]  /*0ee0*/  IMAD.WIDE R26, R17, 0x4, R26 ;  /* 0x00000004111a7825 */ /* 0x001fca00078e021a */
[----:B------:R0:W5:Y:S01]  /*0ef0*/  LDG.E R16, desc[UR8][R26.64] ;  /* 0x000000081a107981 */ /* 0x000162000c1e1900 */
[C---:B------:R-:W-:Y:S01]  /*0f00*/  IMAD.WIDE R28, R17.reuse, 0x4, R26 ;  /* 0x00000004111c7825 */ /* 0x040fe200078e021a */
[----:B------:R-:W-:Y:S02]  /*0f10*/  UMOV UR13, 0x10 ;  /* 0x00000010000d7882 */ /* 0x000fe40000000000 */
[----:B------:R-:W-:Y:S01]  /*0f20*/  LEA R21, R20, UR13, 0x2 ;  /* 0x0000000d14157c11 */ /* 0x000fe2000f8e10ff */
[----:B------:R-:W-:-:S03]  /*0f30*/  IMAD.WIDE R22, R17, 0x4, R28 ;  /* 0x0000000411167825 */ /* 0x000fc600078e021c */
[C---:B------:R-:W-:Y:S02]  /*0f40*/  ISETP.EQ.AND P0, PT, R21.reuse, RZ, PT ;  /* 0x000000ff1500720c */ /* 0x040fe40003f02270 */
[C---:B------:R-:W-:Y:S02]  /*0f50*/  ISETP.EQ.AND P1, PT, R21.reuse, 0x10, PT ;  /* 0x000000101500780c */ /* 0x040fe40003f22270 */
[----:B------:R-:W-:Y:S01]  /*0f60*/  ISETP.EQ.AND P2, PT, R21, -0x10, PT ;  /* 0xfffffff01500780c */ /* 0x000fe20003f42270 */
[----:B0-----:R-:W-:Y:S01]  /*0f70*/  IMAD.WIDE R26, R17, 0x4, R22 ;  /* 0x00000004111a7825 */ /* 0x001fe200078e0216 */
[C---:B------:R-:W-:Y:S01]  /*0f80*/  ISETP.EQ.AND P3, PT, R21.reuse, -0x20, PT ;  /* 0xffffffe01500780c */ /* 0x040fe20003f62270 */
[----:B------:R-:W5:Y:S01]  /*0f90*/  LDG.E R22, desc[UR8][R22.64] ;  /* 0x0000000816167981 */ /* 0x000f62000c1e1900 */
[----:B------:R-:W-:-:S03]  /*0fa0*/  ISETP.EQ.AND P4, PT, R21, -0x30, PT ;  /* 0xffffffd01500780c */ /* 0x000fc60003f82270 */
[----:B------:R-:W5:Y:S04]  /*0fb0*/  LDG.E R21, desc[UR8][R28.64] ;  /* 0x000000081c157981 */ /* 0x000f68000c1e1900 */
[----:B------:R0:W5:Y:S02]  /*0fc0*/  LDG.E R23, desc[UR8][R26.64] ;  /* 0x000000081a177981 */ /* 0x000164000c1e1900 */
[----:B0-----:R-:W-:-:S04]  /*0fd0*/  IMAD.WIDE R26, R17, 0x4, R26 ;  /* 0x00000004111a7825 */ /* 0x001fc800078e021a */
[----:B------:R-:W-:-:S05]  /*0fe0*/  IMAD.WIDE R28, R17, 0x4, R26 ;  /* 0x00000004111c7825 */ /* 0x000fca00078e021a */
[----:B------:R0:W5:Y:S02]  /*0ff0*/  LDG.E R25, desc[UR8][R28.64] ;  /* 0x000000081c197981 */ /* 0x000164000c1e1900 */
[----:B0-----:R-:W-:-:S04]  /*1000*/  IMAD.WIDE R28, R17, 0x4, R28 ;  /* 0x00000004111c7825 */ /* 0x001fc800078e021c */
[----:B--2---:R-:W-:Y:S01]  /*1010*/  @P0 IMAD.MOV.U32 R4, RZ, RZ, R24 ;  /* 0x000000ffff040224 */ /* 0x004fe200078e0018 */
[----:B------:R-:W-:Y:S02]  /*1020*/  @P1 MOV R3, R24 ;  /* 0x0000001800031202 */ /* 0x000fe40000000f00 */
[----:B------:R-:W2:Y:S04]  /*1030*/  LDG.E R24, desc[UR8][R26.64] ;  /* 0x000000081a187981 */ /* 0x000ea8000c1e1900 */
[----:B------:R-:W2:Y:S01]  /*1040*/  LDG.E R26, desc[UR8][R28.64] ;  /* 0x000000081c1a7981 */ /* 0x000ea2000c1e1900 */
[----:B---3--:R-:W-:Y:S01]  /*1050*/  @P0 IMAD.MOV.U32 R2, RZ, RZ, R19 ;  /* 0x000000ffff020224 */ /* 0x008fe200078e0013 */
[----:B------:R-:W-:Y:S01]  /*1060*/  @P1 MOV R0, R19 ;  /* 0x0000001300001202 */ /* 0x000fe20000000f00 */
[----:B----4-:R-:W-:Y:S01]  /*1070*/  @P0 IMAD.MOV.U32 R8, RZ, RZ, R18 ;  /* 0x000000ffff080224 */ /* 0x010fe200078e0012 */
[----:B------:R-:W-:Y:S01]  /*1080*/  @P1 MOV R7, R18 ;  /* 0x0000001200071202 */ /* 0x000fe20000000f00 */
[----:B------:R-:W-:-:S05]  /*1090*/  IMAD.WIDE R18, R17, 0x4, R28 ;  /* 0x0000000411127825 */ /* 0x000fca00078e021c */
[----:B------:R0:W3:Y:S02]  /*10a0*/  LDG.E R27, desc[UR8][R18.64] ;  /* 0x00000008121b7981 */ /* 0x0000e4000c1e1900 */
[----:B0-----:R-:W-:Y:S01]  /*10b0*/  IMAD.WIDE R18, R17, 0x4, R18 ;  /* 0x0000000411127825 */ /* 0x001fe200078e0212 */
[----:B-----5:R-:W-:-:S03]  /*10c0*/  @P1 MOV R5, R15 ;  /* 0x0000000f00051202 */ /* 0x020fc60000000f00 */
[----:B------:R-:W-:Y:S01]  /*10d0*/  @P0 IMAD.MOV.U32 R6, RZ, RZ, R15 ;  /* 0x000000ffff060224 */ /* 0x000fe200078e000f */
[----:B------:R-:W-:Y:S01]  /*10e0*/  @P0 MOV R3, R14 ;  /* 0x0000000e00030202 */ /* 0x000fe20000000f00 */
[----:B------:R-:W-:Y:S01]  /*10f0*/  @P2 IMAD.MOV.U32 R4, RZ, RZ, R14 ;  /* 0x000000ffff042224 */ /* 0x000fe200078e000e */
[----:B------:R-:W4:Y:S01]  /*1100*/  LDG.E R28, desc[UR8][R18.64] ;  /* 0x00000008121c7981 */ /* 0x000f22000c1e1900 */
[----:B------:R-:W-:-:S04]  /*1110*/  IMAD.WIDE R14, R17, 0x4, R18 ;  /* 0x00000004110e7825 */ /* 0x000fc800078e0212 */
[----:B------:R-:W-:Y:S01]  /*1120*/  @P2 IMAD.MOV.U32 R2, RZ, RZ, R16 ;  /* 0x000000ffff022224 */ /* 0x000fe200078e0010 */
[----:B------:R-:W-:Y:S01]  /*1130*/  @P0 MOV R0, R16 ;  /* 0x0000001000000202 */ /* 0x000fe20000000f00 */
[----:B------:R-:W-:Y:S02]  /*1140*/  IMAD.WIDE R16, R17, 0x4, R14 ;  /* 0x0000000411107825 */ /* 0x000fe400078e020e */
[----:B------:R0:W5:Y:S04]  /*1150*/  LDG.E R14, desc[UR8][R14.64] ;  /* 0x000000080e0e7981 */ /* 0x000168000c1e1900 */
[----:B------:R-:W5:Y:S01]  /*1160*/  LDG.E R16, desc[UR8][R16.64] ;  /* 0x0000000810107981 */ /* 0x000f62000c1e1900 */
[----:B------:R-:W-:Y:S01]  /*1170*/  VIADD R20, R20, 0x10 ;  /* 0x0000001014147836 */ /* 0x000fe20000000000 */
[----:B0-----:R-:W-:-:S02]  /*1180*/  LOP3.LUT R15, R10, 0xfffffff0, RZ, 0xc0, !PT ;  /* 0xfffffff00a0f7812 */ /* 0x001fc400078ec0ff */
[----:B------:R-:W-:Y:S02]  /*1190*/  @P0 MOV R5, R22 ;  /* 0x0000001600050202 */ /* 0x000fe40000000f00 */
[----:B------:R-:W-:Y:S02]  /*11a0*/  @P0 MOV R7, R21 ;  /* 0x0000001500070202 */ /* 0x000fe40000000f00 */
[----:B------:R-:W-:Y:S01]  /*11b0*/  ISETP.NE.AND P0, PT, R20, R15, PT ;  /* 0x0000000f1400720c */ /* 0x000fe20003f05270 */
[----:B------:R-:W-:Y:S02]  /*11c0*/  @P2 IMAD.MOV.U32 R8, RZ, RZ, R21 ;  /* 0x000000ffff082224 */ /* 0x000fe400078e0015 */
[----:B------:R-:W-:Y:S01]  /*11d0*/  @P2 IMAD.MOV.U32 R6, RZ, RZ, R22 ;  /* 0x000000ffff062224 */ /* 0x000fe200078e0016 */
[----:B------:R-:W-:Y:S01]  /*11e0*/  @P2 MOV R3, R23 ;  /* 0x0000001700032202 */ /* 0x000fe20000000f00 */
[----:B------:R-:W-:Y:S02]  /*11f0*/  @P3 IMAD.MOV.U32 R4, RZ, RZ, R23 ;  /* 0x000000ffff043224 */ /* 0x000fe400078e0017 */
[----:B------:R-:W-:Y:S01]  /*1200*/  @P3 IMAD.MOV.U32 R8, RZ, RZ, R25 ;  /* 0x000000ffff083224 */ /* 0x000fe200078e0019 */
[----:B------:R-:W-:Y:S01]  /*1210*/  @P2 MOV R7, R25 ;  /* 0x0000001900072202 */ /* 0x000fe20000000f00 */
[----:B--2---:R-:W-:Y:S01]  /*1220*/  @P3 IMAD.MOV.U32 R2, RZ, RZ, R24 ;  /* 0x000000ffff023224 */ /* 0x004fe200078e0018 */
[----:B------:R-:W-:-:S02]  /*1230*/  @P2 MOV R0, R24 ;  /* 0x0000001800002202 */ /* 0x000fc40000000f00 */
[----:B------:R-:W-:Y:S01]  /*1240*/  @P3 MOV R6, R26 ;  /* 0x0000001a00063202 */ /* 0x000fe20000000f00 */
        /* <DEDUP_REMOVED lines=9> */
[----:B------:R-:W-:Y:S06]  /*12e0*/  @P0 BRA `(.L_x_121) ;  /* 0xfffffff800c80947 */ /* 0x000fec000383ffff */
[----:B------:R-:W-:Y:S05]  /*12f0*/  BSYNC.RECONVERGENT B0 ;  /* 0x0000000000007941 */ /* 0x000fea0003800200 */
.L_x_120:
[----:B------:R-:W-:-:S07]  /*1300*/  MOV R28, R15 ;  /* 0x0000000f001c7202 */ /* 0x000fce0000000f00 */
.L_x_119:
[----:B------:R-:W-:Y:S01]  /*1310*/  LOP3.LUT P0, RZ, R10, 0xf, RZ, 0xc0, !PT ;  /* 0x0000000f0aff7812 */ /* 0x000fe2000780c0ff */
[----:B------:R-:W-:-:S12]  /*1320*/  BSSY.RECONVERGENT B0, `(.L_x_122) ;  /* 0x0000067000007945 */ /* 0x000fd80003800200 */
[----:B------:R-:W-:Y:S05]  /*1330*/  @!P0 BRA `(.L_x_123) ;  /* 0x0000000400948947 */ /* 0x000fea0003800000 */
[----:B------:R-:W-:Y:S01]  /*1340*/  ISETP.GE.U32.AND P0, PT, R12, 0x7, PT ;  /* 0x000000070c00780c */ /* 0x000fe20003f06070 */
[----:B------:R-:W-:-:S05]  /*1350*/  VIADD R10, R13, 0xffffffff ;  /* 0xffffffff0d0a7836 */ /* 0x000fca0000000000 */
[----:B------:R-:W-:-:S07]  /*1360*/  LOP3.LUT P1, RZ, R10, 0x7, RZ, 0xc0, !PT ;  /* 0x000000070aff7812 */ /* 0x000fce000782c0ff */
[----:B------:R-:W-:Y:S06]  /*1370*/  @!P0 BRA `(.L_x_124) ;  /* 0x0000000000a48947 */ /* 0x000fec0003800000 */
        /* <DEDUP_REMOVED lines=19> */
[----:B------:R-:W-:Y:S02]  /*14b0*/  UMOV UR13, 0x10 ;  /* 0x00000010000d7882 */ /* 0x000fe40000000000 */
[----:B------:R-:W-:-:S04]  /*14c0*/  LEA R13, R28, UR13, 0x2 ;  /* 0x0000000d1c0d7c11 */ /* 0x000fc8000f8e10ff */
        /* <DEDUP_REMOVED lines=20> */
.L_x_124:
[----:B------:R-:W-:Y:S05]  /*1610*/  @!P1 BRA `(.L_x_123) ;  /* 0x0000000000dc9947 */ /* 0x000fea0003800000 */
[----:B------:R-:W-:Y:S02]  /*1620*/  UISETP.GE.U32.AND UP0, UPT, UR6, 0x3, UPT ;  /* 0x000000030600788c */ /* 0x000fe4000bf06070 */
[----:B------:R-:W-:-:S07]  /*1630*/  UISETP.NE.AND UP1, UPT, UR5, URZ, UPT ;  /* 0x000000ff0500728c */ /* 0x000fce000bf25270 */
        /* <DEDUP_REMOVED lines=12> */
[----:B------:R-:W-:-:S02]  /*1700*/  UMOV UR13, 0x10 ;  /* 0x00000010000d7882 */ /* 0x000fc40000000000 */
[----:B------:R-:W-:-:S04]  /*1710*/  LEA R13, R28, UR13, 0x2 ;  /* 0x0000000d1c0d7c11 */ /* 0x000fc8000f8e10ff */
[C---:B------:R-:W-:Y:S02]  /*1720*/  ISETP.EQ.AND P0, PT, R13.reuse, RZ, PT ;  /* 0x000000ff0d00720c */ /* 0x040fe40003f02270 */
[----:B------:R-:W-:Y:S01]  /*1730*/  ISETP.EQ.AND P1, PT, R13, 0x10, PT ;  /* 0x000000100d00780c */ /* 0x000fe20003f22270 */
[----:B------:R-:W-:-:S10]  /*1740*/  VIADD R28, R28, 0x4 ;  /* 0x000000041c1c7836 */ /* 0x000fd40000000000 */
[----:B--2---:R-:W-:Y:S02]  /*1750*/  @P0 IMAD.MOV.U32 R4, RZ, RZ, R20 ;  /* 0x000000ffff040224 */ /* 0x004fe400078e0014 */
[----:B------:R-:W-:Y:S01]  /*1760*/  @P1 MOV R3, R20 ;  /* 0x0000001400031202 */ /* 0x000fe20000000f00 */
[----:B---3--:R-:W-:Y:S01]  /*1770*/  @P0 IMAD.MOV.U32 R2, RZ, RZ, R18 ;  /* 0x000000ffff020224 */ /* 0x008fe200078e0012 */
[----:B------:R-:W-:Y:S01]  /*1780*/  @P1 MOV R0, R18 ;  /* 0x0000001200001202 */ /* 0x000fe20000000f00 */
[----:B----4-:R-:W-:Y:S01]  /*1790*/  @P0 IMAD.MOV.U32 R8, RZ, RZ, R16 ;  /* 0x000000ffff080224 */ /* 0x010fe200078e0010 */
[----:B------:R-:W-:Y:S01]  /*17a0*/  @P1 MOV R7, R16 ;  /* 0x0000001000071202 */ /* 0x000fe20000000f00 */
[----:B-----5:R-:W-:Y:S01]  /*17b0*/  @P0 IMAD.MOV.U32 R6, RZ, RZ, R14 ;  /* 0x000000ffff060224 */ /* 0x020fe200078e000e */
[----:B------:R-:W-:-:S07]  /*17c0*/  @P1 MOV R5, R14 ;  /* 0x0000000e00051202 */ /* 0x000fce0000000f00 */
.L_x_125:
[----:B------:R-:W-:Y:S05]  /*17d0*/  BRA.U !UP1, `(.L_x_123) ;  /* 0x00000001096c7547 */ /* 0x000fea000b800000 */
[----:B------:R-:W0:Y:S08]  /*17e0*/  LDC R19, c[0x0][0x398] ;  /* 0x0000e600ff137b82 */ /* 0x000e300000000800 */
[----:B------:R-:W1:Y:S01]  /*17f0*/  LDC.64 R14, c[0x0][0x380] ;  /* 0x0000e000ff0e7b82 */ /* 0x000e620000000a00 */
[----:B0-----:R-:W-:-:S04]  /*1800*/  IMAD R13, R28, R19, R9 ;  /* 0x000000131c0d7224 */ /* 0x001fc800078e0209 */
[----:B-1----:R-:W-:-:S05]  /*1810*/  IMAD.WIDE R14, R13, 0x4, R14 ;  /* 0x000000040d0e7825 */ /* 0x002fca00078e020e */
[----:B------:R-:W2:Y:S01]  /*1820*/  LDG.E R16, desc[UR8][R14.64] ;  /* 0x000000080e107981 */ /* 0x000ea2000c1e1900 */
[----:B------:R-:W-:Y:S01]  /*1830*/  HFMA2 R13, -RZ, RZ, 0, 9.5367431640625e-07 ;  /* 0x00000010ff0d7431 */ /* 0x000fe200000001ff */
[----:B------:R-:W-:-:S04]  /*1840*/  UISETP.NE.AND UP0, UPT, UR5, 0x1, UPT ;  /* 0x000000010500788c */ /* 0x000fc8000bf05270 */
[----:B------:R-:W-:-:S05]  /*1850*/  IMAD R28, R28, 0x4, R13 ;  /* 0x000000041c1c7824 */ /* 0x000fca00078e020d */
[C---:B------:R-:W-:Y:S02]  /*1860*/  ISETP.EQ.AND P0, PT, R28.reuse, RZ, PT ;  /* 0x000000ff1c00720c */ /* 0x040fe40003f02270 */
[----:B------:R-:W-:-:S11]  /*1870*/  ISETP.EQ.AND P1, PT, R28, 0x10, PT ;  /* 0x000000101c00780c */ /* 0x000fd60003f22270 */
[----:B--2---:R-:W-:Y:S02]  /*1880*/  @P0 IMAD.MOV.U32 R4, RZ, RZ, R16 ;  /* 0x000000ffff040224 */ /* 0x004fe400078e0010 */
[----:B------:R-:W-:Y:S01]  /*1890*/  @P1 MOV R3, R16 ;  /* 0x0000001000031202 */ /* 0x000fe20000000f00 */
        /* <DEDUP_REMOVED lines=10> */
[----:B------:R-:W-:Y:S01]  /*1940*/  @P4 PLOP3.LUT P3, PT, P1, PT, PT, 0x80, 0x8 ;  /* 0x000000000008481c */ /* 0x000fe20000f6f070 */
[----:B--2---:R-:W-:Y:S01]  /*1950*/  @P0 IMAD.MOV.U32 R2, RZ, RZ, R16 ;  /* 0x000000ffff020224 */ /* 0x004fe200078e0010 */
[----:B------:R-:W-:-:S09]  /*1960*/  @P1 MOV R0, R16 ;  /* 0x0000001000001202 */ /* 0x000fd20000000f00 */
[----:B---3--:R-:W-:Y:S02]  /*1970*/  @P2 IMAD.MOV.U32 R8, RZ, RZ, R14 ;  /* 0x000000ffff082224 */ /* 0x008fe400078e000e */
[----:B------:R-:W-:-:S07]  /*1980*/  @P3 MOV R7, R14 ;  /* 0x0000000e00073202 */ /* 0x000fce0000000f00 */
.L_x_123:
[----:B------:R-:W-:Y:S05]  /*1990*/  BSYNC.RECONVERGENT B0 ;  /* 0x0000000000007941 */ /* 0x000fea0003800200 */
.L_x_122:
[----:B------:R-:W-:Y:S01]  /*19a0*/  BSSY.RECONVERGENT B0, `(.L_x_126) ;  /* 0x00001ad000007945 */ /* 0x000fe20003800200 */
[----:B------:R-:W-:-:S07]  /*19b0*/  IMAD.MOV.U32 R16, RZ, RZ, R10 ;  /* 0x000000ffff107224 */ /* 0x000fce00078e000a */
.L_x_140:
[----:B0-----:R-:W0:Y:S08]  /*19c0*/  LDC R18, c[0x0][0x398] ;  /* 0x0000e600ff127b82 */ /* 0x001e300000000800 */
[----:B------:R-:W1:Y:S01]  /*19d0*/  LDC.64 R14, c[0x0][0x380] ;  /* 0x0000e000ff0e7b82 */ /* 0x000e620000000a00 */
[----:B0-----:R-:W-:-:S04]  /*19e0*/  IMAD R13, R16, R18, R9 ;  /* 0x00000012100d7224 */ /* 0x001fc800078e0209 */
[----:B-1----:R-:W-:-:S06]  /*19f0*/  IMAD.WIDE R14, R13, 0x4, R14 ;  /* 0x000000040d0e7825 */ /* 0x002fcc00078e020e */
[----:B------:R-:W2:Y:S01]  /*1a00*/  LDG.E R14, desc[UR8][R14.64] ;  /* 0x000000080e0e7981 */ /* 0x000ea2000c1e1900 */
[C---:B------:R-:W-:Y:S01]  /*1a10*/  ISETP.EQ.AND P0, PT, R11.reuse, 0x4, PT ;  /* 0x000000040b00780c */ /* 0x040fe20003f02270 */
[----:B------:R-:W-:Y:S01]  /*1a20*/  BSSY.RECONVERGENT B1, `(.L_x_127) ;  /* 0x0000071000017945 */ /* 0x000fe20003800200 */
[C---:B------:R-:W-:Y:S01]  /*1a30*/  ISETP.EQ.AND P6, PT, R11.reuse, RZ, PT ;  /* 0x000000ff0b00720c */ /* 0x040fe20003fc2270 */
[----:B------:R-:W-:Y:S01]  /*1a40*/  HFMA2 R13, -RZ, RZ, 0, 0 ;  /* 0x00000000ff0d7431 */ /* 0x000fe200000001ff */
[C---:B------:R-:W-:Y:S02]  /*1a50*/  ISETP.EQ.AND P1, PT, R11.reuse, 0x8, PT ;  /* 0x000000080b00780c */ /* 0x040fe40003f22270 */
[C---:B------:R-:W-:Y:S02]  /*1a60*/  ISETP.EQ.AND P2, PT, R11.reuse, 0xc, PT ;  /* 0x0000000c0b00780c */ /* 0x040fe40003f42270 */
[C---:B------:R-:W-:Y:S02]  /*1a70*/  ISETP.EQ.AND P3, PT, R11.reuse, 0x10, PT ;  /* 0x000000100b00780c */ /* 0x040fe40003f62270 */
[----:B------:R-:W-:-:S02]  /*1a80*/  ISETP.EQ.AND P4, PT, R11, 0x14, PT ;  /* 0x000000140b00780c */ /* 0x000fc40003f82270 */
[----:B------:R-:W-:Y:S01]  /*1a90*/  ISETP.EQ.AND P5, PT, R11, 0x18, PT ;  /* 0x000000180b00780c */ /* 0x000fe20003fa2270 */
[----:B--2---:R-:W-:Y:S02]  /*1aa0*/  @P0 IMAD.MOV.U32 R2, RZ, RZ, R14 ;  /* 0x000000ffff020224 */ /* 0x004fe400078e000e */
[----:B------:R-:W-:-:S04]  /*1ab0*/  @P6 MOV R4, R14 ;  /* 0x0000000e00046202 */ /* 0x000fc80000000f00 */
[----:B------:R-:W-:Y:S01]  /*1ac0*/  @P2 IMAD.MOV.U32 R6, RZ, RZ, R14 ;  /* 0x000000ffff062224 */ /* 0x000fe200078e000e */
[----:B------:R-:W-:-:S03]  /*1ad0*/  ISETP.GE.U32.AND P0, PT, R10, 0xf, PT ;  /* 0x0000000f0a00780c */ /* 0x000fc60003f06070 */
[----:B------:R-:W-:Y:S01]  /*1ae0*/  @P4 IMAD.MOV.U32 R0, RZ, RZ, R14 ;  /* 0x000000ffff004224 */ /* 0x000fe200078e000e */
[----:B------:R-:W-:Y:S02]  /*1af0*/  ISETP.EQ.AND P6, PT, R11, 0x1c, PT ;  /* 0x0000001c0b00780c */ /* 0x000fe40003fc2270 */
[-C--:B------:R-:W-:Y:S02]  /*1b00*/  @P1 MOV R8, R14.reuse ;  /* 0x0000000e00081202 */ /* 0x080fe40000000f00 */
[-C--:B------:R-:W-:Y:S02]  /*1b10*/  @P3 MOV R3, R14.reuse ;  /* 0x0000000e00033202 */ /* 0x080fe40000000f00 */
[----:B------:R-:W-:-:S07]  /*1b20*/  @P5 MOV R7, R14 ;  /* 0x0000000e00075202 */ /* 0x000fce0000000f00 */
[----:B------:R-:W-:Y:S02]  /*1b30*/  @P6 IMAD.MOV.U32 R5, RZ, RZ, R14 ;  /* 0x000000ffff056224 */ /* 0x000fe400078e000e */
[----:B------:R-:W-:Y:S01]  /*1b40*/  IMAD.MOV.U32 R14, RZ, RZ, RZ ;  /* 0x000000ffff0e7224 */ /* 0x000fe200078e00ff */
[----:B------:R-:W-:Y:S06]  /*1b50*/  @!P0 BRA `(.L_x_128) ;  /* 0x0000000400748947 */ /* 0x000fec0003800000 */
[----:B------:R-:W-:Y:S01]  /*1b60*/  MOV R13, RZ ;  /* 0x000000ff000d7202 */ /* 0x000fe20000000f00 */
[----:B------:R-:W-:-:S07]  /*1b70*/  IMAD.MOV.U32 R21, RZ, RZ, RZ ;  /* 0x000000ffff157224 */ /* 0x000fce00078e00ff */
.L_x_129:
[C---:B------:R-:W-:Y:S01]  /*1b80*/  SHF.L.U32 R19, R21.reuse, 0x2, RZ ;  /* 0x0000000215137819 */ /* 0x040fe200000006ff */
[----:B------:R-:W-:-:S03]  /*1b90*/  VIADD R21, R21, 0x10 ;  /* 0x0000001015157836 */ /* 0x000fc60000000000 */
[C---:B------:R-:W-:Y:S02]  /*1ba0*/  ISETP.EQ.AND P2, PT, R19.reuse, -0x10, PT ;  /* 0xfffffff01300780c */ /* 0x040fe40003f42270 */
[C---:B------:R-:W-:Y:S02]  /*1bb0*/  ISETP.EQ.AND P0, PT, R19.reuse, RZ, PT ;  /* 0x000000ff1300720c */ /* 0x040fe40003f02270 */
[C---:B------:R-:W-:Y:S02]  /*1bc0*/  ISETP.EQ.AND P1, PT, R19.reuse, 0x10, PT ;  /* 0x000000101300780c */ /* 0x040fe40003f22270 */
[----:B------:R-:W-:-:S07]  /*1bd0*/  ISETP.EQ.AND P3, PT, R19, -0x20, PT ;  /* 0xffffffe01300780c */ /* 0x000fce0003f62270 */
[----:B------:R-:W-:Y:S02]  /*1be0*/  @P2 MOV R17, R4 ;  /* 0x0000000400112202 */ /* 0x000fe40000000f00 */
[----:B------:R-:W-:Y:S01]  /*1bf0*/  @P0 IMAD.MOV.U32 R14, RZ, RZ, R4 ;  /* 0x000000ffff0e0224 */ /* 0x000fe200078e0004 */
[----:B------:R-:W-:Y:S01]  /*1c00*/  @P0 MOV R17, R3 ;  /* 0x0000000300110202 */ /* 0x000fe20000000f00 */
[----:B------:R-:W-:Y:S01]  /*1c10*/  @P1 IMAD.MOV.U32 R14, RZ, RZ, R3 ;  /* 0x000000ffff0e1224 */ /* 0x000fe200078e0003 */
[----:B------:R-:W-:Y:S01]  /*1c20*/  @P2 MOV R20, R2 ;  /* 0x0000000200142202 */ /* 0x000fe20000000f00 */
[----:B------:R-:W-:Y:S01]  /*1c30*/  @P0 IMAD.MOV.U32 R15, RZ, RZ, R2 ;  /* 0x000000ffff0f0224 */ /* 0x000fe200078e0002 */
[----:B------:R-:W-:Y:S01]  /*1c40*/  @P0 MOV R20, R0 ;  /* 0x0000000000140202 */ /* 0x000fe20000000f00 */
[----:B------:R-:W-:Y:S01]  /*1c50*/  FFMA R24, R14, R17, R13 ;  /* 0x000000110e187223 */ /* 0x000fe2000000000d */
[----:B------:R-:W-:Y:S01]  /*1c60*/  @P1 IMAD.MOV.U32 R15, RZ, RZ, R0 ;  /* 0x000000ffff0f1224 */ /* 0x000fe200078e0000 */
[----:B------:R-:W-:Y:S01]  /*1c70*/  @P2 MOV R22, R8 ;  /* 0x0000000800162202 */ /* 0x000fe20000000f00 */
[----:B------:R-:W-:Y:S01]  /*1c80*/  @P0 IMAD.MOV.U32 R13, RZ, RZ, R8 ;  /* 0x000000ffff0d0224 */ /* 0x000fe200078e0008 */
[----:B------:R-:W-:Y:S01]  /*1c90*/  @P0 MOV R22, R7 ;  /* 0x0000000700160202 */ /* 0x000fe20000000f00 */
[----:B------:R-:W-:-:S02]  /*1ca0*/  @P1 IMAD.MOV.U32 R13, RZ, RZ, R7 ;  /* 0x000000ffff0d1224 */ /* 0x000fc400078e0007 */
[----:B------:R-:W-:Y:S01]  /*1cb0*/  FFMA R24, R15, R20, R24 ;  /* 0x000000140f187223 */ /* 0x000fe20000000018 */
[----:B------:R-:W-:Y:S01]  /*1cc0*/  @P2 MOV R17, R6 ;  /* 0x0000000600112202 */ /* 0x000fe20000000f00 */
[----:B------:R-:W-:Y:S01]  /*1cd0*/  @P0 IMAD.MOV.U32 R14, RZ, RZ, R6 ;  /* 0x000000ffff0e0224 */ /* 0x000fe200078e0006 */
[----:B------:R-:W-:Y:S01]  /*1ce0*/  @P0 MOV R17, R5 ;  /* 0x0000000500110202 */ /* 0x000fe20000000f00 */
[----:B------:R-:W-:Y:S02]  /*1cf0*/  @P1 IMAD.MOV.U32 R14, RZ, RZ, R5 ;  /* 0x000000ffff0e1224 */ /* 0x000fe400078e0005 */
[----:B------:R-:W-:Y:S01]  /*1d00*/  FFMA R13, R13, R22, R24 ;  /* 0x000000160d0d7223 */ /* 0x000fe20000000018 */
        /* <DEDUP_REMOVED lines=8> */
[----:B------:R-:W-:Y:S01]  /*1d90*/  @P0 IMAD.MOV.U32 R15, RZ, RZ, R0 ;  /* 0x000000ffff0f0224 */ /* 0x000fe200078e0000 */
[----:B------:R-:W-:Y:S01]  /*1da0*/  ISETP.EQ.AND P1, PT, R19, -0x30, PT ;  /* 0xffffffd01300780c */ /* 0x000fe20003f22270 */
[----:B------:R-:W-:Y:S01]  /*1db0*/  FFMA R14, R14, R20, R13 ;  /* 0x000000140e0e7223 */ /* 0x000fe2000000000d */
[----:B------:R-:W-:Y:S01]  /*1dc0*/  @P3 MOV R24, R8 ;  /* 0x0000000800183202 */ /* 0x000fe20000000f00 */
[----:B------:R-:W-:Y:S01]  /*1dd0*/  @P2 IMAD.MOV.U32 R17, RZ, RZ, R8 ;  /* 0x000000ffff112224 */ /* 0x000fe200078e0008 */
[----:B------:R-:W-:Y:S01]  /*1de0*/  @P2 MOV R24, R7 ;  /* 0x0000000700182202 */ /* 0x000fe20000000f00 */
[----:B------:R-:W-:-:S02]  /*1df0*/  @P0 IMAD.MOV.U32 R17, RZ, RZ, R7 ;  /* 0x000000ffff110224 */ /* 0x000fc400078e0007 */
[----:B------:R-:W-:Y:S01]  /*1e00*/  FFMA R14, R15, R22, R14 ;  /* 0x000000160f0e7223 */ /* 0x000fe2000000000e */
[----:B------:R-:W-:Y:S02]  /*1e10*/  @P2 IMAD.MOV.U32 R13, RZ, RZ, R6 ;  /* 0x000000ffff0d2224 */ /* 0x000fe400078e0006 */
[----:B------:R-:W-:Y:S02]  /*1e20*/  @P0 IMAD.MOV.U32 R13, RZ, RZ, R5 ;  /* 0x000000ffff0d0224 */ /* 0x000fe400078e0005 */
[----:B------:R-:W-:Y:S01]  /*1e30*/  FFMA R20, R17, R24, R14 ;  /* 0x0000001811147223 */ /* 0x000fe2000000000e */
[----:B------:R-:W-:Y:S01]  /*1e40*/  @P3 MOV R14, R6 ;  /* 0x00000006000e3202 */ /* 0x000fe20000000f00 */
[----:B------:R-:W-:Y:S01]  /*1e50*/  @P3 IMAD.MOV.U32 R15, RZ, RZ, R4 ;  /* 0x000000ffff0f3224 */ /* 0x000fe200078e0004 */
[----:B------:R-:W-:Y:S01]  /*1e60*/  @P2 MOV R14, R5 ;  /* 0x00000005000e2202 */ /* 0x000fe20000000f00 */
[----:B------:R-:W-:Y:S01]  /*1e70*/  @P2 IMAD.MOV.U32 R15, RZ, RZ, R3 ;  /* 0x000000ffff0f2224 */ /* 0x000fe200078e0003 */
[----:B------:R-:W-:Y:S01]  /*1e80*/  @P1 MOV R22, R4 ;  /* 0x0000000400161202 */ /* 0x000fe20000000f00 */
[----:B------:R-:W-:Y:S01]  /*1e90*/  @P3 IMAD.MOV.U32 R17, RZ, RZ, R2 ;  /* 0x000000ffff113224 */ /* 0x000fe200078e0002 */
[----:B------:R-:W-:Y:S01]  /*1ea0*/  @P3 MOV R22, R3 ;  /* 0x0000000300163202 */ /* 0x000fe20000000f00 */
[----:B------:R-:W-:Y:S01]  /*1eb0*/  FFMA R20, R13, R14, R20 ;  /* 0x0000000e0d147223 */ /* 0x000fe20000000014 */
[----:B------:R-:W-:Y:S01]  /*1ec0*/  @P1 MOV R24, R2 ;  /* 0x0000000200181202 */ /* 0x000fe20000000f00 */
[----:B------:R-:W-:Y:S01]  /*1ed0*/  @P2 IMAD.MOV.U32 R17, RZ, RZ, R0 ;  /* 0x000000ffff112224 */ /* 0x000fe200078e0000 */
[----:B------:R-:W-:Y:S01]  /*1ee0*/  @P3 MOV R24, R0 ;  /* 0x0000000000183202 */ /* 0x000fe20000000f00 */
[----:B------:R-:W-:Y:S01]  /*1ef0*/  FFMA R20, R15, R22, R20 ;  /* 0x000000160f147223 */ /* 0x000fe20000000014 */
[----:B------:R-:W-:Y:S01]  /*1f00*/  ISETP.EQ.AND P0, PT, R19, -0x40, PT ;  /* 0xffffffc01300780c */ /* 0x000fe20003f02270 */
[----:B------:R-:W-:Y:S01]  /*1f10*/  @P3 IMAD.MOV.U32 R13, RZ, RZ, R8 ;  /* 0x000000ffff0d3224 */ /* 0x000fe200078e0008 */
[----:B------:R-:W-:Y:S01]  /*1f20*/  @P1 MOV R15, R6 ;  /* 0x00000006000f1202 */ /* 0x000fe20000000f00 */
[----:B------:R-:W-:Y:S01]  /*1f30*/  FFMA R22, R17, R24, R20 ;  /* 0x0000001811167223 */ /* 0x000fe20000000014 */
[----:B------:R-:W-:Y:S01]  /*1f40*/  @P1 MOV R20, R8 ;  /* 0x0000000800141202 */ /* 0x000fe20000000f00 */
[----:B------:R-:W-:Y:S01]  /*1f50*/  @P2 IMAD.MOV.U32 R13, RZ, RZ, R7 ;  /* 0x000000ffff0d2224 */ /* 0x000fe200078e0007 */
[----:B------:R-:W-:Y:S01]  /*1f60*/  @P3 MOV R20, R7 ;  /* 0x0000000700143202 */ /* 0x000fe20000000f00 */
[----:B------:R-:W-:Y:S01]  /*1f70*/  @P3 IMAD.MOV.U32 R14, RZ, RZ, R6 ;  /* 0x000000ffff0e3224 */ /* 0x000fe200078e0006 */
[----:B------:R-:W-:Y:S01]  /*1f80*/  @P3 MOV R15, R5 ;  /* 0x00000005000f3202 */ /* 0x000fe20000000f00 */
[----:B------:R-:W-:-:S02]  /*1f90*/  @P2 IMAD.MOV.U32 R14, RZ, RZ, R5 ;  /* 0x000000ffff0e2224 */ /* 0x000fc400078e0005 */
[----:B------:R-:W-:Y:S01]  /*1fa0*/  FFMA R13, R13, R20, R22 ;  /* 0x000000140d0d7223 */ /* 0x000fe20000000016 */
[----:B------:R-:W-:Y:S01]  /*1fb0*/  @P1 IMAD.MOV.U32 R24, RZ, RZ, R4 ;  /* 0x000000ffff181224 */ /* 0x000fe200078e0004 */
[----:B------:R-:W-:Y:S01]  /*1fc0*/  @P0 MOV R17, R4 ;  /* 0x0000000400110202 */ /* 0x000fe20000000f00 */
[----:B------:R-:W-:Y:S01]  /*1fd0*/  @P3 IMAD.MOV.U32 R24, RZ, RZ, R3 ;  /* 0x000000ffff183224 */ /* 0x000fe200078e0003 */
[----:B------:R-:W-:Y:S01]  /*1fe0*/  @P1 MOV R17, R3 ;  /* 0x0000000300111202 */ /* 0x000fe20000000f00 */
[----:B------:R-:W-:Y:S01]  /*1ff0*/  FFMA R13, R14, R15, R13 ;  /* 0x0000000f0e0d7223 */ /* 0x000fe2000000000d */
[----:B------:R-:W-:Y:S01]  /*2000*/  @P0 IMAD.MOV.U32 R20, RZ, RZ, R8 ;  /* 0x000000ffff140224 */ /* 0x000fe200078e0008 */
[----:B------:R-:W-:Y:S01]  /*2010*/  @P1 MOV R14, R2 ;  /* 0x00000002000e1202 */ /* 0x000fe20000000f00 */
[----:B------:R-:W-:Y:S02]  /*2020*/  @P0 IMAD.MOV.U32 R22, RZ, RZ, R6 ;  /* 0x000000ffff160224 */ /* 0x000fe400078e0006 */
[----:B------:R-:W-:Y:S01]  /*2030*/  FFMA R19, R24, R17, R13 ;  /* 0x0000001118137223 */ /* 0x000fe2000000000d */
[----:B------:R-:W-:Y:S01]  /*2040*/  @P0 IMAD.MOV.U32 R17, RZ, RZ, R2 ;  /* 0x000000ffff110224 */ /* 0x000fe200078e0002 */
[----:B------:R-:W-:Y:S01]  /*2050*/  ISETP.NE.AND P0, PT, R21, UR12, PT ;  /* 0x0000000c15007c0c */ /* 0x000fe2000bf05270 */
[----:B------:R-:W-:Y:S01]  /*2060*/  @P1 IMAD.MOV.U32 R17, RZ, RZ, R0 ;  /* 0x000000ffff111224 */ /* 0x000fe200078e0000 */
[----:B------:R-:W-:Y:S01]  /*2070*/  @P3 MOV R14, R0 ;  /* 0x00000000000e3202 */ /* 0x000fe20000000f00 */
[----:B------:R-:W-:Y:S01]  /*2080*/  @P1 IMAD.MOV.U32 R20, RZ, RZ, R7 ;  /* 0x000000ffff141224 */ /* 0x000fe200078e0007 */
[----:B------:R-:W-:Y:S01]  /*2090*/  @P1 MOV R13, R8 ;  /* 0x00000008000d1202 */ /* 0x000fe20000000f00 */
[----:B------:R-:W-:Y:S01]  /*20a0*/  @P1 IMAD.MOV.U32 R22, RZ, RZ, R5 ;  /* 0x000000ffff161224 */ /* 0x000fe200078e0005 */
[----:B------:R-:W-:Y:S01]  /*20b0*/  @P3 MOV R13, R7 ;  /* 0x00000007000d3202 */ /* 0x000fe20000000f00 */
[----:B------:R-:W-:Y:S01]  /*20c0*/  FFMA R14, R14, R17, R19 ;  /* 0x000000110e0e7223 */ /* 0x000fe20000000013 */
[----:B------:R-:W-:-:S02]  /*20d0*/  @P1 MOV R15, R6 ;  /* 0x00000006000f1202 */ /* 0x000fc40000000f00 */
[----:B------:R-:W-:Y:S01]  /*20e0*/  @P3 MOV R15, R5 ;  /* 0x00000005000f3202 */ /* 0x000fe20000000f00 */
[----:B------:R-:W-:-:S04]  /*20f0*/  FFMA R14, R13, R20, R14 ;  /* 0x000000140d0e7223 */ /* 0x000fc8000000000e */
[----:B------:R-:W-:Y:S01]  /*2100*/  FFMA R13, R15, R22, R14 ;  /* 0x000000160f0d7223 */ /* 0x000fe2000000000e */
[----:B------:R-:W-:Y:S06]  /*2110*/  @P0 BRA `(.L_x_129) ;  /* 0xfffffff800980947 */ /* 0x000fec000383ffff */
[----:B------:R-:W-:-:S07]  /*2120*/  MOV R14, UR12 ;  /* 0x0000000c000e7c02 */ /* 0x000fce0008000f00 */
.L_x_128:
[----:B------:R-:W-:Y:S05]  /*2130*/  BSYNC.RECONVERGENT B1 ;  /* 0x0000000000017941 */ /* 0x000fea0003800200 */
.L_x_127:
[----:B------:R-:W-:-:S09]  /*2140*/  UISETP.NE.AND UP0, UPT, UR10, URZ, UPT ;  /* 0x000000ff0a00728c */ /* 0x000fd2000bf05270 */
[----:B------:R-:W-:Y:S05]  /*2150*/  BRA.U !UP0, `(.L_x_130) ;  /* 0x0000000508c47547 */ /* 0x000fea000b800000 */
[----:B------:R-:W-:Y:S02]  /*2160*/  UIADD3 UR13, UPT, UPT, UR10, -0x1, URZ ;  /* 0xffffffff0a0d7890 */ /* 0x000fe4000fffe0ff */
[----:B------:R-:W-:Y:S02]  /*2170*/  UISETP.NE.AND UP1, UPT, UR11, URZ, UPT ;  /* 0x000000ff0b00728c */ /* 0x000fe4000bf25270 */
[----:B------:R-:W-:-:S09]  /*2180*/  UISETP.GE.U32.AND UP0, UPT, UR13, 0x7, UPT ;  /* 0x000000070d00788c */ /* 0x000fd2000bf06070 */
[----:B------:R-:W-:Y:S05]  /*2190*/  BRA.U !UP0, `(.L_x_131) ;  /* 0x0000000108b87547 */ /* 0x000fea000b800000 */
[C---:B------:R-:W-:Y:S01]  /*21a0*/  IMAD.SHL.U32 R19, R14.reuse, 0x4, RZ ;  /* 0x000000040e137824 */ /* 0x040fe200078e00ff */
[----:B------:R-:W-:-:S04]  /*21b0*/  IADD3 R14, PT, PT, R14, 0x8, RZ ;  /* 0x000000080e0e7810 */ /* 0x000fc80007ffe0ff */
[C---:B------:R-:W-:Y:S02]  /*21c0*/  ISETP.EQ.AND P0, PT, R19.reuse, RZ, PT ;  /* 0x000000ff1300720c */ /* 0x040fe40003f02270 */
[C---:B------:R-:W-:Y:S02]  /*21d0*/  ISETP.EQ.AND P2, PT, R19.reuse, -0x10, PT ;  /* 0xfffffff01300780c */ /* 0x040fe40003f42270 */
        /* <DEDUP_REMOVED lines=40> */
[----:B------:R-:W-:-:S04]  /*2460*/  FFMA R13, R22, R17, R13 ;  /* 0x00000011160d7223 */ /* 0x000fc8000000000d */
[----:B------:R-:W-:-:S07]  /*2470*/  FFMA R13, R24, R19, R13 ;  /* 0x00000013180d7223 */ /* 0x000fce000000000d */
.L_x_131:
        /* <DEDUP_REMOVED lines=9> */
[----:B------:R-:W-:-:S09]  /*2510*/  ISETP.EQ.AND P1, PT, R15, 0x10, PT ;  /* 0x000000100f00780c */ /* 0x000fd20003f22270 */
        /* <DEDUP_REMOVED lines=18> */
[----:B------:R-:W-:-:S04]  /*2640*/  FFMA R13, R20, R15, R13 ;  /* 0x0000000f140d7223 */ /* 0x000fc8000000000d */
[----:B------:R-:W-:-:S07]  /*2650*/  FFMA R13, R24, R19, R13 ;  /* 0x00000013180d7223 */ /* 0x000fce000000000d */
.L_x_132:
[----:B------:R-:W-:Y:S05]  /*2660*/  BRA.U !UP1, `(.L_x_130) ;  /* 0x0000000109807547 */ /* 0x000fea000b800000 */
[----:B------:R-:W-:Y:S01]  /*2670*/  IMAD.SHL.U32 R14, R14, 0x4, RZ ;  /* 0x000000040e0e7824 */ /* 0x000fe200078e00ff */
[----:B------:R-:W-:-:S04]  /*2680*/  UISETP.NE.AND UP0, UPT, UR7, 0x1, UPT ;  /* 0x000000010700788c */ /* 0x000fc8000bf05270 */
[C---:B------:R-:W-:Y:S02]  /*2690*/  ISETP.EQ.AND P5, PT, R14.reuse, RZ, PT ;  /* 0x000000ff0e00720c */ /* 0x040fe40003fa2270 */
[C---:B------:R-:W-:Y:S02]  /*26a0*/  ISETP.EQ.AND P0, PT, R14.reuse, -0x10, PT ;  /* 0xfffffff00e00780c */ /* 0x040fe40003f02270 */
[C---:B------:R-:W-:Y:S02]  /*26b0*/  ISETP.EQ.AND P1, PT, R14.reuse, 0x10, PT ;  /* 0x000000100e00780c */ /* 0x040fe40003f22270 */
[----:B------:R-:W-:-:S07]  /*26c0*/  ISETP.EQ.AND P2, PT, R14, RZ, PT ;  /* 0x000000ff0e00720c */ /* 0x000fce0003f42270 */
[----:B------:R-:W-:Y:S02]  /*26d0*/  @P5 MOV R14, R4 ;  /* 0x00000004000e5202 */ /* 0x000fe40000000f00 */
[----:B------:R-:W-:Y:S02]  /*26e0*/  @P0 IMAD.MOV.U32 R15, RZ, RZ, R4 ;  /* 0x000000ffff0f0224 */ /* 0x000fe400078e0004 */
[----:B------:R-:W-:Y:S02]  /*26f0*/  @P1 MOV R14, R3 ;  /* 0x00000003000e1202 */ /* 0x000fe40000000f00 */
[----:B------:R-:W-:-:S04]  /*2700*/  @P2 IMAD.MOV.U32 R15, RZ, RZ, R3 ;  /* 0x000000ffff0f2224 */ /* 0x000fc800078e0003 */
[----:B------:R-:W-:Y:S01]  /*2710*/  FFMA R13, R14, R15, R13 ;  /* 0x0000000f0e0d7223 */ /* 0x000fe2000000000d */
[----:B------:R-:W-:Y:S06]  /*2720*/  BRA.U !UP0, `(.L_x_130) ;  /* 0x0000000108507547 */ /* 0x000fec000b800000 */
[----:B------:R-:W-:Y:S01]  /*2730*/  UISETP.NE.AND UP0, UPT, UR7, 0x2, UPT ;  /* 0x000000020700788c */ /* 0x000fe2000bf05270 */
[----:B------:R-:W-:Y:S01]  /*2740*/  PLOP3.LUT P4, PT, PT, PT, PT, 0x8, 0x80 ;  /* 0x000000000080781c */ /* 0x000fe20003f8e170 */
[----:B------:R-:W-:Y:S01]  /*2750*/  @P0 IMAD.MOV.U32 R15, RZ, RZ, R2 ;  /* 0x000000ffff0f0224 */ /* 0x000fe200078e0002 */
[----:B------:R-:W-:Y:S01]  /*2760*/  @P5 MOV R14, R2 ;  /* 0x00000002000e5202 */ /* 0x000fe20000000f00 */
[----:B------:R-:W-:Y:S01]  /*2770*/  @P2 IMAD.MOV.U32 R15, RZ, RZ, R0 ;  /* 0x000000ffff0f2224 */ /* 0x000fe200078e0000 */
[----:B------:R-:W-:Y:S02]  /*2780*/  PLOP3.LUT P6, PT, PT, PT, PT, 0x8, 0x80 ;  /* 0x000000000080781c */ /* 0x000fe40003fce170 */
[----:B------:R-:W-:Y:S02]  /*2790*/  PLOP3.LUT P3, PT, PT, PT, UP0, 0x80, 0x8 ;  /* 0x000000000008781c */ /* 0x000fe40003f6f008 */
[----:B------:R-:W-:-:S05]  /*27a0*/  @P1 MOV R14, R0 ;  /* 0x00000000000e1202 */ /* 0x000fca0000000f00 */
[----:B------:R-:W-:-:S06]  /*27b0*/  FFMA R13, R14, R15, R13 ;  /* 0x0000000f0e0d7223 */ /* 0x000fcc000000000d */
[----:B------:R-:W-:Y:S02]  /*27c0*/  @P3 PLOP3.LUT P4, PT, P5, PT, PT, 0x80, 0x8 ;  /* 0x000000000008381c */ /* 0x000fe40002f8f070 */
[----:B------:R-:W-:Y:S02]  /*27d0*/  PLOP3.LUT P5, PT, PT, PT, PT, 0x8, 0x80 ;  /* 0x000000000080781c */ /* 0x000fe40003fae170 */
[----:B------:R-:W-:Y:S02]  /*27e0*/  @P3 PLOP3.LUT P6, PT, P0, PT, PT, 0x80, 0x8 ;  /* 0x000000000008381c */ /* 0x000fe400007cf070 */
[----:B------:R-:W-:Y:S02]  /*27f0*/  PLOP3.LUT P0, PT, PT, PT, PT, 0x8, 0x80 ;  /* 0x000000000080781c */ /* 0x000fe40003f0e170 */
[----:B------:R-:W-:Y:S02]  /*2800*/  @P3 PLOP3.LUT P5, PT, P1, PT, PT, 0x80, 0x8 ;  /* 0x000000000008381c */ /* 0x000fe40000faf070 */
[----:B------:R-:W-:-:S03]  /*2810*/  @P3 PLOP3.LUT P0, PT, P2, PT, PT, 0x80, 0x8 ;  /* 0x000000000008381c */ /* 0x000fc6000170f070 */
[----:B------:R-:W-:-:S04]  /*2820*/  @P4 MOV R17, R8 ;  /* 0x0000000800114202 */ /* 0x000fc80000000f00 */
[----:B------:R-:W-:-:S04]  /*2830*/  @P6 IMAD.MOV.U32 R19, RZ, RZ, R8 ;  /* 0x000000ffff136224 */ /* 0x000fc800078e0008 */
[----:B------:R-:W-:Y:S02]  /*2840*/  @P5 MOV R17, R7 ;  /* 0x0000000700115202 */ /* 0x000fe40000000f00 */
[----:B------:R-:W-:-:S04]  /*2850*/  @P0 IMAD.MOV.U32 R19, RZ, RZ, R7 ;  /* 0x000000ffff130224 */ /* 0x000fc800078e0007 */
[----:B------:R-:W-:-:S07]  /*2860*/  @P3 FFMA R13, R17, R19, R13 ;  /* 0x00000013110d3223 */ /* 0x000fce000000000d */
.L_x_130:
[----:B------:R-:W0:Y:S01]  /*2870*/  LDC R17, c[0x0][0x3a0] ;  /* 0x0000e800ff117b82 */ /* 0x000e220000000800 */
[----:B------:R-:W-:-:S07]  /*2880*/  IADD3 R16, PT, PT, R16, 0x1, RZ ;  /* 0x0000000110107810 */ /* 0x000fce0007ffe0ff */
[----:B------:R-:W1:Y:S01]  /*2890*/  LDC.64 R14, c[0x0][0x388] ;  /* 0x0000e200ff0e7b82 */ /* 0x000e620000000a00 */
[----:B0-----:R-:W-:-:S04]  /*28a0*/  IMAD.IADD R19, R16, 0x1, -R17 ;  /* 0x0000000110137824 */ /* 0x001fc800078e0a11 */
[----:B------:R-:W-:Y:S01]  /*28b0*/  IMAD R19, R19, R18, R9 ;  /* 0x0000001213137224 */ /* 0x000fe200078e0209 */
[----:B------:R-:W-:-:S03]  /*28c0*/  IADD3 R18, PT, PT, R17, -0x2, RZ ;  /* 0xfffffffe11127810 */ /* 0x000fc60007ffe0ff */
[----:B-1----:R-:W-:Y:S01]  /*28d0*/  IMAD.WIDE R14, R19, 0x4, R14 ;  /* 0x00000004130e7825 */ /* 0x002fe200078e020e */
[----:B------:R-:W-:-:S03]  /*28e0*/  ISETP.GE.U32.AND P0, PT, R18, 0xf, PT ;  /* 0x0000000f1200780c */ /* 0x000fc60003f06070 */
[----:B------:R-:W-:Y:S01]  /*28f0*/  IMAD.MOV.U32 R18, RZ, RZ, RZ ;  /* 0x000000ffff127224 */ /* 0x000fe200078e00ff */
[----:B------:R0:W-:Y:S09]  /*2900*/  STG.E desc[UR8][R14.64], R13 ;  /* 0x0000000d0e007986 */ /* 0x0001f2000c101908 */
[----:B------:R-:W-:Y:S05]  /*2910*/  @!P0 BRA `(.L_x_133) ;  /* 0x0000000400408947 */ /* 0x000fea0003800000 */
[----:B0-----:R-:W-:Y:S01]  /*2920*/  HFMA2 R14, -RZ, RZ, 0, 0 ;  /* 0x00000000ff0e7431 */ /* 0x001fe200000001ff */
[----:B------:R-:W-:Y:S01]  /*2930*/  BSSY.RECONVERGENT B1, `(.L_x_134) ;  /* 0x000004d000017945 */ /* 0x000fe20003800200 */
[----:B------:R-:W-:-:S07]  /*2940*/  LOP3.LUT R13, R10, 0xfffffff0, RZ, 0xc0, !PT ;  /* 0xfffffff00a0d7812 */ /* 0x000fce00078ec0ff */
.L_x_135:
[----:B------:R-:W-:Y:S02]  /*2950*/  UMOV UR13, 0x10 ;  /* 0x00000010000d7882 */ /* 0x000fe40000000000 */
[C---:B------:R-:W-:Y:S02]  /*2960*/  LEA R18, R14.reuse, UR13, 0x2 ;  /* 0x0000000d0e127c11 */ /* 0x040fe4000f8e10ff */
[----:B------:R-:W-:Y:S02]  /*2970*/  IADD3 R14, PT, PT, R14, 0x10, RZ ;  /* 0x000000100e0e7810 */ /* 0x000fe40007ffe0ff */
[C---:B------:R-:W-:Y:S02]  /*2980*/  ISETP.EQ.AND P0, PT, R18.reuse, RZ, PT ;  /* 0x000000ff1200720c */ /* 0x040fe40003f02270 */
[C---:B------:R-:W-:Y:S02]  /*2990*/  ISETP.EQ.AND P1, PT, R18.reuse, 0x10, PT ;  /* 0x000000101200780c */ /* 0x040fe40003f22270 */
[----:B------:R-:W-:-:S02]  /*29a0*/  ISETP.EQ.AND P2, PT, R18, -0x10, PT ;  /* 0xfffffff01200780c */ /* 0x000fc40003f42270 */
[C---:B------:R-:W-:Y:S02]  /*29b0*/  ISETP.EQ.AND P3, PT, R18.reuse, -0x20, PT ;  /* 0xffffffe01200780c */ /* 0x040fe40003f62270 */
[C---:B------:R-:W-:Y:S02]  /*29c0*/  ISETP.EQ.AND P4, PT, R18.reuse, -0x30, PT ;  /* 0xffffffd01200780c */ /* 0x040fe40003f82270 */
[----:B------:R-:W-:-:S03]  /*29d0*/  ISETP.EQ.AND P5, PT, R18, -0x40, PT ;  /* 0xffffffc01200780c */ /* 0x000fc60003fa2270 */
[----:B------:R-:W-:Y:S02]  /*29e0*/  @P0 MOV R15, R2 ;  /* 0x00000002000f0202 */ /* 0x000fe40000000f00 */
[----:B------:R-:W-:Y:S02]  /*29f0*/  @P1 MOV R15, R0 ;  /* 0x00000000000f1202 */ /* 0x000fe40000000f00 */
[----:B------:R-:W-:Y:S01]  /*2a00*/  @P0 MOV R18, R8 ;  /* 0x0000000800120202 */ /* 0x000fe20000000f00 */
[----:B------:R-:W-:Y:S01]  /*2a10*/  @P2 IMAD.MOV.U32 R19, RZ, RZ, R4 ;  /* 0x000000ffff132224 */ /* 0x000fe200078e0004 */
[----:B------:R-:W-:Y:S01]  /*2a20*/  @P1 MOV R18, R7 ;  /* 0x0000000700121202 */ /* 0x000fe20000000f00 */
[----:B------:R-:W-:Y:S01]  /*2a30*/  @P0 IMAD.MOV.U32 R19, RZ, RZ, R3 ;  /* 0x000000ffff130224 */ /* 0x000fe200078e0003 */
[-C--:B------:R-:W-:Y:S01]  /*2a40*/  @P0 MOV R4, R15.reuse ;  /* 0x0000000f00040202 */ /* 0x080fe20000000f00 */
[----:B------:R-:W-:Y:S01]  /*2a50*/  @P2 IMAD.MOV.U32 R20, RZ, RZ, R2 ;  /* 0x000000ffff142224 */ /* 0x000fe200078e0002 */
[----:B------:R-:W-:Y:S01]  /*2a60*/  @P1 MOV R3, R15 ;  /* 0x0000000f00031202 */ /* 0x000fe20000000f00 */
[----:B------:R-:W-:Y:S01]  /*2a70*/  @P0 IMAD.MOV.U32 R2, RZ, RZ, R18 ;  /* 0x000000ffff020224 */ /* 0x000fe200078e0012 */
[----:B------:R-:W-:Y:S01]  /*2a80*/  @P0 MOV R15, R6 ;  /* 0x00000006000f0202 */ /* 0x000fe20000000f00 */
[----:B------:R-:W-:Y:S01]  /*2a90*/  @P2 IMAD.MOV.U32 R21, RZ, RZ, R8 ;  /* 0x000000ffff152224 */ /* 0x000fe200078e0008 */
[----:B------:R-:W-:Y:S01]  /*2aa0*/  @P1 MOV R15, R5 ;  /* 0x00000005000f1202 */ /* 0x000fe20000000f00 */
[----:B------:R-:W-:Y:S01]  /*2ab0*/  @P0 IMAD.MOV.U32 R21, RZ, RZ, R7 ;  /* 0x000000ffff150224 */ /* 0x000fe200078e0007 */
[----:B------:R-:W-:-:S02]  /*2ac0*/  @P0 MOV R20, R0 ;  /* 0x0000000000140202 */ /* 0x000fc40000000f00 */
[----:B------:R-:W-:Y:S02]  /*2ad0*/  @P1 MOV R0, R18 ;  /* 0x0000001200001202 */ /* 0x000fe40000000f00 */
[----:B------:R-:W-:Y:S01]  /*2ae0*/  @P2 MOV R18, R6 ;  /* 0x0000000600122202 */ /* 0x000fe20000000f00 */
[----:B------:R-:W-:Y:S01]  /*2af0*/  @P0 IMAD.MOV.U32 R18, RZ, RZ, R5 ;  /* 0x000000ffff120224 */ /* 0x000fe200078e0005 */
[-C--:B------:R-:W-:Y:S01]  /*2b00*/  @P0 MOV R8, R15.reuse ;  /* 0x0000000f00080202 */ /* 0x080fe20000000f00 */
[----:B------:R-:W-:Y:S01]  /*2b10*/  @P1 IMAD.MOV.U32 R5, RZ, RZ, R19 ;  /* 0x000000ffff051224 */ /* 0x000fe200078e0013 */
[----:B------:R-:W-:Y:S02]  /*2b20*/  @P1 MOV R7, R15 ;  /* 0x0000000f00071202 */ /* 0x000fe40000000f00 */
[----:B------:R-:W-:Y:S02]  /*2b30*/  @P0 MOV R6, R19 ;  /* 0x0000001300060202 */ /* 0x000fe40000000f00 */
[----:B------:R-:W-:Y:S01]  /*2b40*/  @P3 MOV R15, R4 ;  /* 0x00000004000f3202 */ /* 0x000fe20000000f00 */
[----:B------:R-:W-:Y:S01]  /*2b50*/  @P2 IMAD.MOV.U32 R15, RZ, RZ, R3 ;  /* 0x000000ffff0f2224 */ /* 0x000fe200078e0003 */
[----:B------:R-:W-:Y:S01]  /*2b60*/  @P3 MOV R19, R2 ;  /* 0x0000000200133202 */ /* 0x000fe20000000f00 */
[----:B------:R-:W-:Y:S01]  /*2b70*/  @P2 IMAD.MOV.U32 R2, RZ, RZ, R21 ;  /* 0x000000ffff022224 */ /* 0x000fe200078e0015 */
[----:B------:R-:W-:-:S02]  /*2b80*/  @P2 MOV R19, R0 ;  /* 0x0000000000132202 */ /* 0x000fc40000000f00 */
[-C--:B------:R-:W-:Y:S02]  /*2b90*/  @P2 MOV R4, R20.reuse ;  /* 0x0000001400042202 */ /* 0x080fe40000000f00 */
[----:B------:R-:W-:Y:S02]  /*2ba0*/  @P0 MOV R3, R20 ;  /* 0x0000001400030202 */ /* 0x000fe40000000f00 */
[----:B------:R-:W-:Y:S01]  /*2bb0*/  @P0 MOV R0, R21 ;  /* 0x0000001500000202 */ /* 0x000fe20000000f00 */
[----:B------:R-:W-:Y:S01]  /*2bc0*/  @P3 IMAD.MOV.U32 R21, RZ, RZ, R6 ;  /* 0x000000ffff153224 */ /* 0x000fe200078e0006 */
[----:B------:R-:W-:Y:S02]  /*2bd0*/  @P3 MOV R20, R8 ;  /* 0x0000000800143202 */ /* 0x000fe40000000f00 */
[----:B------:R-:W-:Y:S01]  /*2be0*/  @P2 MOV R20, R7 ;  /* 0x0000000700142202 */ /* 0x000fe20000000f00 */
[----:B------:R-:W-:Y:S01]  /*2bf0*/  @P0 IMAD.MOV.U32 R7, RZ, RZ, R18 ;  /* 0x000000ffff070224 */ /* 0x000fe200078e0012 */
[----:B------:R-:W-:-:S02]  /*2c00*/  @P2 MOV R21, R5 ;  /* 0x0000000500152202 */ /* 0x000fc40000000f00 */
[----:B------:R-:W-:Y:S02]  /*2c10*/  @P0 MOV R5, R15 ;  /* 0x0000000f00050202 */ /* 0x000fe40000000f00 */
[----:B------:R-:W-:Y:S02]  /*2c20*/  ISETP.NE.AND P0, PT, R14, R13, PT ;  /* 0x0000000d0e00720c */ /* 0x000fe40003f05270 */
[----:B------:R-:W-:Y:S01]  /*2c30*/  @P2 MOV R6, R15 ;  /* 0x0000000f00062202 */ /* 0x000fe20000000f00 */
        /* <DEDUP_REMOVED lines=9> */
[----:B------:R-:W-:Y:S02]  /*2cd0*/  @P4 MOV R22, R8 ;  /* 0x0000000800164202 */ /* 0x000fe40000000f00 */
[----:B------:R-:W-:Y:S01]  /*2ce0*/  @P4 MOV R19, R6 ;  /* 0x0000000600134202 */ /* 0x000fe20000000f00 */
        /* <DEDUP_REMOVED lines=8> */
[-C--:B------:R-:W-:Y:S01]  /*2d70*/  @P3 MOV R6, R15.reuse ;  /* 0x0000000f00063202 */ /* 0x080fe20000000f00 */
[----:B------:R-:W-:Y:S01]  /*2d80*/  @P4 IMAD.MOV.U32 R8, RZ, RZ, R19 ;  /* 0x000000ffff084224 */ /* 0x000fe200078e0013 */
[----:B------:R-:W-:Y:S01]  /*2d90*/  @P2 MOV R5, R15 ;  /* 0x0000000f00052202 */ /* 0x000fe20000000f00 */
[----:B------:R-:W-:Y:S01]  /*2da0*/  @P3 IMAD.MOV.U32 R5, RZ, RZ, R20 ;  /* 0x000000ffff053224 */ /* 0x000fe200078e0014 */
[----:B------:R-:W-:Y:S02]  /*2db0*/  @P4 MOV R2, R22 ;  /* 0x0000001600024202 */ /* 0x000fe40000000f00 */
[----:B------:R-:W-:Y:S02]  /*2dc0*/  @P3 MOV R7, R19 ;  /* 0x0000001300073202 */ /* 0x000fe40000000f00 */
[----:B------:R-:W-:-:S02]  /*2dd0*/  @P3 MOV R3, R18 ;  /* 0x0000001200033202 */ /* 0x000fc40000000f00 */
[----:B------:R-:W-:Y:S01]  /*2de0*/  @P4 MOV R6, R20 ;  /* 0x0000001400064202 */ /* 0x000fe20000000f00 */
[----:B------:R-:W-:Y:S06]  /*2df0*/  @P0 BRA `(.L_x_135) ;  /* 0xfffffff800d40947 */ /* 0x000fec000383ffff */
[----:B------:R-:W-:Y:S05]  /*2e00*/  BSYNC.RECONVERGENT B1 ;  /* 0x0000000000017941 */ /* 0x000fea0003800200 */
.L_x_134:
[----:B------:R-:W-:-:S07]  /*2e10*/  MOV R18, R13 ;  /* 0x0000000d00127202 */ /* 0x000fce0000000f00 */
.L_x_133:
[----:B------:R-:W-:Y:S01]  /*2e20*/  LOP3.LUT P0, RZ, R10, 0xf, RZ, 0xc0, !PT ;  /* 0x0000000f0aff7812 */ /* 0x000fe2000780c0ff */
[----:B------:R-:W-:-:S12]  /*2e30*/  BSSY.RECONVERGENT B1, `(.L_x_136) ;  /* 0x0000060000017945 */ /* 0x000fd80003800200 */
[----:B------:R-:W-:Y:S05]  /*2e40*/  @!P0 BRA `(.L_x_137) ;  /* 0x0000000400788947 */ /* 0x000fea0003800000 */
[----:B------:R-:W-:Y:S02]  /*2e50*/  ISETP.GE.U32.AND P0, PT, R12, 0x7, PT ;  /* 0x000000070c00780c */ /* 0x000fe40003f06070 */
[----:B------:R-:W-:-:S04]  /*2e60*/  IADD3 R10, PT, PT, R17, -0x1, RZ ;  /* 0xffffffff110a7810 */ /* 0x000fc80007ffe0ff */
[----:B------:R-:W-:-:S07]  /*2e70*/  LOP3.LUT P4, RZ, R10, 0x7, RZ, 0xc0, !PT ;  /* 0x000000070aff7812 */ /* 0x000fce000788c0ff */
[----:B------:R-:W-:Y:S06]  /*2e80*/  @!P0 BRA `(.L_x_138) ;  /* 0x00000000009c8947 */ /* 0x000fec0003800000 */
[----:B------:R-:W-:Y:S02]  /*2e90*/  UMOV UR13, 0x10 ;  /* 0x00000010000d7882 */ /* 0x000fe40000000000 */
[C---:B0-----:R-:W-:Y:S02]  /*2ea0*/  LEA R15, R18.reuse, UR13, 0x2 ;  /* 0x0000000d120f7c11 */ /* 0x041fe4000f8e10ff */
[----:B------:R-:W-:Y:S02]  /*2eb0*/  IADD3 R18, PT, PT, R18, 0x8, RZ ;  /* 0x0000000812127810 */ /* 0x000fe40007ffe0ff */
[C---:B------:R-:W-:Y:S02]  /*2ec0*/  ISETP.EQ.AND P0, PT, R15.reuse, RZ, PT ;  /* 0x000000ff0f00720c */ /* 0x040fe40003f02270 */
[C---:B------:R-:W-:Y:S02]  /*2ed0*/  ISETP.EQ.AND P1, PT, R15.reuse, 0x10, PT ;  /* 0x000000100f00780c */ /* 0x040fe40003f22270 */
[----:B------:R-:W-:-:S02]  /*2ee0*/  ISETP.EQ.AND P2, PT, R15, -0x10, PT ;  /* 0xfffffff00f00780c */ /* 0x000fc40003f42270 */
[----:B------:R-:W-:-:S07]  /*2ef0*/  ISETP.EQ.AND P3, PT, R15, -0x20, PT ;  /* 0xffffffe00f00780c */ /* 0x000fce0003f62270 */
[----:B------:R-:W-:Y:S01]  /*2f00*/  @P0 IMAD.MOV.U32 R13, RZ, RZ, R2 ;  /* 0x000000ffff0d0224 */ /* 0x000fe200078e0002 */
[----:B------:R-:W-:Y:S01]  /*2f10*/  @P0 MOV R14, R8 ;  /* 0x00000008000e0202 */ /* 0x000fe20000000f00 */
[----:B------:R-:W-:Y:S01]  /*2f20*/  @P1 IMAD.MOV.U32 R14, RZ, RZ, R7 ;  /* 0x000000ffff0e1224 */ /* 0x000fe200078e0007 */
[----:B------:R-:W-:Y:S02]  /*2f30*/  @P1 MOV R13, R0 ;  /* 0x00000000000d1202 */ /* 0x000fe40000000f00 */
[----:B------:R-:W-:Y:S01]  /*2f40*/  @P0 MOV R15, R6 ;  /* 0x00000006000f0202 */ /* 0x000fe20000000f00 */
[----:B------:R-:W-:Y:S01]  /*2f50*/  @P1 IMAD.MOV.U32 R15, RZ, RZ, R5 ;  /* 0x000000ffff0f1224 */ /* 0x000fe200078e0005 */
[----:B------:R-:W-:Y:S01]  /*2f60*/  @P0 MOV R4, R13 ;  /* 0x0000000d00040202 */ /* 0x000fe20000000f00 */
[----:B------:R-:W-:Y:S01]  /*2f70*/  @P1 IMAD.MOV.U32 R3, RZ, RZ, R13 ;  /* 0x000000ffff031224 */ /* 0x000fe200078e000d */
[-C--:B------:R-:W-:Y:S02]  /*2f80*/  @P0 MOV R2, R14.reuse ;  /* 0x0000000e00020202 */ /* 0x080fe40000000f00 */
[----:B------:R-:W-:-:S02]  /*2f90*/  @P1 MOV R0, R14 ;  /* 0x0000000e00001202 */ /* 0x000fc40000000f00 */
[----:B------:R-:W-:Y:S01]  /*2fa0*/  @P2 MOV R13, R4 ;  /* 0x00000004000d2202 */ /* 0x000fe20000000f00 */
[----:B------:R-:W-:Y:S01]  /*2fb0*/  @P0 IMAD.MOV.U32 R13, RZ, RZ, R3 ;  /* 0x000000ffff0d0224 */ /* 0x000fe200078e0003 */
[----:B------:R-:W-:Y:S01]  /*2fc0*/  @P2 MOV R14, R2 ;  /* 0x00000002000e2202 */ /* 0x000fe20000000f00 */
[----:B------:R-:W-:Y:S01]  /*2fd0*/  @P0 IMAD.MOV.U32 R14, RZ, RZ, R0 ;  /* 0x000000ffff0e0224 */ /* 0x000fe200078e0000 */
[----:B------:R-:W-:Y:S02]  /*2fe0*/  @P0 MOV R8, R15 ;  /* 0x0000000f00080202 */ /* 0x000fe40000000f00 */
[-C--:B------:R-:W-:Y:S02]  /*2ff0*/  @P0 MOV R6, R13.reuse ;  /* 0x0000000d00060202 */ /* 0x080fe40000000f00 */
[----:B------:R-:W-:Y:S01]  /*3000*/  @P1 MOV R5, R13 ;  /* 0x0000000d00051202 */ /* 0x000fe20000000f00 */
[----:B------:R-:W-:Y:S01]  /*3010*/  @P2 IMAD.MOV.U32 R13, RZ, RZ, R8 ;  /* 0x000000ffff0d2224 */ /* 0x000fe200078e0008 */
[----:B------:R-:W-:-:S02]  /*3020*/  @P2 MOV R4, R14 ;  /* 0x0000000e00042202 */ /* 0x000fc40000000f00 */
[----:B------:R-:W-:Y:S02]  /*3030*/  @P1 MOV R7, R15 ;  /* 0x0000000f00071202 */ /* 0x000fe40000000f00 */
[----:B------:R-:W-:Y:S01]  /*3040*/  @P0 MOV R3, R14 ;  /* 0x0000000e00030202 */ /* 0x000fe20000000f00 */
[----:B------:R-:W-:Y:S01]  /*3050*/  @P2 IMAD.MOV.U32 R14, RZ, RZ, R6 ;  /* 0x000000ffff0e2224 */ /* 0x000fe200078e0006 */
[----:B------:R-:W-:Y:S01]  /*3060*/  @P3 MOV R15, R4 ;  /* 0x00000004000f3202 */ /* 0x000fe20000000f00 */
[----:B------:R-:W-:Y:S01]  /*3070*/  @P0 IMAD.MOV.U32 R14, RZ, RZ, R5 ;  /* 0x000000ffff0e0224 */ /* 0x000fe200078e0005 */
[----:B------:R-:W-:Y:S02]  /*3080*/  @P0 MOV R13, R7 ;  /* 0x00000007000d0202 */ /* 0x000fe40000000f00 */
[----:B------:R-:W-:Y:S02]  /*3090*/  @P2 MOV R15, R3 ;  /* 0x00000003000f2202 */ /* 0x000fe40000000f00 */
[----:B------:R-:W-:Y:S01]  /*30a0*/  @P2 MOV R2, R13 ;  /* 0x0000000d00022202 */ /* 0x000fe20000000f00 */
[----:B------:R-:W-:Y:S01]  /*30b0*/  @P0 IMAD.MOV.U32 R0, RZ, RZ, R13 ;  /* 0x000000ffff000224 */ /* 0x000fe200078e000d */
[-C--:B------:R-:W-:Y:S01]  /*30c0*/  @P2 MOV R8, R14.reuse ;  /* 0x0000000e00082202 */ /* 0x080fe20000000f00 */
[----:B------:R-:W-:Y:S01]  /*30d0*/  @P2 IMAD.MOV.U32 R6, RZ, RZ, R15 ;  /* 0x000000ffff062224 */ /* 0x000fe200078e000f */
[----:B------:R-:W-:-:S02]  /*30e0*/  @P0 MOV R7, R14 ;  /* 0x0000000e00070202 */ /* 0x000fc40000000f00 */
[----:B------:R-:W-:-:S07]  /*30f0*/  @P0 MOV R5, R15 ;  /* 0x0000000f00050202 */ /* 0x000fce0000000f00 */
.L_x_138:
[----:B------:R-:W-:Y:S05]  /*3100*/  @!P4 BRA `(.L_x_137) ;  /* 0x0000000000c8c947 */ /* 0x000fea0003800000 */
[----:B------:R-:W-:Y:S02]  /*3110*/  UISETP.GE.U32.AND UP0, UPT, UR6, 0x3, UPT ;  /* 0x000000030600788c */ /* 0x000fe4000bf06070 */
[----:B------:R-:W-:-:S07]  /*3120*/  UISETP.NE.AND UP1, UPT, UR5, URZ, UPT ;  /* 0x000000ff0500728c */ /* 0x000fce000bf25270 */
[----:B------:R-:W-:Y:S05]  /*3130*/  BRA.U !UP0, `(.L_x_139) ;  /* 0x0000000108587547 */ /* 0x000fea000b800000 */
[----:B------:R-:W-:Y:S02]  /*3140*/  UMOV UR13, 0x10 ;  /* 0x00000010000d7882 */ /* 0x000fe40000000000 */
[C---:B0-----:R-:W-:Y:S02]  /*3150*/  LEA R13, R18.reuse, UR13, 0x2 ;  /* 0x0000000d120d7c11 */ /* 0x041fe4000f8e10ff */
[----:B------:R-:W-:Y:S02]  /*3160*/  IADD3 R18, PT, PT, R18, 0x4, RZ ;  /* 0x0000000412127810 */ /* 0x000fe40007ffe0ff */
[C---:B------:R-:W-:Y:S02]  /*3170*/  ISETP.EQ.AND P0, PT, R13.reuse, RZ, PT ;  /* 0x000000ff0d00720c */ /* 0x040fe40003f02270 */
[C---:B------:R-:W-:Y:S02]  /*3180*/  ISETP.EQ.AND P1, PT, R13.reuse, 0x10, PT ;  /* 0x000000100d00780c */ /* 0x040fe40003f22270 */
[----:B------:R-:W-:-:S09]  /*3190*/  ISETP.EQ.AND P2, PT, R13, -0x10, PT ;  /* 0xfffffff00d00780c */ /* 0x000fd20003f42270 */
[----:B------:R-:W-:Y:S01]  /*31a0*/  @P0 IMAD.MOV.U32 R13, RZ, RZ, R2 ;  /* 0x000000ffff0d0224 */ /* 0x000fe200078e0002 */
[----:B------:R-:W-:Y:S01]  /*31b0*/  @P0 MOV R14, R8 ;  /* 0x00000008000e0202 */ /* 0x000fe20000000f00 */
[----:B------:R-:W-:Y:S01]  /*31c0*/  @P1 IMAD.MOV.U32 R14, RZ, RZ, R7 ;  /* 0x000000ffff0e1224 */ /* 0x000fe200078e0007 */
[----:B------:R-:W-:-:S03]  /*31d0*/  @P1 MOV R13, R0 ;  /* 0x00000000000d1202 */ /* 0x000fc60000000f00 */
[----:B------:R-:W-:Y:S01]  /*31e0*/  @P0 IMAD.MOV.U32 R2, RZ, RZ, R14 ;  /* 0x000000ffff020224 */ /* 0x000fe200078e000e */
[----:B------:R-:W-:Y:S01]  /*31f0*/  @P1 MOV R3, R13 ;  /* 0x0000000d00031202 */ /* 0x000fe20000000f00 */
[----:B------:R-:W-:Y:S01]  /*3200*/  @P0 IMAD.MOV.U32 R4, RZ, RZ, R13 ;  /* 0x000000ffff040224 */ /* 0x000fe200078e000d */
[----:B------:R-:W-:Y:S02]  /*3210*/  @P0 MOV R13, R6 ;  /* 0x00000006000d0202 */ /* 0x000fe40000000f00 */
[----:B------:R-:W-:Y:S02]  /*3220*/  @P1 MOV R13, R5 ;  /* 0x00000005000d1202 */ /* 0x000fe40000000f00 */
[----:B------:R-:W-:Y:S02]  /*3230*/  @P2 MOV R15, R4 ;  /* 0x00000004000f2202 */ /* 0x000fe40000000f00 */
[----:B------:R-:W-:Y:S01]  /*3240*/  @P0 MOV R15, R3 ;  /* 0x00000003000f0202 */ /* 0x000fe20000000f00 */
[----:B------:R-:W-:Y:S01]  /*3250*/  @P0 IMAD.MOV.U32 R8, RZ, RZ, R13 ;  /* 0x000000ffff080224 */ /* 0x000fe200078e000d */
[----:B------:R-:W-:-:S02]  /*3260*/  @P1 MOV R0, R14 ;  /* 0x0000000e00001202 */ /* 0x000fc40000000f00 */
[----:B------:R-:W-:Y:S01]  /*3270*/  @P1 MOV R7, R13 ;  /* 0x0000000d00071202 */ /* 0x000fe20000000f00 */
[----:B------:R-:W-:Y:S01]  /*3280*/  @P1 IMAD.MOV.U32 R5, RZ, RZ, R15 ;  /* 0x000000ffff051224 */ /* 0x000fe200078e000f */
[----:B------:R-:W-:-:S07]  /*3290*/  @P0 MOV R6, R15 ;  /* 0x0000000f00060202 */ /* 0x000fce0000000f00 */
.L_x_139:
[----:B------:R-:W-:Y:S05]  /*32a0*/  BRA.U !UP1, `(.L_x_137) ;  /* 0x0000000109607547 */ /* 0x000fea000b800000 */
[----:B0-----:R-:W-:Y:S01]  /*32b0*/  HFMA2 R13, -RZ, RZ, 0, 9.5367431640625e-07 ;  /* 0x00000010ff0d7431 */ /* 0x001fe200000001ff */
[----:B------:R-:W-:-:S04]  /*32c0*/  UISETP.NE.AND UP0, UPT, UR5, 0x1, UPT ;  /* 0x000000010500788c */ /* 0x000fc8000bf05270 */
[----:B------:R-:W-:-:S05]  /*32d0*/  IMAD R18, R18, 0x4, R13 ;  /* 0x0000000412127824 */ /* 0x000fca00078e020d */
[C---:B------:R-:W-:Y:S02]  /*32e0*/  ISETP.EQ.AND P0, PT, R18.reuse, RZ, PT ;  /* 0x000000ff1200720c */ /* 0x040fe40003f02270 */
[----:B------:R-:W-:-:S11]  /*32f0*/  ISETP.EQ.AND P1, PT, R18, 0x10, PT ;  /* 0x000000101200780c */ /* 0x000fd60003f22270 */
[----:B------:R-:W-:Y:S02]  /*3300*/  @P0 IMAD.MOV.U32 R13, RZ, RZ, R2 ;  /* 0x000000ffff0d0224 */ /* 0x000fe400078e0002 */
[----:B------:R-:W-:-:S04]  /*3310*/  @P1 MOV R13, R0 ;  /* 0x00000000000d1202 */ /* 0x000fc80000000f00 */
[----:B------:R-:W-:Y:S01]  /*3320*/  @P0 MOV R4, R13 ;  /* 0x0000000d00040202 */ /* 0x000fe20000000f00 */
[----:B------:R-:W-:Y:S01]  /*3330*/  @P1 IMAD.MOV.U32 R3, RZ, RZ, R13 ;  /* 0x000000ffff031224 */ /* 0x000fe200078e000d */
[----:B------:R-:W-:Y:S06]  /*3340*/  BRA.U !UP0, `(.L_x_137) ;  /* 0x0000000108387547 */ /* 0x000fec000b800000 */
[----:B------:R-:W-:Y:S01]  /*3350*/  UISETP.NE.AND UP0, UPT, UR5, 0x2, UPT ;  /* 0x000000020500788c */ /* 0x000fe2000bf05270 */
[----:B------:R-:W-:Y:S02]  /*3360*/  PLOP3.LUT P2, PT, PT, PT, PT, 0x8, 0x80 ;  /* 0x000000000080781c */ /* 0x000fe40003f4e170 */
[----:B------:R-:W-:Y:S02]  /*3370*/  PLOP3.LUT P3, PT, PT, PT, PT, 0x8, 0x80 ;  /* 0x000000000080781c */ /* 0x000fe40003f6e170 */
[----:B------:R-:W-:Y:S02]  /*3380*/  @P0 MOV R13, R8 ;  /* 0x00000008000d0202 */ /* 0x000fe40000000f00 */
[----:B------:R-:W-:Y:S02]  /*3390*/  PLOP3.LUT P4, PT, PT, PT, UP0, 0x80, 0x8 ;  /* 0x000000000008781c */ /* 0x000fe40003f8f008 */
[----:B------:R-:W-:-:S04]  /*33a0*/  @P1 MOV R13, R7 ;  /* 0x00000007000d1202 */ /* 0x000fc80000000f00 */
[----:B------:R-:W-:Y:S01]  /*33b0*/  @P0 MOV R2, R13 ;  /* 0x0000000d00020202 */ /* 0x000fe20000000f00 */
[----:B------:R-:W-:-:S06]  /*33c0*/  @P1 IMAD.MOV.U32 R0, RZ, RZ, R13 ;  /* 0x000000ffff001224 */ /* 0x000fcc00078e000d */
[----:B------:R-:W-:Y:S02]  /*33d0*/  @P4 PLOP3.LUT P2, PT, P0, PT, PT, 0x80, 0x8 ;  /* 0x000000000008481c */ /* 0x000fe4000074f070 */
[----:B------:R-:W-:-:S11]  /*33e0*/  @P4 PLOP3.LUT P3, PT, P1, PT, PT, 0x80, 0x8 ;  /* 0x000000000008481c */ /* 0x000fd60000f6f070 */
[----:B------:R-:W-:Y:S02]  /*33f0*/  @P2 MOV R14, R6 ;  /* 0x00000006000e2202 */ /* 0x000fe40000000f00 */
[----:B------:R-:W-:-:S05]  /*3400*/  @P3 IMAD.MOV.U32 R14, RZ, RZ, R5 ;  /* 0x000000ffff0e3224 */ /* 0x000fca00078e0005 */
[-C--:B------:R-:W-:Y:S02]  /*3410*/  @P2 MOV R8, R14.reuse ;  /* 0x0000000e00082202 */ /* 0x080fe40000000f00 */
[----:B------:R-:W-:-:S07]  /*3420*/  @P3 MOV R7, R14 ;  /* 0x0000000e00073202 */ /* 0x000fce0000000f00 */
.L_x_137:
[----:B------:R-:W-:Y:S05]  /*3430*/  BSYNC.RECONVERGENT B1 ;  /* 0x0000000000017941 */ /* 0x000fea0003800200 */
.L_x_136:
[----:B------:R-:W1:Y:S02]  /*3440*/  LDCU UR13, c[0x0][0x39c] ;  /* 0x00007380ff0d77ac */ /* 0x000e640008000800 */
[----:B-1----:R-:W-:-:S13]  /*3450*/  ISETP.NE.AND P0, PT, R16, UR13, PT ;  /* 0x0000000d10007c0c */ /* 0x002fda000bf05270 */
[----:B------:R-:W-:Y:S05]  /*3460*/  @P0 BRA `(.L_x_140) ;  /* 0xffffffe400540947 */ /* 0x000fea000383ffff */
[----:B------:R-:W-:Y:S05]  /*3470*/  BSYNC.RECONVERGENT B0 ;  /* 0x0000000000007941 */ /* 0x000fea0003800200 */
.L_x_126:
[----:B------:R-:W1:Y:S01]  /*3480*/  LDCU UR13, c[0x0][0x398] ;  /* 0x00007300ff0d77ac */ /* 0x000e620008000800 */
[----:B------:R-:W-:-:S05]  /*3490*/  VIADD R9, R9, UR4 ;  /* 0x0000000409097c36 */ /* 0x000fca0008000000 */
[----:B-1----:R-:W-:-:S13]  /*34a0*/  ISETP.GE.AND P0, PT, R9, UR13, PT ;  /* 0x0000000d09007c0c */ /* 0x002fda000bf06270 */
[----:B------:R-:W-:Y:S05]  /*34b0*/  @!P0 BRA `(.L_x_141) ;  /* 0xffffffcc00588947 */ /* 0x000fea000383ffff */
[----:B------:R-:W-:Y:S05]  /*34c0*/  EXIT ;  /* 0x000000000000794d */ /* 0x000fea0003800000 */
.L_x_112:
[----:B------:R-:W-:-:S04]  /*34d0*/  UIADD3 UR5, UPT, UPT, -UR7, UR5, URZ ;  /* 0x0000000507057290 */ /* 0x000fc8000fffe1ff */
[----:B------:R-:W-:-:S04]  /*34e0*/  UIADD3 UR6, UPT, UPT, UR5, 0x1, URZ ;  /* 0x0000000105067890 */ /* 0x000fc8000fffe0ff */
[----:B------:R-:W-:Y:S02]  /*34f0*/  ULOP3.LUT UR7, UR6, 0x7, URZ, 0xc0, !UPT ;  /* 0x0000000706077892 */ /* 0x000fe4000f8ec0ff */
[----:B------:R-:W-:Y:S02]  /*3500*/  ULOP3.LUT UR11, UR6, 0x3, URZ, 0xc0, !UPT ;  /* 0x00000003060b7892 */ /* 0x000fe4000f8ec0ff */
[----:B------:R-:W-:Y:S02]  /*3510*/  UIADD3 UR10, UPT, UPT, UR7, -0x1, URZ ;  /* 0xffffffff070a7890 */ /* 0x000fe4000fffe0ff */
[----:B------:R-:W-:Y:S02]  /*3520*/  ULOP3.LUT UR12, UR6, 0xfffffff8, URZ, 0xc0, !UPT ;  /* 0xfffffff8060c7892 */ /* 0x000fe4000f8ec0ff */
[----:B------:R-:W-:-:S11]  /*3530*/  UISETP.GE.U32.AND UP0, UPT, UR10, 0x3, UPT ;  /* 0x000000030a00788c */ /* 0x000fd6000bf06070 */
.L_x_147:
[----:B01----:R-:W1:Y:S02]  /*3540*/  LDC.64 R2, c[0x0][0x390] ;  /* 0x0000e400ff027b82 */ /* 0x003e640000000a00 */
[----:B-1----:R-:W-:-:S05]  /*3550*/  IMAD.WIDE R2, R9, 0x4, R2 ;  /* 0x0000000409027825 */ /* 0x002fca00078e0202 */
[----:B0----5:R0:W5:Y:S01]  /*3560*/  LDG.E R0, desc[UR8][R2.64] ;  /* 0x0000000802007981 */ /* 0x021162000c1e1900 */
[----:B------:R-:W-:Y:S01]  /*3570*/  UISETP.GE.U32.AND UP1, UPT, UR5, 0x7, UPT ;  /* 0x000000070500788c */ /* 0x000fe2000bf26070 */
[----:B------:R-:W-:-:S08]  /*3580*/  MOV R12, R10 ;  /* 0x0000000a000c7202 */ /* 0x000fd00000000f00 */
[----:B0-2-4-:R-:W-:Y:S05]  /*3590*/  BRA.U !UP1, `(.L_x_142) ;  /* 0x0000000109dc7547 */ /* 0x015fea000b800000 */
[----:B------:R-:W0:Y:S01]  /*35a0*/  LDC R6, c[0x0][0x398] ;  /* 0x0000e600ff067b82 */ /* 0x000e220000000800 */
[----:B------:R-:W-:Y:S01]  /*35b0*/  HFMA2 R13, -RZ, RZ, 0, 0 ;  /* 0x00000000ff0d7431 */ /* 0x000fe200000001ff */
[----:B------:R-:W-:Y:S01]  /*35c0*/  ISETP.EQ.AND P1, PT, R11, 0x10, PT ;  /* 0x000000100b00780c */ /* 0x000fe20003f22270 */
[----:B------:R-:W-:-:S05]  /*35d0*/  IMAD.MOV.U32 R12, RZ, RZ, R10 ;  /* 0x000000ffff0c7224 */ /* 0x000fca00078e000a */
[----:B------:R-:W1:Y:S08]  /*35e0*/  LDC R8, c[0x0][0x3a0] ;  /* 0x0000e800ff087b82 */ /* 0x000e700000000800 */
[----:B------:R-:W2:Y:S08]  /*35f0*/  LDC.64 R2, c[0x0][0x380] ;  /* 0x0000e000ff027b82 */ /* 0x000eb00000000a00 */
[----:B------:R-:W3:Y:S02]  /*3600*/  LDC.64 R4, c[0x0][0x388] ;  /* 0x0000e200ff047b82 */ /* 0x000ee40000000a00 */
.L_x_143:
[----:B0---4-:R-:W-:-:S04]  /*3610*/  IMAD R19, R12, R6, R9 ;  /* 0x000000060c137224 */ /* 0x011fc800078e0209 */
[----:B--2---:R-:W-:-:S05]  /*3620*/  IMAD.WIDE R18, R19, 0x4, R2 ;  /* 0x0000000413127825 */ /* 0x004fca00078e0202 */
[----:B------:R-:W2:Y:S01]  /*3630*/  @P1 LDG.E R7, desc[UR8][R18.64] ;  /* 0x0000000812071981 */ /* 0x000ea2000c1e1900 */
[----:B-1----:R-:W-:Y:S01]  /*3640*/  IADD3 R15, PT, PT, R12, -R8, RZ ;  /* 0x800000080c0f7210 */ /* 0x002fe20007ffe0ff */
[----:B------:R-:W-:-:S04]  /*3650*/  IMAD.WIDE R16, R6, 0x4, R18 ;  /* 0x0000000406107825 */ /* 0x000fc800078e0212 */
[----:B------:R-:W-:-:S05]  /*3660*/  IMAD R14, R15, R6, R6 ;  /* 0x000000060f0e7224 */ /* 0x000fca00078e0206 */
[----:B------:R-:W-:-:S05]  /*3670*/  IADD3 R15, PT, PT, R14, R9, RZ ;  /* 0x000000090e0f7210 */ /* 0x000fca0007ffe0ff */
[----:B---3--:R-:W-:-:S04]  /*3680*/  IMAD.WIDE R14, R15, 0x4, R4 ;  /* 0x000000040f0e7825 */ /* 0x008fc800078e0204 */
[----:B--2--5:R-:W-:-:S05]  /*3690*/  FFMA R27, R0, R7, RZ ;  /* 0x00000007001b7223 */ /* 0x024fca00000000ff */
[----:B------:R0:W-:Y:S04]  /*36a0*/  STG.E desc[UR8][R14.64], R27 ;  /* 0x0000001b0e007986 */ /* 0x0001e8000c101908 */
[----:B------:R-:W2:Y:S01]  /*36b0*/  @P1 LDG.E R7, desc[UR8][R16.64] ;  /* 0x0000000810071981 */ /* 0x000ea2000c1e1900 */
[----:B------:R-:W-:-:S04]  /*36c0*/  IMAD.WIDE R20, R6, 0x4, R14 ;  /* 0x0000000406147825 */ /* 0x000fc800078e020e */
[----:B------:R-:W-:-:S04]  /*36d0*/  IMAD.WIDE R18, R6, 0x4, R16 ;  /* 0x0000000406127825 */ /* 0x000fc800078e0210 */
[----:B--2---:R-:W-:-:S05]  /*36e0*/  FFMA R29, R0, R7, RZ ;  /* 0x00000007001d7223 */ /* 0x004fca00000000ff */
[----:B------:R1:W-:Y:S04]  /*36f0*/  STG.E desc[UR8][R20.64], R29 ;  /* 0x0000001d14007986 */ /* 0x0003e8000c101908 */
[----:B------:R-:W2:Y:S01]  /*3700*/  @P1 LDG.E R7, desc[UR8][R18.64] ;  /* 0x0000000812071981 */ /* 0x000ea2000c1e1900 */
[----:B------:R-:W-:-:S04]  /*3710*/  IMAD.WIDE R22, R6, 0x4, R20 ;  /* 0x0000000406167825 */ /* 0x000fc800078e0214 */
[----:B------:R-:W-:-:S04]  /*3720*/  IMAD.WIDE R24, R6, 0x4, R18 ;  /* 0x0000000406187825 */ /* 0x000fc800078e0212 */
[----:B--2---:R-:W-:-:S05]  /*3730*/  FFMA R26, R0, R7, RZ ;  /* 0x00000007001a7223 */ /* 0x004fca00000000ff */
[----:B------:R2:W-:Y:S04]  /*3740*/  STG.E desc[UR8][R22.64], R26 ;  /* 0x0000001a16007986 */ /* 0x0005e8000c101908 */
[----:B------:R-:W3:Y:S01]  /*3750*/  @P1 LDG.E R7, desc[UR8][R24.64] ;  /* 0x0000000818071981 */ /* 0x000ee2000c1e1900 */
[----:B0-----:R-:W-:-:S04]  /*3760*/  IMAD.WIDE R14, R6, 0x4, R22 ;  /* 0x00000004060e7825 */ /* 0x001fc800078e0216 */
[----:B------:R-:W-:-:S04]  /*3770*/  IMAD.WIDE R16, R6, 0x4, R24 ;  /* 0x0000000406107825 */ /* 0x000fc800078e0218 */
[----:B---3--:R-:W-:-:S05]  /*3780*/  FFMA R27, R0, R7, RZ ;  /* 0x00000007001b7223 */ /* 0x008fca00000000ff */
[----:B------:R0:W-:Y:S04]  /*3790*/  STG.E desc[UR8][R14.64], R27 ;  /* 0x0000001b0e007986 */ /* 0x0001e8000c101908 */
[----:B------:R-:W3:Y:S01]  /*37a0*/  @P1 LDG.E R7, desc[UR8][R16.64] ;  /* 0x0000000810071981 */ /* 0x000ee2000c1e1900 */
[----:B------:R-:W-:-:S04]  /*37b0*/  IMAD.WIDE R18, R6, 0x4, R14 ;  /* 0x0000000406127825 */ /* 0x000fc800078e020e */
[----:B-1----:R-:W-:-:S04]  /*37c0*/  IMAD.WIDE R20, R6, 0x4, R16 ;  /* 0x0000000406147825 */ /* 0x002fc800078e0210 */
[----:B---3--:R-:W-:-:S05]  /*37d0*/  FFMA R29, R0, R7, RZ ;  /* 0x00000007001d7223 */ /* 0x008fca00000000ff */
[----:B------:R1:W-:Y:S04]  /*37e0*/  STG.E desc[UR8][R18.64], R29 ;  /* 0x0000001d12007986 */ /* 0x0003e8000c101908 */
[----:B------:R-:W3:Y:S01]  /*37f0*/  @P1 LDG.E R7, desc[UR8][R20.64] ;  /* 0x0000000814071981 */ /* 0x000ee2000c1e1900 */
[----:B--2---:R-:W-:-:S04]  /*3800*/  IMAD.WIDE R22, R6, 0x4, R18 ;  /* 0x0000000406167825 */ /* 0x004fc800078e0212 */
[----:B------:R-:W-:-:S04]  /*3810*/  IMAD.WIDE R24, R6, 0x4, R20 ;  /* 0x0000000406187825 */ /* 0x000fc800078e0214 */
[----:B---3--:R-:W-:-:S05]  /*3820*/  FFMA R26, R0, R7, RZ ;  /* 0x00000007001a7223 */ /* 0x008fca00000000ff */
[----:B------:R4:W-:Y:S04]  /*3830*/  STG.E desc[UR8][R22.64], R26 ;  /* 0x0000001a16007986 */ /* 0x0009e8000c101908 */
[----:B------:R-:W2:Y:S01]  /*3840*/  @P1 LDG.E R7, desc[UR8][R24.64] ;  /* 0x0000000818071981 */ /* 0x000ea2000c1e1900 */
[----:B0-----:R-:W-:-:S04]  /*3850*/  IMAD.WIDE R14, R6, 0x4, R22 ;  /* 0x00000004060e7825 */ /* 0x001fc800078e0216 */
[----:B------:R-:W-:-:S04]  /*3860*/  IMAD.WIDE R16, R6, 0x4, R24 ;  /* 0x0000000406107825 */ /* 0x000fc800078e0218 */
[----:B--2---:R-:W-:-:S05]  /*3870*/  FFMA R27, R0, R7, RZ ;  /* 0x00000007001b7223 */ /* 0x004fca00000000ff */
[----:B------:R4:W-:Y:S04]  /*3880*/  STG.E desc[UR8][R14.64], R27 ;  /* 0x0000001b0e007986 */ /* 0x0009e8000c101908 */
[----:B------:R-:W2:Y:S01]  /*3890*/  @P1 LDG.E R7, desc[UR8][R16.64] ;  /* 0x0000000810071981 */ /* 0x000ea2000c1e1900 */
[----:B-1----:R-:W-:Y:S01]  /*38a0*/  IMAD.WIDE R18, R6, 0x4, R14 ;  /* 0x0000000406127825 */ /* 0x002fe200078e020e */
[----:B------:R-:W-:-:S03]  /*38b0*/  IADD3 R12, PT, PT, R12, 0x8, RZ ;  /* 0x000000080c0c7810 */ /* 0x000fc60007ffe0ff */
[----:B------:R-:W-:-:S05]  /*38c0*/  VIADD R13, R13, 0x8 ;  /* 0x000000080d0d7836 */ /* 0x000fca0000000000 */
[----:B------:R-:W-:Y:S01]  /*38d0*/  ISETP.NE.AND P0, PT, R13, UR12, PT ;  /* 0x0000000c0d007c0c */ /* 0x000fe2000bf05270 */
[----:B--2---:R-:W-:-:S05]  /*38e0*/  FFMA R21, R0, R7, RZ ;  /* 0x0000000700157223 */ /* 0x004fca00000000ff */
[----:B------:R4:W-:Y:S07]  /*38f0*/  STG.E desc[UR8][R18.64], R21 ;  /* 0x0000001512007986 */ /* 0x0009ee000c101908 */
[----:B------:R-:W-:Y:S05]  /*3900*/  @P0 BRA `(.L_x_143) ;  /* 0xfffffffc00400947 */ /* 0x000fea000383ffff */
.L_x_142:
[----:B------:R-:W-:-:S09]  /*3910*/  UISETP.NE.AND UP1, UPT, UR7, URZ, UPT ;  /* 0x000000ff0700728c */ /* 0x000fd2000bf25270 */
[----:B------:R-:W-:Y:S05]  /*3920*/  BRA.U !UP1, `(.L_x_144) ;  /* 0x0000000509287547 */ /* 0x000fea000b800000 */
[----:B------:R-:W-:Y:S01]  /*3930*/  UISETP.NE.AND UP1, UPT, UR11, URZ, UPT ;  /* 0x000000ff0b00728c */ /* 0x000fe2000bf25270 */
[----:B------:R-:W-:Y:S10]  /*3940*/  BRA.U !UP0, `(.L_x_145) ;  /* 0x00000001087c7547 */ /* 0x000ff4000b800000 */
[----:B------:R-:W0:Y:S08]  /*3950*/  LDC R2, c[0x0][0x398] ;  /* 0x0000e600ff027b82 */ /* 0x000e300000000800 */
[----:B------:R-:W1:Y:S08]  /*3960*/  LDC.64 R4, c[0x0][0x380] ;  /* 0x0000e000ff047b82 */ /* 0x000e700000000a00 */
[----:B----4-:R-:W2:Y:S01]  /*3970*/  LDC.64 R14, c[0x0][0x388] ;  /* 0x0000e200ff0e7b82 */ /* 0x010ea20000000a00 */
[----:B0-----:R-:W-:-:S04]  /*3980*/  IMAD R3, R12, R2, R9 ;  /* 0x000000020c037224 */ /* 0x001fc800078e0209 */
[----:B-1----:R-:W-:-:S03]  /*3990*/  IMAD.WIDE R4, R3, 0x4, R4 ;  /* 0x0000000403047825 */ /* 0x002fc600078e0204 */
[----:B------:R-:W0:Y:S02]  /*39a0*/  LDC R3, c[0x0][0x3a0] ;  /* 0x0000e800ff037b82 */ /* 0x000e240000000800 */
[----:B------:R-:W3:Y:S01]  /*39b0*/  LDG.E R8, desc[UR8][R4.64] ;  /* 0x0000000804087981 */ /* 0x000ee2000c1e1900 */
[----:B------:R-:W-:Y:S01]  /*39c0*/  ISETP.EQ.AND P0, PT, R11, 0x10, PT ;  /* 0x000000100b00780c */ /* 0x000fe20003f02270 */
[----:B------:R-:W-:Y:S01]  /*39d0*/  IMAD.WIDE R16, R2, 0x4, R4 ;  /* 0x0000000402107825 */ /* 0x000fe200078e0204 */
[----:B0-----:R-:W-:-:S05]  /*39e0*/  IADD3 R3, PT, PT, R12, -R3, RZ ;  /* 0x800000030c037210 */ /* 0x001fca0007ffe0ff */
[----:B------:R-:W-:-:S04]  /*39f0*/  IMAD R6, R3, R2, R2 ;  /* 0x0000000203067224 */ /* 0x000fc800078e0202 */
[----:B------:R-:W-:-:S04]  /*3a00*/  IMAD.IADD R3, R6, 0x1, R9 ;  /* 0x0000000106037824 */ /* 0x000fc800078e0209 */
[----:B--2---:R-:W-:Y:S01]  /*3a10*/  IMAD.WIDE R14, R3, 0x4, R14 ;  /* 0x00000004030e7825 */ /* 0x004fe200078e020e */
[----:B---3--:R-:W-:-:S05]  /*3a20*/  @P0 MOV R7, R8 ;  /* 0x0000000800070202 */ /* 0x008fca0000000f00 */
[----:B-----5:R-:W-:-:S05]  /*3a30*/  FFMA R3, R0, R7, RZ ;  /* 0x0000000700037223 */ /* 0x020fca00000000ff */
        /* <DEDUP_REMOVED lines=11> */
[----:B------:R-:W2:Y:S01]  /*3af0*/  @P0 LDG.E R7, desc[UR8][R22.64] ;  /* 0x0000000816070981 */ /* 0x000ea2000c1e1900 */
[----:B0-----:R-:W-:Y:S01]  /*3b00*/  IMAD.WIDE R2, R2, 0x4, R20 ;  /* 0x0000000402027825 */ /* 0x001fe200078e0214 */
[----:B------:R-:W-:-:S03]  /*3b10*/  IADD3 R12, PT, PT, R12, 0x4, RZ ;  /* 0x000000040c0c7810 */ /* 0x000fc60007ffe0ff */
[----:B--2---:R-:W-:-:S05]  /*3b20*/  FFMA R15, R0, R7, RZ ;  /* 0x00000007000f7223 */ /* 0x004fca00000000ff */
[----:B------:R1:W-:Y:S02]  /*3b30*/  STG.E desc[UR8][R2.64], R15 ;  /* 0x0000000f02007986 */ /* 0x0003e4000c101908 */
.L_x_145:
[----:B------:R-:W-:Y:S05]  /*3b40*/  BRA.U !UP1, `(.L_x_144) ;  /* 0x0000000109a07547 */ /* 0x000fea000b800000 */
[----:B------:R-:W-:Y:S02]  /*3b50*/  UISETP.NE.AND UP1, UPT, UR11, 0x1, UPT ;  /* 0x000000010b00788c */ /* 0x000fe4000bf25270 */
[----:B------:R-:W-:-:S07]  /*3b60*/  ULOP3.LUT UP2, URZ, UR6, 0x1, URZ, 0xc0, !UPT ;  /* 0x0000000106ff7892 */ /* 0x000fce000f84c0ff */
[----:B------:R-:W-:Y:S05]  /*3b70*/  BRA.U !UP1, `(.L_x_146) ;  /* 0x0000000109547547 */ /* 0x000fea000b800000 */
[----:B------:R-:W0:Y:S08]  /*3b80*/  LDC R17, c[0x0][0x398] ;  /* 0x0000e600ff117b82 */ /* 0x000e300000000800 */
[----:B-1----:R-:W1:Y:S08]  /*3b90*/  LDC.64 R2, c[0x0][0x380] ;  /* 0x0000e000ff027b82 */ /* 0x002e700000000a00 */
[----:B------:R-:W2:Y:S01]  /*3ba0*/  LDC R13, c[0x0][0x3a0] ;  /* 0x0000e800ff0d7b82 */ /* 0x000ea20000000800 */
[----:B0-----:R-:W-:-:S04]  /*3bb0*/  IMAD R5, R12, R17, R9 ;  /* 0x000000110c057224 */ /* 0x001fc800078e0209 */
[----:B-1----:R-:W-:-:S03]  /*3bc0*/  IMAD.WIDE R2, R5, 0x4, R2 ;  /* 0x0000000405027825 */ /* 0x002fc600078e0202 */
[----:B------:R-:W0:Y:S02]  /*3bd0*/  LDC.64 R4, c[0x0][0x388] ;  /* 0x0000e200ff047b82 */ /* 0x000e240000000a00 */
[----:B------:R-:W3:Y:S01]  /*3be0*/  LDG.E R8, desc[UR8][R2.64] ;  /* 0x0000000802087981 */ /* 0x000ee2000c1e1900 */
[----:B------:R-:W-:Y:S01]  /*3bf0*/  ISETP.EQ.AND P0, PT, R11, 0x10, PT ;  /* 0x000000100b00780c */ /* 0x000fe20003f02270 */
[----:B----4-:R-:W-:-:S04]  /*3c00*/  IMAD.WIDE R14, R17, 0x4, R2 ;  /* 0x00000004110e7825 */ /* 0x010fc800078e0202 */
[----:B--2---:R-:W-:-:S04]  /*3c10*/  IMAD.IADD R6, R12, 0x1, -R13 ;  /* 0x000000010c067824 */ /* 0x004fc800078e0a0d */
[----:B------:R-:W-:-:S05]  /*3c20*/  IMAD R6, R6, R17, R17 ;  /* 0x0000001106067224 */ /* 0x000fca00078e0211 */
[----:B------:R-:W-:-:S05]  /*3c30*/  IADD3 R13, PT, PT, R6, R9, RZ ;  /* 0x00000009060d7210 */ /* 0x000fca0007ffe0ff */
[----:B0-----:R-:W-:Y:S01]  /*3c40*/  IMAD.WIDE R4, R13, 0x4, R4 ;  /* 0x000000040d047825 */ /* 0x001fe200078e0204 */
[----:B---3--:R-:W-:-:S05]  /*3c50*/  @P0 MOV R7, R8 ;  /* 0x0000000800070202 */ /* 0x008fca0000000f00 */
[----:B-----5:R-:W-:-:S05]  /*3c60*/  FFMA R13, R0, R7, RZ ;  /* 0x00000007000d7223 */ /* 0x020fca00000000ff */
[----:B------:R0:W-:Y:S04]  /*3c70*/  STG.E desc[UR8][R4.64], R13 ;  /* 0x0000000d04007986 */ /* 0x0001e8000c101908 */
[----:B------:R-:W2:Y:S01]  /*3c80*/  @P0 LDG.E R7, desc[UR8][R14.64] ;  /* 0x000000080e070981 */ /* 0x000ea2000c1e1900 */
[----:B------:R-:W-:-:S04]  /*3c90*/  IMAD.WIDE R2, R17, 0x4, R4 ;  /* 0x0000000411027825 */ /* 0x000fc800078e0204 */
[----:B------:R-:W-:Y:S02]  /*3ca0*/  VIADD R12, R12, 0x2 ;  /* 0x000000020c0c7836 */ /* 0x000fe40000000000 */
[----:B--2---:R-:W-:-:S05]  /*3cb0*/  FFMA R17, R0, R7, RZ ;  /* 0x0000000700117223 */ /* 0x004fca00000000ff */
[----:B------:R0:W-:Y:S02]  /*3cc0*/  STG.E desc[UR8][R2.64], R17 ;  /* 0x0000001102007986 */ /* 0x0001e4000c101908 */
.L_x_146:
[----:B------:R-:W-:Y:S05]  /*3cd0*/  BRA.U !UP2, `(.L_x_144) ;  /* 0x000000010a3c7547 */ /* 0x000fea000b800000 */
[----:B01----:R-:W0:Y:S08]  /*3ce0*/  LDC R13, c[0x0][0x398] ;  /* 0x0000e600ff0d7b82 */ /* 0x003e300000000800 */
[----:B------:R-:W1:Y:S08]  /*3cf0*/  LDC.64 R2, c[0x0][0x380] ;  /* 0x0000e000ff027b82 */ /* 0x000e700000000a00 */
[----:B----4-:R-:W2:Y:S01]  /*3d00*/  LDC R15, c[0x0][0x3a0] ;  /* 0x0000e800ff0f7b82 */ /* 0x010ea20000000800 */
[----:B0-----:R-:W-:-:S04]  /*3d10*/  IMAD R5, R12, R13, R9 ;  /* 0x0000000d0c057224 */ /* 0x001fc800078e0209 */
[----:B-1----:R-:W-:-:S03]  /*3d20*/  IMAD.WIDE R2, R5, 0x4, R2 ;  /* 0x0000000405027825 */ /* 0x002fc600078e0202 */
[----:B------:R-:W0:Y:S03]  /*3d30*/  LDC.64 R4, c[0x0][0x388] ;  /* 0x0000e200ff047b82 */ /* 0x000e260000000a00 */
[----:B------:R-:W3:Y:S01]  /*3d40*/  LDG.E R2, desc[UR8][R2.64] ;  /* 0x0000000802027981 */ /* 0x000ee2000c1e1900 */
[----:B------:R-:W-:Y:S02]  /*3d50*/  ISETP.EQ.AND P0, PT, R11, 0x10, PT ;  /* 0x000000100b00780c */ /* 0x000fe40003f02270 */
[----:B--2---:R-:W-:-:S05]  /*3d60*/  IADD3 R6, PT, PT, R12, -R15, RZ ;  /* 0x8000000f0c067210 */ /* 0x004fca0007ffe0ff */
[----:B------:R-:W-:-:S05]  /*3d70*/  IMAD R6, R6, R13, R13 ;  /* 0x0000000d06067224 */ /* 0x000fca00078e020d */
[----:B------:R-:W-:-:S05]  /*3d80*/  IADD3 R13, PT, PT, R6, R9, RZ ;  /* 0x00000009060d7210 */ /* 0x000fca0007ffe0ff */
[----:B0-----:R-:W-:-:S04]  /*3d90*/  IMAD.WIDE R4, R13, 0x4, R4 ;  /* 0x000000040d047825 */ /* 0x001fc800078e0204 */
[----:B---3--:R-:W-:-:S04]  /*3da0*/  @P0 IMAD.MOV.U32 R7, RZ, RZ, R2 ;  /* 0x000000ffff070224 */ /* 0x008fc800078e0002 */
[----:B-----5:R-:W-:-:S05]  /*3db0*/  FFMA R13, R0, R7, RZ ;  /* 0x00000007000d7223 */ /* 0x020fca00000000ff */
[----:B------:R2:W-:Y:S02]  /*3dc0*/  STG.E desc[UR8][R4.64], R13 ;  /* 0x0000000d04007986 */ /* 0x0005e4000c101908 */
.L_x_144:
[----:B------:R-:W3:Y:S01]  /*3dd0*/  LDCU UR10, c[0x0][0x398] ;  /* 0x00007300ff0a77ac */ /* 0x000ee20008000800 */
[----:B------:R-:W-:-:S04]  /*3de0*/  IADD3 R9, PT, PT, R9, UR4, RZ ;  /* 0x0000000409097c10 */ /* 0x000fc8000fffe0ff */
[----:B---3--:R-:W-:-:S13]  /*3df0*/  ISETP.GE.AND P0, PT, R9, UR10, PT ;  /* 0x0000000a09007c0c */ /* 0x008fda000bf06270 */
[----:B------:R-:W-:Y:S05]  /*3e00*/  @!P0 BRA `(.L_x_147) ;  /* 0xfffffff400cc8947 */ /* 0x000fea000383ffff */
[----:B------:R-:W-:Y:S05]  /*3e10*/  EXIT ;  /* 0x000000000000794d */ /* 0x000fea0003800000 */
.L_x_111:
[----:B------:R-:W-:Y:S01]  /*3e20*/  UIADD3 UR5, UPT, UPT, -UR7, UR5, URZ ;  /* 0x0000000507057290 */ /* 0x000fe2000fffe1ff */
[----:B------:R-:W1:Y:S03]  /*3e30*/  LDCU UR13, c[0x0][0x3a0] ;  /* 0x00007400ff0d77ac */ /* 0x000e660008000800 */
[----:B------:R-:W-:-:S04]  /*3e40*/  UIADD3 UR6, UPT, UPT, UR5, 0x1, URZ ;  /* 0x0000000105067890 */ /* 0x000fc8000fffe0ff */
[----:B------:R-:W-:Y:S02]  /*3e50*/  ULOP3.LUT UR7, UR6, 0x7, URZ, 0xc0, !UPT ;  /* 0x0000000706077892 */ /* 0x000fe4000f8ec0ff */
[----:B------:R-:W-:Y:S02]  /*3e60*/  ULOP3.LUT UR11, UR6, 0x3, URZ, 0xc0, !UPT ;  /* 0x00000003060b7892 */ /* 0x000fe4000f8ec0ff */
[----:B------:R-:W-:Y:S02]  /*3e70*/  UIADD3 UR10, UPT, UPT, UR7, -0x1, URZ ;  /* 0xffffffff070a7890 */ /* 0x000fe4000fffe0ff */
[----:B------:R-:W-:Y:S02]  /*3e80*/  ULOP3.LUT UR12, UR6, 0xfffffff8, URZ, 0xc0, !UPT ;  /* 0xfffffff8060c7892 */ /* 0x000fe4000f8ec0ff */
[----:B------:R-:W-:-:S11]  /*3e90*/  UISETP.GE.U32.AND UP0, UPT, UR10, 0x3, UPT ;  /* 0x000000030a00788c */ /* 0x000fd6000bf06070 */
.L_x_153:
[----:B------:R-:W-:Y:S01]  /*3ea0*/  UISETP.GE.U32.AND UP1, UPT, UR5, 0x7, UPT ;  /* 0x000000070500788c */ /* 0x000fe2000bf26070 */
[----:B------:R-:W-:-:S08]  /*3eb0*/  MOV R0, R10 ;  /* 0x0000000a00007202 */ /* 0x000fd00000000f00 */
[----:B0-234-:R-:W-:Y:S05]  /*3ec0*/  BRA.U !UP1, `(.L_x_148) ;  /* 0x00000001096c7547 */ /* 0x01dfea000b800000 */
[----:B------:R-:W2:Y:S01]  /*3ed0*/  LDC R11, c[0x0][0x398] ;  /* 0x0000e600ff0b7b82 */ /* 0x000ea20000000800 */
[----:B------:R-:W-:Y:S01]  /*3ee0*/  IMAD.MOV.U32 R8, RZ, RZ, RZ ;  /* 0x000000ffff087224 */ /* 0x000fe200078e00ff */
[----:B------:R-:W-:-:S06]  /*3ef0*/  MOV R0, R10 ;  /* 0x0000000a00007202 */ /* 0x000fcc0000000f00 */
[----:B------:R-:W3:Y:S02]  /*3f00*/  LDC.64 R2, c[0x0][0x388] ;  /* 0x0000e200ff027b82 */ /* 0x000ee40000000a00 */
.L_x_149:
[----:B-1--4-:R-:W-:Y:S02]  /*3f10*/  IADD3 R4, PT, PT, R0, -UR13, RZ ;  /* 0x8000000d00047c10 */ /* 0x012fe4000fffe0ff */
[----:B------:R-:W-:Y:S02]  /*3f20*/  IADD3 R8, PT, PT, R8, 0x8, RZ ;  /* 0x0000000808087810 */ /* 0x000fe40007ffe0ff */
[----:B------:R-:W-:Y:S01]  /*3f30*/  IADD3 R0, PT, PT, R0, 0x8, RZ ;  /* 0x0000000800007810 */ /* 0x000fe20007ffe0ff */
[----:B--2---:R-:W-:Y:S01]  /*3f40*/  IMAD R4, R4, R11, R11 ;  /* 0x0000000b04047224 */ /* 0x004fe200078e020b */
[----:B------:R-:W-:-:S03]  /*3f50*/  ISETP.NE.AND P0, PT, R8, UR12, PT ;  /* 0x0000000c08007c0c */ /* 0x000fc6000bf05270 */
[----:B------:R-:W-:-:S04]  /*3f60*/  IMAD.IADD R5, R4, 0x1, R9 ;  /* 0x0000000104057824 */ /* 0x000fc800078e0209 */
[----:B---3--:R-:W-:-:S05]  /*3f70*/  IMAD.WIDE R4, R5, 0x4, R2 ;  /* 0x0000000405047825 */ /* 0x008fca00078e0202 */
[----:B0-----:R4:W-:Y:S01]  /*3f80*/  STG.E desc[UR8][R4.64], RZ ;  /* 0x000000ff04007986 */ /* 0x0019e2000c101908 */
[----:B------:R-:W-:-:S05]  /*3f90*/  IMAD.WIDE R6, R11, 0x4, R4 ;  /* 0x000000040b067825 */ /* 0x000fca00078e0204 */
[----:B------:R4:W-:Y:S01]  /*3fa0*/  STG.E desc[UR8][R6.64], RZ ;  /* 0x000000ff06007986 */ /* 0x0009e2000c101908 */
        /* <DEDUP_REMOVED lines=12> */
[----:B------:R-:W-:Y:S05]  /*4070*/  @P0 BRA `(.L_x_149) ;  /* 0xfffffffc00a40947 */ /* 0x000fea000383ffff */
.L_x_148:
[----:B------:R-:W-:-:S09]  /*4080*/  UISETP.NE.AND UP1, UPT, UR7, URZ, UPT ;  /* 0x000000ff0700728c */ /* 0x000fd2000bf25270 */
[----:B------:R-:W-:Y:S05]  /*4090*/  BRA.U !UP1, `(.L_x_150) ;  /* 0x0000000109a47547 */ /* 0x000fea000b800000 */
[----:B------:R-:W-:Y:S01]  /*40a0*/  UISETP.NE.AND UP1, UPT, UR11, URZ, UPT ;  /* 0x000000ff0b00728c */ /* 0x000fe2000bf25270 */
[----:B------:R-:W-:Y:S10]  /*40b0*/  BRA.U !UP0, `(.L_x_151) ;  /* 0x00000001083c7547 */ /* 0x000ff4000b800000 */
[----:B----4-:R-:W2:Y:S01]  /*40c0*/  LDC R13, c[0x0][0x398] ;  /* 0x0000e600ff0d7b82 */ /* 0x010ea20000000800 */
[----:B------:R-:W3:Y:S07]  /*40d0*/  LDCU UR10, c[0x0][0x3a0] ;  /* 0x00007400ff0a77ac */ /* 0x000eee0008000800 */
[----:B------:R-:W4:Y:S01]  /*40e0*/  LDC.64 R2, c[0x0][0x388] ;  /* 0x0000e200ff027b82 */ /* 0x000f220000000a00 */
[C---:B---3--:R-:W-:Y:S01]  /*40f0*/  VIADD R4, R0.reuse, -UR10 ;  /* 0x8000000a00047c36 */ /* 0x048fe20008000000 */
[----:B------:R-:W-:-:S03]  /*4100*/  IADD3 R0, PT, PT, R0, 0x4, RZ ;  /* 0x0000000400007810 */ /* 0x000fc60007ffe0ff */
[----:B--2---:R-:W-:-:S05]  /*4110*/  IMAD R4, R4, R13, R13 ;  /* 0x0000000d04047224 */ /* 0x004fca00078e020d */
[----:B------:R-:W-:-:S05]  /*4120*/  IADD3 R5, PT, PT, R4, R9, RZ ;  /* 0x0000000904057210 */ /* 0x000fca0007ffe0ff */
[----:B----4-:R-:W-:-:S05]  /*4130*/  IMAD.WIDE R2, R5, 0x4, R2 ;  /* 0x0000000405027825 */ /* 0x010fca00078e0202 */
[----:B0-----:R2:W-:Y:S01]  /*4140*/  STG.E desc[UR8][R2.64], RZ ;  /* 0x000000ff02007986 */ /* 0x0015e2000c101908 */
[----:B------:R-:W-:-:S05]  /*4150*/  IMAD.WIDE R4, R13, 0x4, R2 ;  /* 0x000000040d047825 */ /* 0x000fca00078e0202 */
[----:B------:R2:W-:Y:S01]  /*4160*/  STG.E desc[UR8][R4.64], RZ ;  /* 0x000000ff04007986 */ /* 0x0005e2000c101908 */
[----:B------:R-:W-:-:S05]  /*4170*/  IMAD.WIDE R6, R13, 0x4, R4 ;  /* 0x000000040d067825 */ /* 0x000fca00078e0204 */
[----:B------:R2:W-:Y:S01]  /*4180*/  STG.E desc[UR8][R6.64], RZ ;  /* 0x000000ff06007986 */ /* 0x0005e2000c101908 */
[----:B------:R-:W-:-:S05]  /*4190*/  IMAD.WIDE R12, R13, 0x4, R6 ;  /* 0x000000040d0c7825 */ /* 0x000fca00078e0206 */
[----:B------:R2:W-:Y:S02]  /*41a0*/  STG.E desc[UR8][R12.64], RZ ;  /* 0x000000ff0c007986 */ /* 0x0005e4000c101908 */
.L_x_151:
[----:B------:R-:W-:Y:S05]  /*41b0*/  BRA.U !UP1, `(.L_x_150) ;  /* 0x00000001095c7547 */ /* 0x000fea000b800000 */
[----:B------:R-:W-:Y:S02]  /*41c0*/  UISETP.NE.AND UP1, UPT, UR11, 0x1, UPT ;  /* 0x000000010b00788c */ /* 0x000fe4000bf25270 */
[----:B------:R-:W-:-:S07]  /*41d0*/  ULOP3.LUT UP2, URZ, UR6, 0x1, URZ, 0xc0, !UPT ;  /* 0x0000000106ff7892 */ /* 0x000fce000f84c0ff */
[----:B------:R-:W-:Y:S05]  /*41e0*/  BRA.U !UP1, `(.L_x_152) ;  /* 0x00000001092c7547 */ /* 0x000fea000b800000 */
[----:B--2-4-:R-:W2:Y:S01]  /*41f0*/  LDC R5, c[0x0][0x398] ;  /* 0x0000e600ff057b82 */ /* 0x014ea20000000800 */
        /* <DEDUP_REMOVED lines=9> */
[----:B------:R3:W-:Y:S02]  /*4290*/  STG.E desc[UR8][R4.64], RZ ;  /* 0x000000ff04007986 */ /* 0x0007e4000c101908 */
.L_x_152:
[----:B------:R-:W-:Y:S05]  /*42a0*/  BRA.U !UP2, `(.L_x_150) ;  /* 0x000000010a207547 */ /* 0x000fea000b800000 */
[----:B--234-:R-:W2:Y:S01]  /*42b0*/  LDC R5, c[0x0][0x398] ;  /* 0x0000e600ff057b82 */ /* 0x01cea20000000800 */
[----:B------:R-:W3:Y:S07]  /*42c0*/  LDCU UR10, c[0x0][0x3a0] ;  /* 0x00007400ff0a77ac */ /* 0x000eee0008000800 */
[----:B------:R-:W4:Y:S01]  /*42d0*/  LDC.64 R2, c[0x0][0x388] ;  /* 0x0000e200ff027b82 */ /* 0x000f220000000a00 */
[----:B---3--:R-:W-:-:S04]  /*42e0*/  VIADD R0, R0, -UR10 ;  /* 0x8000000a00007c36 */ /* 0x008fc80008000000 */
[----:B--2---:R-:W-:-:S05]  /*42f0*/  IMAD R0, R0, R5, R5 ;  /* 0x0000000500007224 */ /* 0x004fca00078e0205 */
[----:B------:R-:W-:-:S05]  /*4300*/  IADD3 R5, PT, PT, R0, R9, RZ ;  /* 0x0000000900057210 */ /* 0x000fca0007ffe0ff */
[----:B----4-:R-:W-:-:S05]  /*4310*/  IMAD.WIDE R2, R5, 0x4, R2 ;  /* 0x0000000405027825 */ /* 0x010fca00078e0202 */
[----:B0-----:R0:W-:Y:S02]  /*4320*/  STG.E desc[UR8][R2.64], RZ ;  /* 0x000000ff02007986 */ /* 0x0011e4000c101908 */
.L_x_150:
[----:B------:R-:W5:Y:S01]  /*4330*/  LDCU UR10, c[0x0][0x398] ;  /* 0x00007300ff0a77ac */ /* 0x000f620008000800 */
[----:B------:R-:W-:-:S04]  /*4340*/  IADD3 R9, PT, PT, R9, UR4, RZ ;  /* 0x0000000409097c10 */ /* 0x000fc8000fffe0ff */
[----:B-----5:R-:W-:-:S13]  /*4350*/  ISETP.GE.AND P0, PT, R9, UR10, PT ;  /* 0x0000000a09007c0c */ /* 0x020fda000bf06270 */
[----:B------:R-:W-:Y:S05]  /*4360*/  @!P0 BRA `(.L_x_153) ;  /* 0xfffffff800cc8947 */ /* 0x000fea000383ffff */
[----:B01----:R-:W-:Y:S05]  /*4370*/  EXIT ;  /* 0x000000000000794d */ /* 0x003fea0003800000 */
.L_x_154:
        /* <DEDUP_REMOVED lines=16> */
.L_x_291:


//--------------------- .text._Z13conv_cols_gpuIiEvPT_PfS2_iii --------------------------
	.section	.text._Z13conv_cols_gpuIiEvPT_PfS2_iii,"ax",@progbits
	.align	128
        .global         _Z13conv_cols_gpuIiEvPT_PfS2_iii
        .type           _Z13conv_cols_gpuIiEvPT_PfS2_iii,@function
        .size           _Z13conv_cols_gpuIiEvPT_PfS2_iii,(.L_x_292 - _Z13conv_cols_gpuIiEvPT_PfS2_iii)
        .other          _Z13conv_cols_gpuIiEvPT_PfS2_iii,@"STO_CUDA_ENTRY STV_DEFAULT"
_Z13conv_cols_gpuIiEvPT_PfS2_iii:
.text._Z13conv_cols_gpuIiEvPT_PfS2_iii:
        /* <DEDUP_REMOVED lines=34> */
.L_x_184:
[----:B------:R-:W-:Y:S01]  /*0220*/  ISETP.GE.U32.AND P0, PT, R10, 0xf, PT ;  /* 0x0000000f0a00780c */ /* 0x000fe20003f06070 */
[----:B------:R-:W-:Y:S01]  /*0230*/  BSSY.RECONVERGENT B0, `(.L_x_157) ;  /* 0x0000051000007945 */ /* 0x000fe20003800200 */
[----:B------:R-:W-:-:S11]  /*0240*/  HFMA2 R28, -RZ, RZ, 0, 0 ;  /* 0x00000000ff1c7431 */ /* 0x000fd600000001ff */
[----:B0-----:R-:W-:Y:S05]  /*0250*/  @!P0 BRA `(.L_x_158) ;  /* 0x0000000400388947 */ /* 0x001fea0003800000 */
[----:B------:R-:W-:-:S07]  /*0260*/  IMAD.MOV.U32 R18, RZ, RZ, RZ ;  /* 0x000000ffff127224 */ /* 0x000fce00078e00ff */
.L_x_159:
        /* <DEDUP_REMOVED lines=77> */
.L_x_158:
[----:B0-----:R-:W-:Y:S05]  /*0740*/  BSYNC.RECONVERGENT B0 ;  /* 0x0000000000007941 */ /* 0x001fea0003800200 */
.L_x_157:
        /* <DEDUP_REMOVED lines=46> */
.L_x_161:
        /* <DEDUP_REMOVED lines=28> */
.L_x_162:
        /* <DEDUP_REMOVED lines=27> */
.L_x_160:
[----:B------:R-:W0:Y:S01]  /*0da0*/  LDC R13, c[0x0][0x3a0] ;  /* 0x0000e800ff0d7b82 */ /* 0x000e220000000800 */
[----:B------:R-:W-:Y:S01]  /*0db0*/  IMAD.MOV.U32 R26, RZ, RZ, RZ ;  /* 0x000000ffff1a7224 */ /* 0x000fe200078e00ff */
[----:B0-----:R-:W-:-:S04]  /*0dc0*/  IADD3 R14, PT, PT, R13, -0x2, RZ ;  /* 0xfffffffe0d0e7810 */ /* 0x001fc80007ffe0ff */
[----:B------:R-:W-:-:S13]  /*0dd0*/  ISETP.GE.U32.AND P0, PT, R14, 0xf, PT ;  /* 0x0000000f0e00780c */ /* 0x000fda0003f06070 */
[----:B------:R-:W-:Y:S05]  /*0de0*/  @!P0 BRA `(.L_x_163) ;  /* 0x0000000400848947 */ /* 0x000fea0003800000 */
[----:B------:R-:W0:Y:S01]  /*0df0*/  LDC R21, c[0x0][0x398] ;  /* 0x0000e600ff157b82 */ /* 0x000e220000000800 */
[----:B------:R-:W-:Y:S01]  /*0e00*/  HFMA2 R20, -RZ, RZ, 0, 0 ;  /* 0x00000000ff147431 */ /* 0x000fe200000001ff */
[----:B------:R-:W-:Y:S06]  /*0e10*/  BSSY.RECONVERGENT B0, `(.L_x_163) ;  /* 0x000005e000007945 */ /* 0x000fec0003800200 */
.L_x_164:
        /* <DEDUP_REMOVED lines=18> */
[C---:B------:R-:W-:Y:S01]  /*0f40*/  ISETP.EQ.AND P0, PT, R24.reuse, RZ, PT ;  /* 0x000000ff1800720c */ /* 0x040fe20003f02270 */
[----:B------:R-:W5:Y:S01]  /*0f50*/  LDG.E R23, desc[UR8][R22.64] ;  /* 0x0000000816177981 */ /* 0x000f62000c1e1900 */
[C---:B------:R-:W-:Y:S02]  /*0f60*/  ISETP.EQ.AND P1, PT, R24.reuse, 0x10, PT ;  /* 0x000000101800780c */ /* 0x040fe40003f22270 */
[C---:B------:R-:W-:Y:S01]  /*0f70*/  ISETP.EQ.AND P2, PT, R24.reuse, -0x10, PT ;  /* 0xfffffff01800780c */ /* 0x040fe20003f42270 */
[C---:B0-----:R-:W-:Y:S01]  /*0f80*/  IMAD.WIDE R28, R21.reuse, 0x4, R14 ;  /* 0x00000004151c7825 */ /* 0x041fe200078e020e */
[C---:B------:R-:W-:Y:S02]  /*0f90*/  ISETP.EQ.AND P3, PT, R24.reuse, -0x20, PT ;  /* 0xffffffe01800780c */ /* 0x040fe40003f62270 */
[----:B------:R-:W-:Y:S02]  /*0fa0*/  ISETP.EQ.AND P4, PT, R24, -0x30, PT ;  /* 0xffffffd01800780c */ /* 0x000fe40003f82270 */
[----:B------:R-:W5:Y:S04]  /*0fb0*/  LDG.E R24, desc[UR8][R28.64] ;  /* 0x000000081c187981 */ /* 0x000f68000c1e1900 */
[----:B------:R0:W5:Y:S02]  /*0fc0*/  LDG.E R22, desc[UR8][R14.64] ;  /* 0x000000080e167981 */ /* 0x000164000c1e1900 */
[----:B0-----:R-:W-:-:S05]  /*0fd0*/  IMAD.WIDE R14, R21, 0x4, R28 ;  /* 0x00000004150e7825 */ /* 0x001fca00078e021c */
[----:B------:R4:W5:Y:S01]  /*0fe0*/  LDG.E R27, desc[UR8][R14.64] ;  /* 0x000000080e1b7981 */ /* 0x000962000c1e1900 */
[----:B--2---:R-:W-:-:S04]  /*0ff0*/  I2FP.F32.S32 R17, R17 ;  /* 0x0000001100117245 */ /* 0x004fc80000201400 */
[----:B------:R-:W-:Y:S01]  /*1000*/  @P1 MOV R0, R17 ;  /* 0x0000001100001202 */ /* 0x000fe20000000f00 */
[----:B------:R-:W-:Y:S01]  /*1010*/  @P0 IMAD.MOV.U32 R2, RZ, RZ, R17 ;  /* 0x000000ffff020224 */ /* 0x000fe200078e0011 */
[----:B---3--:R-:W-:Y:S01]  /*1020*/  I2FP.F32.S32 R28, R16 ;  /* 0x00000010001c7245 */ /* 0x008fe20000201400 */
[----:B------:R-:W-:Y:S01]  /*1030*/  IMAD.WIDE R16, R21, 0x4, R14 ;  /* 0x0000000415107825 */ /* 0x000fe200078e020e */
[----:B----4-:R-:W-:-:S04]  /*1040*/  I2FP.F32.S32 R14, R26 ;  /* 0x0000001a000e7245 */ /* 0x010fc80000201400 */
[----:B------:R0:W2:Y:S01]  /*1050*/  LDG.E R26, desc[UR8][R16.64] ;  /* 0x00000008101a7981 */ /* 0x0000a2000c1e1900 */
[----:B------:R-:W-:Y:S01]  /*1060*/  @P0 IMAD.MOV.U32 R8, RZ, RZ, R28 ;  /* 0x000000ffff080224 */ /* 0x000fe200078e001c */
[----:B------:R-:W-:Y:S01]  /*1070*/  @P1 MOV R7, R28 ;  /* 0x0000001c00071202 */ /* 0x000fe20000000f00 */
[----:B------:R-:W-:Y:S01]  /*1080*/  @P0 IMAD.MOV.U32 R6, RZ, RZ, R14 ;  /* 0x000000ffff060224 */ /* 0x000fe200078e000e */
[----:B------:R-:W-:Y:S01]  /*1090*/  @P1 MOV R5, R14 ;  /* 0x0000000e00051202 */ /* 0x000fe20000000f00 */
[----:B0-----:R-:W-:Y:S01]  /*10a0*/  IMAD.WIDE R16, R21, 0x4, R16 ;  /* 0x0000000415107825 */ /* 0x001fe200078e0210 */
[----:B-----5:R-:W-:-:S04]  /*10b0*/  I2FP.F32.S32 R28, R25 ;  /* 0x00000019001c7245 */ /* 0x020fc80000201400 */
[----:B------:R-:W3:Y:S01]  /*10c0*/  LDG.E R25, desc[UR8][R16.64] ;  /* 0x0000000810197981 */ /* 0x000ee2000c1e1900 */
[----:B------:R-:W-:Y:S01]  /*10d0*/  IMAD.WIDE R14, R21, 0x4, R16 ;  /* 0x00000004150e7825 */ /* 0x000fe200078e0210 */
[----:B------:R-:W-:-:S03]  /*10e0*/  @P1 MOV R3, R28 ;  /* 0x0000001c00031202 */ /* 0x000fc60000000f00 */
[----:B------:R-:W-:Y:S02]  /*10f0*/  @P0 IMAD.MOV.U32 R4, RZ, RZ, R28 ;  /* 0x000000ffff040224 */ /* 0x000fe400078e001c */
[----:B------:R0:W4:Y:S01]  /*1100*/  LDG.E R28, desc[UR8][R14.64] ;  /* 0x000000080e1c7981 */ /* 0x000122000c1e1900 */
[----:B------:R-:W-:Y:S01]  /*1110*/  I2FP.F32.S32 R19, R19 ;  /* 0x0000001300137245 */ /* 0x000fe20000201400 */
[----:B0-----:R-:W-:Y:S01]  /*1120*/  IMAD.WIDE R14, R21, 0x4, R14 ;  /* 0x00000004150e7825 */ /* 0x001fe200078e020e */
[----:B------:R-:W-:-:S03]  /*1130*/  I2FP.F32.S32 R18, R18 ;  /* 0x0000001200127245 */ /* 0x000fc60000201400 */
[----:B------:R-:W-:Y:S01]  /*1140*/  @P2 IMAD.MOV.U32 R2, RZ, RZ, R19 ;  /* 0x000000ffff022224 */ /* 0x000fe200078e0013 */
[----:B------:R-:W-:Y:S01]  /*1150*/  @P0 MOV R0, R19 ;  /* 0x0000001300000202 */ /* 0x000fe20000000f00 */
[C---:B------:R-:W-:Y:S01]  /*1160*/  IMAD.WIDE R16, R21.reuse, 0x4, R14 ;  /* 0x0000000415107825 */ /* 0x040fe200078e020e */
[----:B------:R-:W-:Y:S01]  /*1170*/  @P0 MOV R7, R18 ;  /* 0x0000001200070202 */ /* 0x000fe20000000f00 */
[----:B------:R-:W5:Y:S02]  /*1180*/  LDG.E R29, desc[UR8][R14.64] ;  /* 0x000000080e1d7981 */ /* 0x000f64000c1e1900 */
[----:B------:R-:W-:Y:S02]  /*1190*/  @P2 IMAD.MOV.U32 R8, RZ, RZ, R18 ;  /* 0x000000ffff082224 */ /* 0x000fe400078e0012 */
[----:B------:R-:W-:Y:S01]  /*11a0*/  IMAD.WIDE R18, R21, 0x4, R16 ;  /* 0x0000000415127825 */ /* 0x000fe200078e0210 */
[----:B------:R-:W5:Y:S05]  /*11b0*/  LDG.E R14, desc[UR8][R16.64] ;  /* 0x00000008100e7981 */ /* 0x000f6a000c1e1900 */
[----:B------:R-:W5:Y:S01]  /*11c0*/  LDG.E R18, desc[UR8][R18.64] ;  /* 0x0000000812127981 */ /* 0x000f62000c1e1900 */
[----:B------:R-:W-:Y:S01]  /*11d0*/  I2FP.F32.S32 R23, R23 ;  /* 0x0000001700177245 */ /* 0x000fe20000201400 */
[----:B------:R-:W-:Y:S01]  /*11e0*/  VIADD R20, R20, 0x10 ;  /* 0x0000001014147836 */ /* 0x000fe20000000000 */
[----:B------:R-:W-:-:S02]  /*11f0*/  I2FP.F32.S32 R22, R22 ;  /* 0x0000001600167245 */ /* 0x000fc40000201400 */
[----:B------:R-:W-:Y:S01]  /*1200*/  @P0 MOV R5, R23 ;  /* 0x0000001700050202 */ /* 0x000fe20000000f00 */
[----:B------:R-:W-:Y:S01]  /*1210*/  @P2 IMAD.MOV.U32 R6, RZ, RZ, R23 ;  /* 0x000000ffff062224 */ /* 0x000fe200078e0017 */
[----:B------:R-:W-:Y:S02]  /*1220*/  @P0 MOV R3, R22 ;  /* 0x0000001600030202 */ /* 0x000fe40000000f00 */
[----:B------:R-:W-:Y:S01]  /*1230*/  I2FP.F32.S32 R24, R24 ;  /* 0x0000001800187245 */ /* 0x000fe20000201400 */
[----:B------:R-:W-:Y:S01]  /*1240*/  @P2 IMAD.MOV.U32 R4, RZ, RZ, R22 ;  /* 0x000000ffff042224 */ /* 0x000fe200078e0016 */
[----:B------:R-:W-:-:S03]  /*1250*/  I2FP.F32.S32 R27, R27 ;  /* 0x0000001b001b7245 */ /* 0x000fc60000201400 */
[----:B------:R-:W-:Y:S01]  /*1260*/  @P3 IMAD.MOV.U32 R2, RZ, RZ, R24 ;  /* 0x000000ffff023224 */ /* 0x000fe200078e0018 */
[----:B------:R-:W-:Y:S02]  /*1270*/  @P2 MOV R0, R24 ;  /* 0x0000001800002202 */ /* 0x000fe40000000f00 */
[----:B------:R-:W-:Y:S01]  /*1280*/  @P2 MOV R7, R27 ;  /* 0x0000001b00072202 */ /* 0x000fe20000000f00 */
[----:B------:R-:W-:Y:S01]  /*1290*/  @P3 IMAD.MOV.U32 R8, RZ, RZ, R27 ;  /* 0x000000ffff083224 */ /* 0x000fe200078e001b */
[----:B--2---:R-:W-:-:S04]  /*12a0*/  I2FP.F32.S32 R26, R26 ;  /* 0x0000001a001a7245 */ /* 0x004fc80000201400 */
[----:B------:R-:W-:Y:S01]  /*12b0*/  @P2 MOV R5, R26 ;  /* 0x0000001a00052202 */ /* 0x000fe20000000f00 */
[----:B------:R-:W-:Y:S01]  /*12c0*/  @P3 IMAD.MOV.U32 R6, RZ, RZ, R26 ;  /* 0x000000ffff063224 */ /* 0x000fe200078e001a */
[----:B------:R-:W-:-:S04]  /*12d0*/  LOP3.LUT R26, R10, 0xfffffff0, RZ, 0xc0, !PT ;  /* 0xfffffff00a1a7812 */ /* 0x000fc800078ec0ff */
[----:B------:R-:W-:Y:S02]  /*12e0*/  ISETP.NE.AND P0, PT, R20, R26, PT ;  /* 0x0000001a1400720c */ /* 0x000fe40003f05270 */
[----:B---3--:R-:W-:Y:S02]  /*12f0*/  I2FP.F32.S32 R25, R25 ;  /* 0x0000001900197245 */ /* 0x008fe40000201400 */
[----:B----4-:R-:W-:-:S03]  /*1300*/  I2FP.F32.S32 R28, R28 ;  /* 0x0000001c001c7245 */ /* 0x010fc60000201400 */
[----:B------:R-:W-:Y:S01]  /*1310*/  @P3 IMAD.MOV.U32 R4, RZ, RZ, R25 ;  /* 0x000000ffff043224 */ /* 0x000fe200078e0019 */
[----:B------:R-:W-:Y:S02]  /*1320*/  @P2 MOV R3, R25 ;  /* 0x0000001900032202 */ /* 0x000fe40000000f00 */
[----:B------:R-:W-:Y:S01]  /*1330*/  @P4 MOV R2, R28 ;  /* 0x0000001c00024202 */ /* 0x000fe20000000f00 */
[----:B------:R-:W-:Y:S01]  /*1340*/  @P3 IMAD.MOV.U32 R0, RZ, RZ, R28 ;  /* 0x000000ffff003224 */ /* 0x000fe200078e001c */
[----:B-----5:R-:W-:-:S04]  /*1350*/  I2FP.F32.S32 R29, R29 ;  /* 0x0000001d001d7245 */ /* 0x020fc80000201400 */
[----:B------:R-:W-:Y:S01]  /*1360*/  @P4 MOV R8, R29 ;  /* 0x0000001d00084202 */ /* 0x000fe20000000f00 */
[----:B------:R-:W-:Y:S01]  /*1370*/  @P3 IMAD.MOV.U32 R7, RZ, RZ, R29 ;  /* 0x000000ffff073224 */ /* 0x000fe200078e001d */
[----:B------:R-:W-:Y:S02]  /*1380*/  I2FP.F32.S32 R14, R14 ;  /* 0x0000000e000e7245 */ /* 0x000fe40000201400 */
[----:B------:R-:W-:-:S03]  /*1390*/  I2FP.F32.S32 R18, R18 ;  /* 0x0000001200127245 */ /* 0x000fc60000201400 */
[----:B------:R-:W-:Y:S01]  /*13a0*/  @P3 IMAD.MOV.U32 R5, RZ, RZ, R14 ;  /* 0x000000ffff053224 */ /* 0x000fe200078e000e */
[----:B------:R-:W-:Y:S02]  /*13b0*/  @P4 MOV R6, R14 ;  /* 0x0000000e00064202 */ /* 0x000fe40000000f00 */
[----:B------:R-:W-:Y:S01]  /*13c0*/  @P4 MOV R4, R18 ;  /* 0x0000001200044202 */ /* 0x000fe20000000f00 */
[----:B------:R-:W-:Y:S01]  /*13d0*/  @P3 IMAD.MOV.U32 R3, RZ, RZ, R18 ;  /* 0x000000ffff033224 */ /* 0x000fe200078e0012 */
[----:B------:R-:W-:Y:S06]  /*13e0*/  @P0 BRA `(.L_x_164) ;  /* 0xfffffff8008c0947 */ /* 0x000fec000383ffff */
[----:B------:R-:W-:Y:S05]  /*13f0*/  BSYNC.RECONVERGENT B0 ;  /* 0x0000000000007941 */ /* 0x000fea0003800200 */
.L_x_163:
[----:B------:R-:W-:Y:S01]  /*1400*/  LOP3.LUT P0, RZ, R10, 0xf, RZ, 0xc0, !PT ;  /* 0x0000000f0aff7812 */ /* 0x000fe2000780c0ff */
[----:B------:R-:W-:-:S12]  /*1410*/  BSSY.RECONVERGENT B0, `(.L_x_165) ;  /* 0x0000076000007945 */ /* 0x000fd80003800200 */
[----:B------:R-:W-:Y:S05]  /*1420*/  @!P0 BRA `(.L_x_166) ;  /* 0x0000000400d08947 */ /* 0x000fea0003800000 */
[----:B------:R-:W-:Y:S02]  /*1430*/  ISETP.GE.U32.AND P0, PT, R12, 0x7, PT ;  /* 0x000000070c00780c */ /* 0x000fe40003f06070 */
[----:B------:R-:W-:-:S04]  /*1440*/  IADD3 R10, PT, PT, R13, -0x1, RZ ;  /* 0xffffffff0d0a7810 */ /* 0x000fc80007ffe0ff */
        /* <DEDUP_REMOVED lines=13> */
[----:B------:R0:W5:Y:S02]  /*1520*/  LDG.E R27, desc[UR8][R14.64] ;  /* 0x000000080e1b7981 */ /* 0x000164000c1e1900 */
[C---:B------:R-:W-:Y:S02]  /*1530*/  IMAD.WIDE R24, R13.reuse, 0x4, R16 ;  /* 0x000000040d187825 */ /* 0x040fe400078e0210 */
[----:B------:R-:W5:Y:S02]  /*1540*/  LDG.E R16, desc[UR8][R16.64] ;  /* 0x0000000810107981 */ /* 0x000f64000c1e1900 */
        /* <DEDUP_REMOVED lines=9> */
[----:B------:R-:W-:Y:S01]  /*15e0*/  ISETP.EQ.AND P3, PT, R13, -0x10, PT ;  /* 0xfffffff00d00780c */ /* 0x000fe20003f62270 */
[----:B------:R-:W-:Y:S01]  /*15f0*/  VIADD R26, R26, 0x8 ;  /* 0x000000081a1a7836 */ /* 0x000fe20000000000 */
[----:B--2---:R-:W-:Y:S02]  /*1600*/  I2FP.F32.S32 R22, R22 ;  /* 0x0000001600167245 */ /* 0x004fe40000201400 */
[----:B---3--:R-:W-:-:S05]  /*1610*/  I2FP.F32.S32 R20, R20 ;  /* 0x0000001400147245 */ /* 0x008fca0000201400 */
[----:B------:R-:W-:Y:S01]  /*1620*/  @P0 IMAD.MOV.U32 R2, RZ, RZ, R22 ;  /* 0x000000ffff020224 */ /* 0x000fe200078e0016 */
[----:B----4-:R-:W-:Y:S02]  /*1630*/  I2FP.F32.S32 R18, R18 ;  /* 0x0000001200127245 */ /* 0x010fe40000201400 */
[----:B-----5:R-:W-:Y:S01]  /*1640*/  I2FP.F32.S32 R27, R27 ;  /* 0x0000001b001b7245 */ /* 0x020fe20000201400 */
[----:B------:R-:W-:Y:S01]  /*1650*/  @P0 IMAD.MOV.U32 R8, RZ, RZ, R20 ;  /* 0x000000ffff080224 */ /* 0x000fe200078e0014 */
[----:B------:R-:W-:Y:S01]  /*1660*/  @P2 MOV R0, R22 ;  /* 0x0000001600002202 */ /* 0x000fe20000000f00 */
[----:B------:R-:W-:Y:S01]  /*1670*/  @P0 IMAD.MOV.U32 R6, RZ, RZ, R18 ;  /* 0x000000ffff060224 */ /* 0x000fe200078e0012 */
[----:B------:R-:W-:Y:S01]  /*1680*/  I2FP.F32.S32 R16, R16 ;  /* 0x0000001000107245 */ /* 0x000fe20000201400 */
[----:B------:R-:W-:Y:S01]  /*1690*/  @P0 IMAD.MOV.U32 R4, RZ, RZ, R27 ;  /* 0x000000ffff040224 */ /* 0x000fe200078e001b */
[----:B------:R-:W-:Y:S02]  /*16a0*/  @P2 MOV R7, R20 ;  /* 0x0000001400072202 */ /* 0x000fe40000000f00 */
[----:B------:R-:W-:Y:S01]  /*16b0*/  I2FP.F32.S32 R24, R24 ;  /* 0x0000001800187245 */ /* 0x000fe20000201400 */
[----:B------:R-:W-:Y:S01]  /*16c0*/  @P3 IMAD.MOV.U32 R2, RZ, RZ, R16 ;  /* 0x000000ffff023224 */ /* 0x000fe200078e0010 */
[----:B------:R-:W-:-:S02]  /*16d0*/  @P2 MOV R5, R18 ;  /* 0x0000001200052202 */ /* 0x000fc40000000f00 */
[----:B------:R-:W-:Y:S02]  /*16e0*/  I2FP.F32.S32 R28, R28 ;  /* 0x0000001c001c7245 */ /* 0x000fe40000201400 */
[----:B------:R-:W-:Y:S01]  /*16f0*/  I2FP.F32.S32 R14, R14 ;  /* 0x0000000e000e7245 */ /* 0x000fe20000201400 */
[----:B------:R-:W-:Y:S01]  /*1700*/  @P3 IMAD.MOV.U32 R8, RZ, RZ, R24 ;  /* 0x000000ffff083224 */ /* 0x000fe200078e0018 */
[----:B------:R-:W-:Y:S01]  /*1710*/  @P2 MOV R3, R27 ;  /* 0x0000001b00032202 */ /* 0x000fe20000000f00 */
[----:B------:R-:W-:Y:S01]  /*1720*/  @P3 IMAD.MOV.U32 R6, RZ, RZ, R28 ;  /* 0x000000ffff063224 */ /* 0x000fe200078e001c */
[----:B------:R-:W-:Y:S01]  /*1730*/  @P0 MOV R0, R16 ;  /* 0x0000001000000202 */ /* 0x000fe20000000f00 */
[----:B------:R-:W-:Y:S01]  /*1740*/  @P3 IMAD.MOV.U32 R4, RZ, RZ, R14 ;  /* 0x000000ffff043224 */ /* 0x000fe200078e000e */
[----:B------:R-:W-:Y:S02]  /*1750*/  @P0 MOV R7, R24 ;  /* 0x0000001800070202 */ /* 0x000fe40000000f00 */
[----:B------:R-:W-:-:S02]  /*1760*/  @P0 MOV R5, R28 ;  /* 0x0000001c00050202 */ /* 0x000fc40000000f00 */
[----:B------:R-:W-:-:S07]  /*1770*/  @P0 MOV R3, R14 ;  /* 0x0000000e00030202 */ /* 0x000fce0000000f00 */
.L_x_167:
        /* <DEDUP_REMOVED lines=18> */
[----:B------:R-:W-:Y:S02]  /*18a0*/  ISETP.EQ.AND P1, PT, R13, 0x10, PT ;  /* 0x000000100d00780c */ /* 0x000fe40003f22270 */
[----:B------:R-:W-:Y:S02]  /*18b0*/  IADD3 R26, PT, PT, R26, 0x4, RZ ;  /* 0x000000041a1a7810 */ /* 0x000fe40007ffe0ff */
[----:B--2---:R-:W-:-:S07]  /*18c0*/  I2FP.F32.S32 R13, R18 ;  /* 0x00000012000d7245 */ /* 0x004fce0000201400 */
[----:B------:R-:W-:Y:S02]  /*18d0*/  @P0 MOV R2, R13 ;  /* 0x0000000d00020202 */ /* 0x000fe40000000f00 */
[----:B------:R-:W-:Y:S01]  /*18e0*/  @P1 IMAD.MOV.U32 R0, RZ, RZ, R13 ;  /* 0x000000ffff001224 */ /* 0x000fe200078e000d */
[----:B---3--:R-:W-:Y:S02]  /*18f0*/  I2FP.F32.S32 R22, R16 ;  /* 0x0000001000167245 */ /* 0x008fe40000201400 */
[----:B----4-:R-:W-:Y:S02]  /*1900*/  I2FP.F32.S32 R13, R14 ;  /* 0x0000000e000d7245 */ /* 0x010fe40000201400 */
[----:B-----5:R-:W-:Y:S01]  /*1910*/  I2FP.F32.S32 R20, R20 ;  /* 0x0000001400147245 */ /* 0x020fe20000201400 */
[----:B------:R-:W-:Y:S01]  /*1920*/  @P1 IMAD.MOV.U32 R7, RZ, RZ, R22 ;  /* 0x000000ffff071224 */ /* 0x000fe200078e0016 */
[----:B------:R-:W-:Y:S01]  /*1930*/  @P0 MOV R8, R22 ;  /* 0x0000001600080202 */ /* 0x000fe20000000f00 */
[----:B------:R-:W-:Y:S01]  /*1940*/  @P1 IMAD.MOV.U32 R5, RZ, RZ, R13 ;  /* 0x000000ffff051224 */ /* 0x000fe200078e000d */
[----:B------:R-:W-:Y:S01]  /*1950*/  @P0 MOV R6, R13 ;  /* 0x0000000d00060202 */ /* 0x000fe20000000f00 */
[----:B------:R-:W-:Y:S01]  /*1960*/  @P1 IMAD.MOV.U32 R3, RZ, RZ, R20 ;  /* 0x000000ffff031224 */ /* 0x000fe200078e0014 */
[----:B------:R-:W-:-:S07]  /*1970*/  @P0 MOV R4, R20 ;  /* 0x0000001400040202 */ /* 0x000fce0000000f00 */
.L_x_168:
[----:B------:R-:W-:Y:S05]  /*1980*/  BRA.U !UP1, `(.L_x_166) ;  /* 0x0000000109787547 */ /* 0x000fea000b800000 */
[----:B------:R-:W0:Y:S08]  /*1990*/  LDC R19, c[0x0][0x398] ;  /* 0x0000e600ff137b82 */ /* 0x000e300000000800 */
[----:B------:R-:W1:Y:S01]  /*19a0*/  LDC.64 R14, c[0x0][0x380] ;  /* 0x0000e000ff0e7b82 */ /* 0x000e620000000a00 */
[----:B0-----:R-:W-:-:S04]  /*19b0*/  IMAD R13, R26, R19, R9 ;  /* 0x000000131a0d7224 */ /* 0x001fc800078e0209 */
[----:B-1----:R-:W-:-:S05]  /*19c0*/  IMAD.WIDE R14, R13, 0x4, R14 ;  /* 0x000000040d0e7825 */ /* 0x002fca00078e020e */
[----:B------:R-:W2:Y:S01]  /*19d0*/  LDG.E R13, desc[UR8][R14.64] ;  /* 0x000000080e0d7981 */ /* 0x000ea2000c1e1900 */
[----:B------:R-:W-:Y:S01]  /*19e0*/  IMAD.MOV.U32 R17, RZ, RZ, 0x10 ;  /* 0x00000010ff117424 */ /* 0x000fe200078e00ff */
[----:B------:R-:W-:-:S03]  /*19f0*/  UISETP.NE.AND UP0, UPT, UR5, 0x1, UPT ;  /* 0x000000010500788c */ /* 0x000fc6000bf05270 */
[----:B------:R-:W-:-:S05]  /*1a00*/  IMAD R26, R26, 0x4, R17 ;  /* 0x000000041a1a7824 */ /* 0x000fca00078e0211 */
[C---:B------:R-:W-:Y:S02]  /*1a10*/  ISETP.EQ.AND P0, PT, R26.reuse, RZ, PT ;  /* 0x000000ff1a00720c */ /* 0x040fe40003f02270 */
[----:B------:R-:W-:Y:S02]  /*1a20*/  ISETP.EQ.AND P1, PT, R26, 0x10, PT ;  /* 0x000000101a00780c */ /* 0x000fe40003f22270 */
[----:B--2---:R-:W-:-:S09]  /*1a30*/  I2FP.F32.S32 R13, R13 ;  /* 0x0000000d000d7245 */ /* 0x004fd20000201400 */
[----:B------:R-:W-:Y:S02]  /*1a40*/  @P0 MOV R2, R13 ;  /* 0x0000000d00020202 */ /* 0x000fe40000000f00 */
        /* <DEDUP_REMOVED lines=12> */
[----:B--2---:R-:W-:Y:S02]  /*1b10*/  I2FP.F32.S32 R13, R16 ;  /* 0x00000010000d7245 */ /* 0x004fe40000201400 */
[----:B---3--:R-:W-:-:S03]  /*1b20*/  @P4 I2FP.F32.S32 R18, R14 ;  /* 0x0000000e00124245 */ /* 0x008fc60000201400 */
[----:B------:R-:W-:Y:S01]  /*1b30*/  @P1 IMAD.MOV.U32 R7, RZ, RZ, R13 ;  /* 0x000000ffff071224 */ /* 0x000fe200078e000d */
[----:B------:R-:W-:-:S03]  /*1b40*/  @P0 MOV R8, R13 ;  /* 0x0000000d00080202 */ /* 0x000fc60000000f00 */
[----:B------:R-:W-:Y:S02]  /*1b50*/  @P2 MOV R6, R18 ;  /* 0x0000001200062202 */ /* 0x000fe40000000f00 */
[----:B------:R-:W-:-:S07]  /*1b60*/  @P3 IMAD.MOV.U32 R5, RZ, RZ, R18 ;  /* 0x000000ffff053224 */ /* 0x000fce00078e0012 */
.L_x_166:
[----:B------:R-:W-:Y:S05]  /*1b70*/  BSYNC.RECONVERGENT B0 ;  /* 0x0000000000007941 */ /* 0x000fea0003800200 */
.L_x_165:
[----:B------:R-:W-:Y:S01]  /*1b80*/  BSSY.RECONVERGENT B0, `(.L_x_169) ;  /* 0x00001ae000007945 */ /* 0x000fe20003800200 */
[----:B------:R-:W-:-:S07]  /*1b90*/  MOV R16, R10 ;  /* 0x0000000a00107202 */ /* 0x000fce0000000f00 */
.L_x_183:
[----:B0-----:R-:W0:Y:S08]  /*1ba0*/  LDC R18, c[0x0][0x398] ;  /* 0x0000e600ff127b82 */ /* 0x001e300000000800 */
[----:B------:R-:W1:Y:S01]  /*1bb0*/  LDC.64 R14, c[0x0][0x380] ;  /* 0x0000e000ff0e7b82 */ /* 0x000e620000000a00 */
[----:B0-----:R-:W-:-:S04]  /*1bc0*/  IMAD R13, R16, R18, R9 ;  /* 0x00000012100d7224 */ /* 0x001fc800078e0209 */
[----:B-1----:R-:W-:-:S06]  /*1bd0*/  IMAD.WIDE R14, R13, 0x4, R14 ;  /* 0x000000040d0e7825 */ /* 0x002fcc00078e020e */
[----:B------:R-:W2:Y:S01]  /*1be0*/  LDG.E R14, desc[UR8][R14.64] ;  /* 0x000000080e0e7981 */ /* 0x000ea2000c1e1900 */
[C---:B------:R-:W-:Y:S01]  /*1bf0*/  ISETP.EQ.AND P0, PT, R11.reuse, 0x4, PT ;  /* 0x000000040b00780c */ /* 0x040fe20003f02270 */
[----:B------:R-:W-:Y:S01]  /*1c00*/  BSSY.RECONVERGENT B1, `(.L_x_170) ;  /* 0x0000072000017945 */ /* 0x000fe20003800200 */
[C---:B------:R-:W-:Y:S02]  /*1c10*/  ISETP.EQ.AND P6, PT, R11.reuse, RZ, PT ;  /* 0x000000ff0b00720c */ /* 0x040fe40003fc2270 */
[C---:B------:R-:W-:Y:S02]  /*1c20*/  ISETP.EQ.AND P1, PT, R11.reuse, 0x8, PT ;  /* 0x000000080b00780c */ /* 0x040fe40003f22270 */
[C---:B------:R-:W-:Y:S02]  /*1c30*/  ISETP.EQ.AND P2, PT, R11.reuse, 0xc, PT ;  /* 0x0000000c0b00780c */ /* 0x040fe40003f42270 */
[C---:B------:R-:W-:Y:S02]  /*1c40*/  ISETP.EQ.AND P3, PT, R11.reuse, 0x10, PT ;  /* 0x000000100b00780c */ /* 0x040fe40003f62270 */
[----:B------:R-:W-:-:S02]  /*1c50*/  ISETP.EQ.AND P4, PT, R11, 0x14, PT ;  /* 0x000000140b00780c */ /* 0x000fc40003f82270 */
[----:B------:R-:W-:Y:S02]  /*1c60*/  ISETP.EQ.AND P5, PT, R11, 0x18, PT ;  /* 0x000000180b00780c */ /* 0x000fe40003fa2270 */
[----:B--2---:R-:W-:Y:S01]  /*1c70*/  I2FP.F32.S32 R13, R14 ;  /* 0x0000000e000d7245 */ /* 0x004fe20000201400 */
[----:B------:R-:W-:-:S03]  /*1c80*/  HFMA2 R14, -RZ, RZ, 0, 0 ;  /* 0x00000000ff0e7431 */ /* 0x000fc600000001ff */
[-C--:B------:R-:W-:Y:S01]  /*1c90*/  @P0 MOV R8, R13.reuse ;  /* 0x0000000d00080202 */ /* 0x080fe20000000f00 */
[--C-:B------:R-:W-:Y:S01]  /*1ca0*/  @P6 IMAD.MOV.U32 R2, RZ, RZ, R13.reuse ;  /* 0x000000ffff026224 */ /* 0x100fe200078e000d */
[----:B------:R-:W-:Y:S01]  /*1cb0*/  ISETP.GE.U32.AND P0, PT, R10, 0xf, PT ;  /* 0x0000000f0a00780c */ /* 0x000fe20003f06070 */
[--C-:B------:R-:W-:Y:S01]  /*1cc0*/  @P1 IMAD.MOV.U32 R6, RZ, RZ, R13.reuse ;  /* 0x000000ffff061224 */ /* 0x100fe200078e000d */
[----:B------:R-:W-:Y:S01]  /*1cd0*/  ISETP.EQ.AND P6, PT, R11, 0x1c, PT ;  /* 0x0000001c0b00780c */ /* 0x000fe20003fc2270 */
[--C-:B------:R-:W-:Y:S01]  /*1ce0*/  @P3 IMAD.MOV.U32 R0, RZ, RZ, R13.reuse ;  /* 0x000000ffff003224 */ /* 0x100fe200078e000d */
[-C--:B------:R-:W-:Y:S01]  /*1cf0*/  @P2 MOV R4, R13.reuse ;  /* 0x0000000d00042202 */ /* 0x080fe20000000f00 */
[----:B------:R-:W-:Y:S01]  /*1d00*/  @P5 IMAD.MOV.U32 R5, RZ, RZ, R13 ;  /* 0x000000ffff055224 */ /* 0x000fe200078e000d */
[----:B------:R-:W-:-:S09]  /*1d10*/  @P4 MOV R7, R13 ;  /* 0x0000000d00074202 */ /* 0x000fd20000000f00 */
[----:B------:R-:W-:Y:S01]  /*1d20*/  @P6 MOV R3, R13 ;  /* 0x0000000d00036202 */ /* 0x000fe20000000f00 */
[----:B------:R-:W-:Y:S01]  /*1d30*/  IMAD.MOV.U32 R13, RZ, RZ, RZ ;  /* 0x000000ffff0d7224 */ /* 0x000fe200078e00ff */
[----:B------:R-:W-:Y:S06]  /*1d40*/  @!P0 BRA `(.L_x_171) ;  /* 0x0000000400748947 */ /* 0x000fec0003800000 */
[----:B------:R-:W-:Y:S01]  /*1d50*/  IMAD.MOV.U32 R13, RZ, RZ, RZ ;  /* 0x000000ffff0d7224 */ /* 0x000fe200078e00ff */
[----:B------:R-:W-:-:S07]  /*1d60*/  MOV R21, RZ ;  /* 0x000000ff00157202 */ /* 0x000fce0000000f00 */
.L_x_172:
        /* <DEDUP_REMOVED lines=40> */
[----:B------:R-:W-:Y:S01]  /*1ff0*/  FFMA R14, R15, R22, R14 ;  /* 0x000000160f0e7223 */ /* 0x000fe2000000000e */
[----:B------:R-:W-:-:S02]  /*2000*/  @P2 MOV R13, R4 ;  /* 0x00000004000d2202 */ /* 0x000fc40000000f00 */
[----:B------:R-:W-:Y:S01]  /*2010*/  @P0 MOV R13, R3 ;  /* 0x00000003000d0202 */ /* 0x000fe20000000f00 */
[----:B------:R-:W-:Y:S01]  /*2020*/  FFMA R20, R17, R24, R14 ;  /* 0x0000001811147223 */ /* 0x000fe2000000000e */
        /* <DEDUP_REMOVED lines=26> */
[----:B------:R-:W-:-:S02]  /*21d0*/  @P1 IMAD.MOV.U32 R17, RZ, RZ, R0 ;  /* 0x000000ffff111224 */ /* 0x000fc400078e0000 */
[----:B------:R-:W-:Y:S01]  /*21e0*/  FFMA R13, R14, R15, R13 ;  /* 0x0000000f0e0d7223 */ /* 0x000fe2000000000d */
[----:B------:R-:W-:Y:S01]  /*21f0*/  @P0 MOV R20, R6 ;  /* 0x0000000600140202 */ /* 0x000fe20000000f00 */
[----:B------:R-:W-:Y:S01]  /*2200*/  @P1 IMAD.MOV.U32 R14, RZ, RZ, R8 ;  /* 0x000000ffff0e1224 */ /* 0x000fe200078e0008 */
[----:B------:R-:W-:Y:S01]  /*2210*/  @P0 MOV R22, R4 ;  /* 0x0000000400160202 */ /* 0x000fe20000000f00 */
[----:B------:R-:W-:Y:S01]  /*2220*/  FFMA R19, R24, R17, R13 ;  /* 0x0000001118137223 */ /* 0x000fe2000000000d */
[----:B------:R-:W-:Y:S01]  /*2230*/  @P0 MOV R17, R8 ;  /* 0x0000000800110202 */ /* 0x000fe20000000f00 */
        /* <DEDUP_REMOVED lines=9> */
[----:B------:R-:W-:-:S03]  /*22d0*/  @P3 IMAD.MOV.U32 R15, RZ, RZ, R3 ;  /* 0x000000ffff0f3224 */ /* 0x000fc600078e0003 */
[----:B------:R-:W-:-:S04]  /*22e0*/  FFMA R14, R13, R20, R14 ;  /* 0x000000140d0e7223 */ /* 0x000fc8000000000e */
[----:B------:R-:W-:Y:S01]  /*22f0*/  FFMA R13, R15, R22, R14 ;  /* 0x000000160f0d7223 */ /* 0x000fe2000000000e */
[----:B------:R-:W-:Y:S06]  /*2300*/  @P0 BRA `(.L_x_172) ;  /* 0xfffffff800980947 */ /* 0x000fec000383ffff */
[----:B------:R-:W-:-:S07]  /*2310*/  IMAD.U32 R14, RZ, RZ, UR12 ;  /* 0x0000000cff0e7e24 */ /* 0x000fce000f8e00ff */
.L_x_171:
[----:B------:R-:W-:Y:S05]  /*2320*/  BSYNC.RECONVERGENT B1 ;  /* 0x0000000000017941 */ /* 0x000fea0003800200 */
.L_x_170:
[----:B------:R-:W-:-:S09]  /*2330*/  UISETP.NE.AND UP0, UPT, UR10, URZ, UPT ;  /* 0x000000ff0a00728c */ /* 0x000fd2000bf05270 */
[----:B------:R-:W-:Y:S05]  /*2340*/  BRA.U !UP0, `(.L_x_173) ;  /* 0x0000000508c47547 */ /* 0x000fea000b800000 */
[----:B------:R-:W-:Y:S02]  /*2350*/  UIADD3 UR13, UPT, UPT, UR10, -0x1, URZ ;  /* 0xffffffff0a0d7890 */ /* 0x000fe4000fffe0ff */
[----:B------:R-:W-:Y:S02]  /*2360*/  UISETP.NE.AND UP1, UPT, UR11, URZ, UPT ;  /* 0x000000ff0b00728c */ /* 0x000fe4000bf25270 */
[----:B------:R-:W-:-:S09]  /*2370*/  UISETP.GE.U32.AND UP0, UPT, UR13, 0x7, UPT ;  /* 0x000000070d00788c */ /* 0x000fd2000bf06070 */
[----:B------:R-:W-:Y:S05]  /*2380*/  BRA.U !UP0, `(.L_x_174) ;  /* 0x0000000108b87547 */ /* 0x000fea000b800000 */
[C---:B------:R-:W-:Y:S01]  /*2390*/  SHF.L.U32 R19, R14.reuse, 0x2, RZ ;  /* 0x000000020e137819 */ /* 0x040fe200000006ff */
[----:B------:R-:W-:-:S03]  /*23a0*/  VIADD R14, R14, 0x8 ;  /* 0x000000080e0e7836 */ /* 0x000fc60000000000 */
[C---:B------:R-:W-:Y:S02]  /*23b0*/  ISETP.EQ.AND P2, PT, R19.reuse, -0x10, PT ;  /* 0xfffffff01300780c */ /* 0x040fe40003f42270 */
[C---:B------:R-:W-:Y:S02]  /*23c0*/  ISETP.EQ.AND P0, PT, R19.reuse, RZ, PT ;  /* 0x000000ff1300720c */ /* 0x040fe40003f02270 */
[C---:B------:R-:W-:Y:S02]  /*23d0*/  ISETP.EQ.AND P1, PT, R19.reuse, 0x10, PT ;  /* 0x000000101300780c */ /* 0x040fe40003f22270 */
[----:B------:R-:W-:-:S07]  /*23e0*/  ISETP.EQ.AND P3, PT, R19, -0x20, PT ;  /* 0xffffffe01300780c */ /* 0x000fce0003f62270 */
[----:B------:R-:W-:Y:S01]  /*23f0*/  @P2 MOV R15, R2 ;  /* 0x00000002000f2202 */ /* 0x000fe20000000f00 */
[--C-:B------:R-:W-:Y:S01]  /*2400*/  @P2 IMAD.MOV.U32 R24, RZ, RZ, R2.reuse ;  /* 0x000000ffff182224 */ /* 0x100fe200078e0002 */
[----:B------:R-:W-:Y:S01]  /*2410*/  @P0 MOV R15, R0 ;  /* 0x00000000000f0202 */ /* 0x000fe20000000f00 */
        /* <DEDUP_REMOVED lines=37> */
.L_x_174:
        /* <DEDUP_REMOVED lines=30> */
.L_x_175:
[----:B------:R-:W-:Y:S05]  /*2850*/  BRA.U !UP1, `(.L_x_173) ;  /* 0x0000000109807547 */ /* 0x000fea000b800000 */
[----:B------:R-:W-:Y:S01]  /*2860*/  SHF.L.U32 R14, R14, 0x2, RZ ;  /* 0x000000020e0e7819 */ /* 0x000fe200000006ff */
[----:B------:R-:W-:-:S03]  /*2870*/  UISETP.NE.AND UP0, UPT, UR7, 0x1, UPT ;  /* 0x000000010700788c */ /* 0x000fc6000bf05270 */
[C---:B------:R-:W-:Y:S02]  /*2880*/  ISETP.EQ.AND P0, PT, R14.reuse, -0x10, PT ;  /* 0xfffffff00e00780c */ /* 0x040fe40003f02270 */
[C---:B------:R-:W-:Y:S02]  /*2890*/  ISETP.EQ.AND P5, PT, R14.reuse, RZ, PT ;  /* 0x000000ff0e00720c */ /* 0x040fe40003fa2270 */
[C---:B------:R-:W-:Y:S02]  /*28a0*/  ISETP.EQ.AND P2, PT, R14.reuse, RZ, PT ;  /* 0x000000ff0e00720c */ /* 0x040fe40003f42270 */
[----:B------:R-:W-:-:S07]  /*28b0*/  ISETP.EQ.AND P1, PT, R14, 0x10, PT ;  /* 0x000000100e00780c */ /* 0x000fce0003f22270 */
        /* <DEDUP_REMOVED lines=9> */
[----:B------:R-:W-:Y:S01]  /*2950*/  PLOP3.LUT P4, PT, PT, PT, PT, 0x8, 0x80 ;  /* 0x000000000080781c */ /* 0x000fe20003f8e170 */
[----:B------:R-:W-:Y:S01]  /*2960*/  @P1 IMAD.MOV.U32 R14, RZ, RZ, R7 ;  /* 0x000000ffff0e1224 */ /* 0x000fe200078e0007 */
[----:B------:R-:W-:Y:S02]  /*2970*/  @P0 MOV R15, R8 ;  /* 0x00000008000f0202 */ /* 0x000fe40000000f00 */
[----:B------:R-:W-:Y:S02]  /*2980*/  PLOP3.LUT P3, PT, PT, PT, UP0, 0x80, 0x8 ;  /* 0x000000000008781c */ /* 0x000fe40003f6f008 */
[----:B------:R-:W-:-:S05]  /*2990*/  @P2 MOV R15, R7 ;  /* 0x00000007000f2202 */ /* 0x000fca0000000f00 */
[----:B------:R-:W-:-:S06]  /*29a0*/  FFMA R13, R14, R15, R13 ;  /* 0x0000000f0e0d7223 */ /* 0x000fcc000000000d */
[----:B------:R-:W-:Y:S02]  /*29b0*/  @P3 PLOP3.LUT P6, PT, P0, PT, PT, 0x80, 0x8 ;  /* 0x000000000008381c */ /* 0x000fe400007cf070 */
[----:B------:R-:W-:Y:S02]  /*29c0*/  @P3 PLOP3.LUT P4, PT, P5, PT, PT, 0x80, 0x8 ;  /* 0x000000000008381c */ /* 0x000fe40002f8f070 */
[----:B------:R-:W-:Y:S02]  /*29d0*/  PLOP3.LUT P0, PT, PT, PT, PT, 0x8, 0x80 ;  /* 0x000000000080781c */ /* 0x000fe40003f0e170 */
[----:B------:R-:W-:Y:S02]  /*29e0*/  PLOP3.LUT P5, PT, PT, PT, PT, 0x8, 0x80 ;  /* 0x000000000080781c */ /* 0x000fe40003fae170 */
[----:B------:R-:W-:Y:S02]  /*29f0*/  @P3 PLOP3.LUT P0, PT, P2, PT, PT, 0x80, 0x8 ;  /* 0x000000000008381c */ /* 0x000fe4000170f070 */
[----:B------:R-:W-:-:S03]  /*2a00*/  @P3 PLOP3.LUT P5, PT, P1, PT, PT, 0x80, 0x8 ;  /* 0x000000000008381c */ /* 0x000fc60000faf070 */
[----:B------:R-:W-:Y:S02]  /*2a10*/  @P6 MOV R19, R6 ;  /* 0x0000000600136202 */ /* 0x000fe40000000f00 */
[----:B------:R-:W-:-:S06]  /*2a20*/  @P4 IMAD.MOV.U32 R17, RZ, RZ, R6 ;  /* 0x000000ffff114224 */ /* 0x000fcc00078e0006 */
[----:B------:R-:W-:Y:S02]  /*2a30*/  @P0 MOV R19, R5 ;  /* 0x0000000500130202 */ /* 0x000fe40000000f00 */
[----:B------:R-:W-:-:S04]  /*2a40*/  @P5 IMAD.MOV.U32 R17, RZ, RZ, R5 ;  /* 0x000000ffff115224 */ /* 0x000fc800078e0005 */
[----:B------:R-:W-:-:S07]  /*2a50*/  @P3 FFMA R13, R17, R19, R13 ;  /* 0x00000013110d3223 */ /* 0x000fce000000000d */
.L_x_173:
[----:B------:R-:W0:Y:S01]  /*2a60*/  LDC R17, c[0x0][0x3a0] ;  /* 0x0000e800ff117b82 */ /* 0x000e220000000800 */
[----:B------:R-:W-:-:S07]  /*2a70*/  VIADD R16, R16, 0x1 ;  /* 0x0000000110107836 */ /* 0x000fce0000000000 */
[----:B------:R-:W1:Y:S01]  /*2a80*/  LDC.64 R14, c[0x0][0x388] ;  /* 0x0000e200ff0e7b82 */ /* 0x000e620000000a00 */
[----:B0-----:R-:W-:-:S05]  /*2a90*/  IADD3 R19, PT, PT, R16, -R17, RZ ;  /* 0x8000001110137210 */ /* 0x001fca0007ffe0ff */
[----:B------:R-:W-:Y:S02]  /*2aa0*/  IMAD R19, R19, R18, R9 ;  /* 0x0000001213137224 */ /* 0x000fe400078e0209 */
[----:B------:R-:W-:Y:S02]  /*2ab0*/  VIADD R18, R17, 0xfffffffe ;  /* 0xfffffffe11127836 */ /* 0x000fe40000000000 */
[----:B-1----:R-:W-:-:S03]  /*2ac0*/  IMAD.WIDE R14, R19, 0x4, R14 ;  /* 0x00000004130e7825 */ /* 0x002fc600078e020e */
[----:B------:R-:W-:Y:S01]  /*2ad0*/  ISETP.GE.U32.AND P0, PT, R18, 0xf, PT ;  /* 0x0000000f1200780c */ /* 0x000fe20003f06070 */
[----:B------:R-:W-:Y:S01]  /*2ae0*/  HFMA2 R18, -RZ, RZ, 0, 0 ;  /* 0x00000000ff127431 */ /* 0x000fe200000001ff */
[----:B------:R0:W-:Y:S11]  /*2af0*/  STG.E desc[UR8][R14.64], R13 ;  /* 0x0000000d0e007986 */ /* 0x0001f6000c101908 */
[----:B------:R-:W-:Y:S05]  /*2b00*/  @!P0 BRA `(.L_x_176) ;  /* 0x0000000400408947 */ /* 0x000fea0003800000 */
[----:B------:R-:W-:Y:S01]  /*2b10*/  BSSY.RECONVERGENT B1, `(.L_x_177) ;  /* 0x000004e000017945 */ /* 0x000fe20003800200 */
[----:B0-----:R-:W-:Y:S01]  /*2b20*/  IMAD.MOV.U32 R14, RZ, RZ, RZ ;  /* 0x000000ffff0e7224 */ /* 0x001fe200078e00ff */
[----:B------:R-:W-:-:S07]  /*2b30*/  LOP3.LUT R13, R10, 0xfffffff0, RZ, 0xc0, !PT ;  /* 0xfffffff00a0d7812 */ /* 0x000fce00078ec0ff */
.L_x_178:
[----:B------:R-:W-:Y:S02]  /*2b40*/  UMOV UR13, 0x10 ;  /* 0x00000010000d7882 */ /* 0x000fe40000000000 */
[C---:B------:R-:W-:Y:S01]  /*2b50*/  LEA R18, R14.reuse, UR13, 0x2 ;  /* 0x0000000d0e127c11 */ /* 0x040fe2000f8e10ff */
[----:B------:R-:W-:-:S03]  /*2b60*/  VIADD R14, R14, 0x10 ;  /* 0x000000100e0e7836 */ /* 0x000fc60000000000 */
[C---:B------:R-:W-:Y:S02]  /*2b70*/  ISETP.EQ.AND P0, PT, R18.reuse, RZ, PT ;  /* 0x000000ff1200720c */ /* 0x040fe40003f02270 */
[C---:B------:R-:W-:Y:S02]  /*2b80*/  ISETP.EQ.AND P1, PT, R18.reuse, 0x10, PT ;  /* 0x000000101200780c */ /* 0x040fe40003f22270 */
[C---:B------:R-:W-:Y:S02]  /*2b90*/  ISETP.EQ.AND P2, PT, R18.reuse, -0x10, PT ;  /* 0xfffffff01200780c */ /* 0x040fe40003f42270 */
[C---:B------:R-:W-:Y:S02]  /*2ba0*/  ISETP.EQ.AND P3, PT, R18.reuse, -0x20, PT ;  /* 0xffffffe01200780c */ /* 0x040fe40003f62270 */
[C---:B------:R-:W-:Y:S02]  /*2bb0*/  ISETP.EQ.AND P4, PT, R18.reuse, -0x30, PT ;  /* 0xffffffd01200780c */ /* 0x040fe40003f82270 */
[----:B------:R-:W-:-:S03]  /*2bc0*/  ISETP.EQ.AND P5, PT, R18, -0x40, PT ;  /* 0xffffffc01200780c */ /* 0x000fc60003fa2270 */
        /* <DEDUP_REMOVED lines=34> */
[-C--:B------:R-:W-:Y:S01]  /*2df0*/  @P0 MOV R5, R18.reuse ;  /* 0x0000001200050202 */ /* 0x080fe20000000f00 */
[----:B------:R-:W-:Y:S01]  /*2e00*/  @P2 IMAD.MOV.U32 R21, RZ, RZ, R3 ;  /* 0x000000ffff152224 */ /* 0x000fe200078e0003 */
[----:B------:R-:W-:Y:S01]  /*2e10*/  @P0 MOV R3, R15 ;  /* 0x0000000f00030202 */ /* 0x000fe20000000f00 */
[----:B------:R-:W-:Y:S01]  /*2e20*/  @P4 IMAD.MOV.U32 R15, RZ, RZ, R2 ;  /* 0x000000ffff0f4224 */ /* 0x000fe200078e0002 */
[----:B------:R-:W-:Y:S01]  /*2e30*/  ISETP.NE.AND P0, PT, R14, R13, PT ;  /* 0x0000000d0e00720c */ /* 0x000fe20003f05270 */
[--C-:B------:R-:W-:Y:S01]  /*2e40*/  @P3 IMAD.MOV.U32 R2, RZ, RZ, R19.reuse ;  /* 0x000000ffff023224 */ /* 0x100fe200078e0013 */
        /* <DEDUP_REMOVED lines=22> */
[----:B------:R-:W-:-:S02]  /*2fb0*/  @P3 MOV R5, R19 ;  /* 0x0000001300053202 */ /* 0x000fc40000000f00 */
[----:B------:R-:W-:Y:S02]  /*2fc0*/  @P3 MOV R0, R18 ;  /* 0x0000001200003202 */ /* 0x000fe40000000f00 */
[----:B------:R-:W-:Y:S01]  /*2fd0*/  @P3 MOV R3, R20 ;  /* 0x0000001400033202 */ /* 0x000fe20000000f00 */
[----:B------:R-:W-:Y:S06]  /*2fe0*/  @P0 BRA `(.L_x_178) ;  /* 0xfffffff800d40947 */ /* 0x000fec000383ffff */
[----:B------:R-:W-:Y:S05]  /*2ff0*/  BSYNC.RECONVERGENT B1 ;  /* 0x0000000000017941 */ /* 0x000fea0003800200 */
.L_x_177:
[----:B------:R-:W-:-:S07]  /*3000*/  IMAD.MOV.U32 R18, RZ, RZ, R13 ;  /* 0x000000ffff127224 */ /* 0x000fce00078e000d */
.L_x_176:
        /* <DEDUP_REMOVED lines=8> */
[C---:B0-----:R-:W-:Y:S01]  /*3090*/  LEA R15, R18.reuse, UR13, 0x2 ;  /* 0x0000000d120f7c11 */ /* 0x041fe2000f8e10ff */
[----:B------:R-:W-:-:S03]  /*30a0*/  VIADD R18, R18, 0x8 ;  /* 0x0000000812127836 */ /* 0x000fc60000000000 */
[C---:B------:R-:W-:Y:S02]  /*30b0*/  ISETP.EQ.AND P0, PT, R15.reuse, RZ, PT ;  /* 0x000000ff0f00720c */ /* 0x040fe40003f02270 */
[C---:B------:R-:W-:Y:S02]  /*30c0*/  ISETP.EQ.AND P1, PT, R15.reuse, 0x10, PT ;  /* 0x000000100f00780c */ /* 0x040fe40003f22270 */
[C---:B------:R-:W-:Y:S02]  /*30d0*/  ISETP.EQ.AND P2, PT, R15.reuse, -0x10, PT ;  /* 0xfffffff00f00780c */ /* 0x040fe40003f42270 */
[----:B------:R-:W-:-:S07]  /*30e0*/  ISETP.EQ.AND P3, PT, R15, -0x20, PT ;  /* 0xffffffe00f00780c */ /* 0x000fce0003f62270 */
[----:B------:R-:W-:Y:S01]  /*30f0*/  @P0 IMAD.MOV.U32 R13, RZ, RZ, R8 ;  /* 0x000000ffff0d0224 */ /* 0x000fe200078e0008 */
[----:B------:R-:W-:Y:S01]  /*3100*/  @P0 MOV R14, R6 ;  /* 0x00000006000e0202 */ /* 0x000fe20000000f00 */
[----:B------:R-:W-:Y:S01]  /*3110*/  @P1 IMAD.MOV.U32 R13, RZ, RZ, R7 ;  /* 0x000000ffff0d1224 */ /* 0x000fe200078e0007 */
[----:B------:R-:W-:Y:S02]  /*3120*/  @P1 MOV R14, R5 ;  /* 0x00000005000e1202 */ /* 0x000fe40000000f00 */
        /* <DEDUP_REMOVED lines=11> */
[----:B------:R-:W-:-:S02]  /*31e0*/  @P1 IMAD.MOV.U32 R5, RZ, RZ, R15 ;  /* 0x000000ffff051224 */ /* 0x000fc400078e000f */
        /* <DEDUP_REMOVED lines=9> */
[----:B------:R-:W-:Y:S01]  /*3280*/  @P2 IMAD.MOV.U32 R15, RZ, RZ, R0 ;  /* 0x000000ffff0f2224 */ /* 0x000fe200078e0000 */
[-C--:B------:R-:W-:Y:S01]  /*3290*/  @P2 MOV R8, R13.reuse ;  /* 0x0000000d00082202 */ /* 0x080fe20000000f00 */
[----:B------:R-:W-:Y:S01]  /*32a0*/  @P2 IMAD.MOV.U32 R6, RZ, RZ, R14 ;  /* 0x000000ffff062224 */ /* 0x000fe200078e000e */
[----:B------:R-:W-:Y:S01]  /*32b0*/  @P0 MOV R7, R13 ;  /* 0x0000000d00070202 */ /* 0x000fe20000000f00 */
[----:B------:R-:W-:Y:S01]  /*32c0*/  @P2 IMAD.MOV.U32 R4, RZ, RZ, R15 ;  /* 0x000000ffff042224 */ /* 0x000fe200078e000f */
[----:B------:R-:W-:-:S02]  /*32d0*/  @P0 MOV R5, R14 ;  /* 0x0000000e00050202 */ /* 0x000fc40000000f00 */
[----:B------:R-:W-:-:S07]  /*32e0*/  @P0 MOV R3, R15 ;  /* 0x0000000f00030202 */ /* 0x000fce0000000f00 */
.L_x_181:
        /* <DEDUP_REMOVED lines=10> */
[----:B------:R-:W-:Y:S02]  /*3390*/  @P0 MOV R13, R8 ;  /* 0x00000008000d0202 */ /* 0x000fe40000000f00 */
[----:B------:R-:W-:Y:S01]  /*33a0*/  @P1 IMAD.MOV.U32 R13, RZ, RZ, R7 ;  /* 0x000000ffff0d1224 */ /* 0x000fe200078e0007 */
[----:B------:R-:W-:Y:S02]  /*33b0*/  @P0 MOV R14, R6 ;  /* 0x00000006000e0202 */ /* 0x000fe40000000f00 */
[----:B------:R-:W-:Y:S01]  /*33c0*/  @P1 MOV R14, R5 ;  /* 0x00000005000e1202 */ /* 0x000fe20000000f00 */
[----:B------:R-:W-:Y:S01]  /*33d0*/  @P0 IMAD.MOV.U32 R2, RZ, RZ, R13 ;  /* 0x000000ffff020224 */ /* 0x000fe200078e000d */
[----:B------:R-:W-:Y:S01]  /*33e0*/  @P1 MOV R0, R13 ;  /* 0x0000000d00001202 */ /* 0x000fe20000000f00 */
[----:B------:R-:W-:Y:S01]  /*33f0*/  @P0 IMAD.MOV.U32 R13, RZ, RZ, R4 ;  /* 0x000000ffff0d0224 */ /* 0x000fe200078e0004 */
[----:B------:R-:W-:Y:S01]  /*3400*/  @P1 MOV R13, R3 ;  /* 0x00000003000d1202 */ /* 0x000fe20000000f00 */
[----:B------:R-:W-:Y:S01]  /*3410*/  @P2 IMAD.MOV.U32 R15, RZ, RZ, R2 ;  /* 0x000000ffff0f2224 */ /* 0x000fe200078e0002 */
[----:B------:R-:W-:Y:S01]  /*3420*/  @P0 MOV R15, R0 ;  /* 0x00000000000f0202 */ /* 0x000fe20000000f00 */
[--C-:B------:R-:W-:Y:S01]  /*3430*/  @P0 IMAD.MOV.U32 R8, RZ, RZ, R14.reuse ;  /* 0x000000ffff080224 */ /* 0x100fe200078e000e */
[----:B------:R-:W-:Y:S01]  /*3440*/  @P0 MOV R6, R13 ;  /* 0x0000000d00060202 */ /* 0x000fe20000000f00 */
[----:B------:R-:W-:Y:S01]  /*3450*/  @P1 IMAD.MOV.U32 R7, RZ, RZ, R14 ;  /* 0x000000ffff071224 */ /* 0x000fe200078e000e */
[----:B------:R-:W-:Y:S01]  /*3460*/  @P0 MOV R4, R15 ;  /* 0x0000000f00040202 */ /* 0x000fe20000000f00 */
[----:B------:R-:W-:-:S02]  /*3470*/  @P1 IMAD.MOV.U32 R5, RZ, RZ, R13 ;  /* 0x000000ffff051224 */ /* 0x000fc400078e000d */
[----:B------:R-:W-:-:S07]  /*3480*/  @P1 IMAD.MOV.U32 R3, RZ, RZ, R15 ;  /* 0x000000ffff031224 */ /* 0x000fce00078e000f */
.L_x_182:
[----:B------:R-:W-:Y:S05]  /*3490*/  BRA.U !UP1, `(.L_x_180) ;  /* 0x0000000109607547 */ /* 0x000fea000b800000 */
[----:B0-----:R-:W-:Y:S01]  /*34a0*/  IMAD.MOV.U32 R13, RZ, RZ, 0x10 ;  /* 0x00000010ff0d7424 */ /* 0x001fe200078e00ff */
[----:B------:R-:W-:-:S03]  /*34b0*/  UISETP.NE.AND UP0, UPT, UR5, 0x1, UPT ;  /* 0x000000010500788c */ /* 0x000fc6000bf05270 */
[----:B------:R-:W-:-:S05]  /*34c0*/  IMAD R18, R18, 0x4, R13 ;  /* 0x0000000412127824 */ /* 0x000fca00078e020d */
[C---:B------:R-:W-:Y:S02]  /*34d0*/  ISETP.EQ.AND P0, PT, R18.reuse, RZ, PT ;  /* 0x000000ff1200720c */ /* 0x040fe40003f02270 */
[----:B------:R-:W-:-:S11]  /*34e0*/  ISETP.EQ.AND P1, PT, R18, 0x10, PT ;  /* 0x000000101200780c */ /* 0x000fd60003f22270 */
[----:B------:R-:W-:Y:S02]  /*34f0*/  @P0 MOV R13, R8 ;  /* 0x00000008000d0202 */ /* 0x000fe40000000f00 */
[----:B------:R-:W-:-:S04]  /*3500*/  @P1 IMAD.MOV.U32 R13, RZ, RZ, R7 ;  /* 0x000000ffff0d1224 */ /* 0x000fc800078e0007 */
[----:B------:R-:W-:Y:S01]  /*3510*/  @P1 IMAD.MOV.U32 R0, RZ, RZ, R13 ;  /* 0x000000ffff001224 */ /* 0x000fe200078e000d */
[----:B------:R-:W-:Y:S01]  /*3520*/  @P0 MOV R2, R13 ;  /* 0x0000000d00020202 */ /* 0x000fe20000000f00 */
[----:B------:R-:W-:Y:S06]  /*3530*/  BRA.U !UP0, `(.L_x_180) ;  /* 0x0000000108387547 */ /* 0x000fec000b800000 */
[----:B------:R-:W-:Y:S01]  /*3540*/  UISETP.NE.AND UP0, UPT, UR5, 0x2, UPT ;  /* 0x000000020500788c */ /* 0x000fe2000bf05270 */
[----:B------:R-:W-:Y:S01]  /*3550*/  PLOP3.LUT P2, PT, PT, PT, PT, 0x8, 0x80 ;  /* 0x000000000080781c */ /* 0x000fe20003f4e170 */
[----:B------:R-:W-:Y:S01]  /*3560*/  @P0 IMAD.MOV.U32 R13, RZ, RZ, R6 ;  /* 0x000000ffff0d0224 */ /* 0x000fe200078e0006 */
[----:B------:R-:W-:Y:S01]  /*3570*/  PLOP3.LUT P3, PT, PT, PT, PT, 0x8, 0x80 ;  /* 0x000000000080781c */ /* 0x000fe20003f6e170 */
[----:B------:R-:W-:Y:S02]  /*3580*/  @P1 IMAD.MOV.U32 R13, RZ, RZ, R5 ;  /* 0x000000ffff0d1224 */ /* 0x000fe400078e0005 */
[----:B------:R-:W-:Y:S02]  /*3590*/  PLOP3.LUT P4, PT, PT, PT, UP0, 0x80, 0x8 ;  /* 0x000000000008781c */ /* 0x000fe40003f8f008 */
[----:B------:R-:W-:Y:S01]  /*35a0*/  @P1 IMAD.MOV.U32 R7, RZ, RZ, R13 ;  /* 0x000000ffff071224 */ /* 0x000fe200078e000d */
[----:B------:R-:W-:-:S10]  /*35b0*/  @P0 MOV R8, R13 ;  /* 0x0000000d00080202 */ /* 0x000fd40000000f00 */
[----:B------:R-:W-:Y:S02]  /*35c0*/  @P4 PLOP3.LUT P2, PT, P0, PT, PT, 0x80, 0x8 ;  /* 0x000000000008481c */ /* 0x000fe4000074f070 */
[----:B------:R-:W-:-:S11]  /*35d0*/  @P4 PLOP3.LUT P3, PT, P1, PT, PT, 0x80, 0x8 ;  /* 0x000000000008481c */ /* 0x000fd60000f6f070 */
[----:B------:R-:W-:Y:S02]  /*35e0*/  @P2 MOV R14, R4 ;  /* 0x00000004000e2202 */ /* 0x000fe40000000f00 */
[----:B------:R-:W-:-:S04]  /*35f0*/  @P3 MOV R14, R3 ;  /* 0x00000003000e3202 */ /* 0x000fc80000000f00 */
[----:B------:R-:W-:Y:S01]  /*3600*/  @P2 MOV R6, R14 ;  /* 0x0000000e00062202 */ /* 0x000fe20000000f00 */
[----:B------:R-:W-:-:S07]  /*3610*/  @P3 IMAD.MOV.U32 R5, RZ, RZ, R14 ;  /* 0x000000ffff053224 */ /* 0x000fce00078e000e */
.L_x_180:
[----:B------:R-:W-:Y:S05]  /*3620*/  BSYNC.RECONVERGENT B1 ;  /* 0x0000000000017941 */ /* 0x000fea0003800200 */
.L_x_179:
[----:B------:R-:W1:Y:S02]  /*3630*/  LDCU UR13, c[0x0][0x39c] ;  /* 0x00007380ff0d77ac */ /* 0x000e640008000800 */
[----:B-1----:R-:W-:-:S13]  /*3640*/  ISETP.NE.AND P0, PT, R16, UR13, PT ;  /* 0x0000000d10007c0c */ /* 0x002fda000bf05270 */
[----:B------:R-:W-:Y:S05]  /*3650*/  @P0 BRA `(.L_x_183) ;  /* 0xffffffe400500947 */ /* 0x000fea000383ffff */
[----:B------:R-:W-:Y:S05]  /*3660*/  BSYNC.RECONVERGENT B0 ;  /* 0x0000000000007941 */ /* 0x000fea0003800200 */
.L_x_169:
[----:B------:R-:W1:Y:S01]  /*3670*/  LDCU UR13, c[0x0][0x398] ;  /* 0x00007300ff0d77ac */ /* 0x000e620008000800 */
[----:B------:R-:W-:-:S04]  /*3680*/  IADD3 R9, PT, PT, R9, UR4, RZ ;  /* 0x0000000409097c10 */ /* 0x000fc8000fffe0ff */
[----:B-1----:R-:W-:-:S13]  /*3690*/  ISETP.GE.AND P0, PT, R9, UR13, PT ;  /* 0x0000000d09007c0c */ /* 0x002fda000bf06270 */
[----:B------:R-:W-:Y:S05]  /*36a0*/  @!P0 BRA `(.L_x_184) ;  /* 0xffffffc800dc8947 */ /* 0x000fea000383ffff */
[----:B------:R-:W-:Y:S05]  /*36b0*/  EXIT ;  /* 0x000000000000794d */ /* 0x000fea0003800000 */
.L_x_156:
[----:B------:R-:W-:-:S04]  /*36c0*/  UIADD3 UR5, UPT, UPT, -UR7, UR5, URZ ;  /* 0x0000000507057290 */ /* 0x000fc8000fffe1ff */
[----:B------:R-:W-:-:S04]  /*36d0*/  UIADD3 UR6, UPT, UPT, UR5, 0x1, URZ ;  /* 0x0000000105067890 */ /* 0x000fc8000fffe0ff */
[----:B------:R-:W-:Y:S02]  /*36e0*/  ULOP3.LUT UR7, UR6, 0x7, URZ, 0xc0, !UPT ;  /* 0x0000000706077892 */ /* 0x000fe4000f8ec0ff */
[----:B------:R-:W-:Y:S02]  /*36f0*/  ULOP3.LUT UR11, UR6, 0x3, URZ, 0xc0, !UPT ;  /* 0x00000003060b7892 */ /* 0x000fe4000f8ec0ff */
[----:B------:R-:W-:Y:S02]  /*3700*/  UIADD3 UR10, UPT, UPT, UR7, -0x1, URZ ;  /* 0xffffffff070a7890 */ /* 0x000fe4000fffe0ff */
[----:B------:R-:W-:Y:S02]  /*3710*/  ULOP3.LUT UR12, UR6, 0xfffffff8, URZ, 0xc0, !UPT ;  /* 0xfffffff8060c7892 */ /* 0x000fe4000f8ec0ff */
[----:B------:R-:W-:-:S11]  /*3720*/  UISETP.GE.U32.AND UP0, UPT, UR10, 0x3, UPT ;  /* 0x000000030a00788c */ /* 0x000fd6000bf06070 */
.L_x_190:
[----:B-1----:R-:W1:Y:S02]  /*3730*/  LDC.64 R2, c[0x0][0x390] ;  /* 0x0000e400ff027b82 */ /* 0x002e640000000a00 */
[----:B-1----:R-:W-:-:S05]  /*3740*/  IMAD.WIDE R2, R9, 0x4, R2 ;  /* 0x0000000409027825 */ /* 0x002fca00078e0202 */
[----:B0----5:R0:W5:Y:S01]  /*3750*/  LDG.E R0, desc[UR8][R2.64] ;  /* 0x0000000802007981 */ /* 0x021162000c1e1900 */
[----:B------:R-:W-:Y:S01]  /*3760*/  UISETP.GE.U32.AND UP1, UPT, UR5, 0x7, UPT ;  /* 0x000000070500788c */ /* 0x000fe2000bf26070 */
[----:B------:R-:W-:-:S08]  /*3770*/  IMAD.MOV.U32 R12, RZ, RZ, R10 ;  /* 0x000000ffff0c7224 */ /* 0x000fd000078e000a */
        /* <DEDUP_REMOVED lines=8> */
.L_x_186:
[----:B0---4-:R-:W-:-:S04]  /*3800*/  IMAD R19, R12, R6, R9 ;  /* 0x000000060c137224 */ /* 0x011fc800078e0209 */
[----:B--2---:R-:W-:-:S05]  /*3810*/  IMAD.WIDE R18, R19, 0x4, R2 ;  /* 0x0000000413127825 */ /* 0x004fca00078e0202 */
[----:B------:R-:W2:Y:S01]  /*3820*/  LDG.E R16, desc[UR8][R18.64] ;  /* 0x0000000812107981 */ /* 0x000ea2000c1e1900 */
[----:B-1----:R-:W-:-:S05]  /*3830*/  IADD3 R15, PT, PT, R12, -R8, RZ ;  /* 0x800000080c0f7210 */ /* 0x002fca0007ffe0ff */
[----:B------:R-:W-:-:S04]  /*3840*/  IMAD R14, R15, R6, R6 ;  /* 0x000000060f0e7224 */ /* 0x000fc800078e0206 */
[----:B------:R-:W-:-:S04]  /*3850*/  IMAD.IADD R15, R14, 0x1, R9 ;  /* 0x000000010e0f7824 */ /* 0x000fc800078e0209 */
[----:B---3--:R-:W-:Y:S01]  /*3860*/  IMAD.WIDE R14, R15, 0x4, R4 ;  /* 0x000000040f0e7825 */ /* 0x008fe200078e0204 */
[----:B--2---:R-:W-:-:S03]  /*3870*/  @P1 I2FP.F32.S32 R7, R16 ;  /* 0x0000001000071245 */ /* 0x004fc60000201400 */
[----:B------:R-:W-:-:S04]  /*3880*/  IMAD.WIDE R16, R6, 0x4, R18 ;  /* 0x0000000406107825 */ /* 0x000fc800078e0212 */
[----:B-----5:R-:W-:-:S05]  /*3890*/  FFMA R25, R0, R7, RZ ;  /* 0x0000000700197223 */ /* 0x020fca00000000ff */
[----:B------:R0:W-:Y:S04]  /*38a0*/  STG.E desc[UR8][R14.64], R25 ;  /* 0x000000190e007986 */ /* 0x0001e8000c101908 */
[----:B------:R-:W2:Y:S01]  /*38b0*/  LDG.E R20, desc[UR8][R16.64] ;  /* 0x0000000810147981 */ /* 0x000ea2000c1e1900 */
[----:B------:R-:W-:Y:S01]  /*38c0*/  IMAD.WIDE R18, R6, 0x4, R14 ;  /* 0x0000000406127825 */ /* 0x000fe200078e020e */
[----:B--2---:R-:W-:-:S03]  /*38d0*/  @P1 I2FP.F32.S32 R7, R20 ;  /* 0x0000001400071245 */ /* 0x004fc60000201400 */
[----:B------:R-:W-:-:S04]  /*38e0*/  IMAD.WIDE R20, R6, 0x4, R16 ;  /* 0x0000000406147825 */ /* 0x000fc800078e0210 */
[----:B------:R-:W-:-:S05]  /*38f0*/  FFMA R27, R0, R7, RZ ;  /* 0x00000007001b7223 */ /* 0x000fca00000000ff */
[----:B------:R1:W-:Y:S04]  /*3900*/  STG.E desc[UR8][R18.64], R27 ;  /* 0x0000001b12007986 */ /* 0x0003e8000c101908 */
[----:B------:R-:W2:Y:S01]  /*3910*/  LDG.E R22, desc[UR8][R20.64] ;  /* 0x0000000814167981 */ /* 0x000ea2000c1e1900 */
[----:B0-----:R-:W-:Y:S01]  /*3920*/  IMAD.WIDE R14, R6, 0x4, R20 ;  /* 0x00000004060e7825 */ /* 0x001fe200078e0214 */
[----:B--2---:R-:W-:-:S03]  /*3930*/  @P1 I2FP.F32.S32 R7, R22 ;  /* 0x0000001600071245 */ /* 0x004fc60000201400 */
[----:B------:R-:W-:-:S04]  /*3940*/  IMAD.WIDE R22, R6, 0x4, R18 ;  /* 0x0000000406167825 */ /* 0x000fc800078e0212 */
[----:B------:R-:W-:-:S05]  /*3950*/  FFMA R29, R0, R7, RZ ;  /* 0x00000007001d7223 */ /* 0x000fca00000000ff */
[----:B------:R0:W-:Y:S04]  /*3960*/  STG.E desc[UR8][R22.64], R29 ;  /* 0x0000001d16007986 */ /* 0x0001e8000c101908 */
[----:B------:R-:W2:Y:S01]  /*3970*/  LDG.E R16, desc[UR8][R14.64] ;  /* 0x000000080e107981 */ /* 0x000ea2000c1e1900 */
[----:B-1----:R-:W-:Y:S01]  /*3980*/  IMAD.WIDE R18, R6, 0x4, R14 ;  /* 0x0000000406127825 */ /* 0x002fe200078e020e */
        /* <DEDUP_REMOVED lines=23> */
[----:B------:R-:W-:Y:S01]  /*3b00*/  IMAD.WIDE R22, R6, 0x4, R18 ;  /* 0x0000000406167825 */ /* 0x000fe200078e0212 */
[----:B------:R-:W-:-:S03]  /*3b10*/  IADD3 R13, PT, PT, R13, 0x8, RZ ;  /* 0x000000080d0d7810 */ /* 0x000fc60007ffe0ff */
[----:B------:R-:W-:Y:S01]  /*3b20*/  VIADD R12, R12, 0x8 ;  /* 0x000000080c0c7836 */ /* 0x000fe20000000000 */
[----:B------:R-:W-:Y:S02]  /*3b30*/  ISETP.NE.AND P0, PT, R13, UR12, PT ;  /* 0x0000000c0d007c0c */ /* 0x000fe4000bf05270 */
[----:B--2---:R-:W-:-:S05]  /*3b40*/  @P1 I2FP.F32.S32 R7, R20 ;  /* 0x0000001400071245 */ /* 0x004fca0000201400 */
[----:B------:R-:W-:-:S05]  /*3b50*/  FFMA R27, R0, R7, RZ ;  /* 0x00000007001b7223 */ /* 0x000fca00000000ff */
[----:B------:R4:W-:Y:S01]  /*3b60*/  STG.E desc[UR8][R22.64], R27 ;  /* 0x0000001b16007986 */ /* 0x0009e2000c101908 */
[----:B------:R-:W-:Y:S05]  /*3b70*/  @P0 BRA `(.L_x_186) ;  /* 0xfffffffc00200947 */ /* 0x000fea000383ffff */
.L_x_185:
[----:B------:R-:W-:-:S09]  /*3b80*/  UISETP.NE.AND UP1, UPT, UR7, URZ, UPT ;  /* 0x000000ff0700728c */ /* 0x000fd2000bf25270 */
[----:B------:R-:W-:Y:S05]  /*3b90*/  BRA.U !UP1, `(.L_x_187) ;  /* 0x0000000509447547 */ /* 0x000fea000b800000 */
[----:B------:R-:W-:Y:S01]  /*3ba0*/  UISETP.NE.AND UP1, UPT, UR11, URZ, UPT ;  /* 0x000000ff0b00728c */ /* 0x000fe2000bf25270 */
[----:B------:R-:W-:Y:S10]  /*3bb0*/  BRA.U !UP0, `(.L_x_188) ;  /* 0x00000001088c7547 */ /* 0x000ff4000b800000 */
[----:B------:R-:W0:Y:S08]  /*3bc0*/  LDC R2, c[0x0][0x398] ;  /* 0x0000e600ff027b82 */ /* 0x000e300000000800 */
[----:B------:R-:W1:Y:S08]  /*3bd0*/  LDC.64 R4, c[0x0][0x380] ;  /* 0x0000e000ff047b82 */ /* 0x000e700000000a00 */
[----:B------:R-:W2:Y:S01]  /*3be0*/  LDC R13, c[0x0][0x3a0] ;  /* 0x0000e800ff0d7b82 */ /* 0x000ea20000000800 */
[----:B0-----:R-:W-:-:S07]  /*3bf0*/  IMAD R3, R12, R2, R9 ;  /* 0x000000020c037224 */ /* 0x001fce00078e0209 */
[----:B----4-:R-:W0:Y:S01]  /*3c00*/  LDC.64 R14, c[0x0][0x388] ;  /* 0x0000e200ff0e7b82 */ /* 0x010e220000000a00 */
[----:B-1----:R-:W-:-:S05]  /*3c10*/  IMAD.WIDE R4, R3, 0x4, R4 ;  /* 0x0000000403047825 */ /* 0x002fca00078e0204 */
[----:B------:R1:W3:Y:S01]  /*3c20*/  LDG.E R3, desc[UR8][R4.64] ;  /* 0x0000000804037981 */ /* 0x0002e2000c1e1900 */
[----:B------:R-:W-:Y:S02]  /*3c30*/  ISETP.EQ.AND P0, PT, R11, 0x10, PT ;  /* 0x000000100b00780c */ /* 0x000fe40003f02270 */
[----:B--2---:R-:W-:-:S05]  /*3c40*/  IADD3 R13, PT, PT, R12, -R13, RZ ;  /* 0x8000000d0c0d7210 */ /* 0x004fca0007ffe0ff */
[----:B------:R-:W-:Y:S02]  /*3c50*/  IMAD R6, R13, R2, R2 ;  /* 0x000000020d067224 */ /* 0x000fe400078e0202 */
[----:B-1----:R-:W-:-:S04]  /*3c60*/  IMAD.WIDE R4, R2, 0x4, R4 ;  /* 0x0000000402047825 */ /* 0x002fc800078e0204 */
[----:B------:R-:W-:-:S04]  /*3c70*/  IMAD.IADD R13, R6, 0x1, R9 ;  /* 0x00000001060d7824 */ /* 0x000fc800078e0209 */
[----:B0-----:R-:W-:Y:S01]  /*3c80*/  IMAD.WIDE R14, R13, 0x4, R14 ;  /* 0x000000040d0e7825 */ /* 0x001fe200078e020e */
[----:B---3--:R-:W-:-:S04]  /*3c90*/  I2FP.F32.S32 R3, R3 ;  /* 0x0000000300037245 */ /* 0x008fc80000201400 */
[----:B------:R-:W-:-:S05]  /*3ca0*/  @P0 MOV R7, R3 ;  /* 0x0000000300070202 */ /* 0x000fca0000000f00 */
[----:B-----5:R-:W-:-:S05]  /*3cb0*/  FFMA R3, R0, R7, RZ ;  /* 0x0000000700037223 */ /* 0x020fca00000000ff */
[----:B------:R0:W-:Y:S04]  /*3cc0*/  STG.E desc[UR8][R14.64], R3 ;  /* 0x000000030e007986 */ /* 0x0001e8000c101908 */
[----:B------:R-:W2:Y:S01]  /*3cd0*/  LDG.E R6, desc[UR8][R4.64] ;  /* 0x0000000804067981 */ /* 0x000ea2000c1e1900 */
[----:B------:R-:W-:-:S04]  /*3ce0*/  IMAD.WIDE R16, R2, 0x4, R14 ;  /* 0x0000000402107825 */ /* 0x000fc800078e020e */
[----:B------:R-:W-:Y:S01]  /*3cf0*/  IMAD.WIDE R18, R2, 0x4, R4 ;  /* 0x0000000402127825 */ /* 0x000fe200078e0204 */
[----:B--2---:R-:W-:-:S05]  /*3d00*/  @P0 I2FP.F32.S32 R7, R6 ;  /* 0x0000000600070245 */ /* 0x004fca0000201400 */
[----:B------:R-:W-:-:S05]  /*3d10*/  FFMA R13, R0, R7, RZ ;  /* 0x00000007000d7223 */ /* 0x000fca00000000ff */
[----:B------:R1:W-:Y:S04]  /*3d20*/  STG.E desc[UR8][R16.64], R13 ;  /* 0x0000000d10007986 */ /* 0x0003e8000c101908 */
[----:B------:R-:W2:Y:S01]  /*3d30*/  LDG.E R6, desc[UR8][R18.64] ;  /* 0x0000000812067981 */ /* 0x000ea2000c1e1900 */
[----:B------:R-:W-:-:S04]  /*3d40*/  IMAD.WIDE R20, R2, 0x4, R16 ;  /* 0x0000000402147825 */ /* 0x000fc800078e0210 */
[----:B0-----:R-:W-:Y:S01]  /*3d50*/  IMAD.WIDE R14, R2, 0x4, R18 ;  /* 0x00000004020e7825 */ /* 0x001fe200078e0212 */
[----:B--2---:R-:W-:-:S05]  /*3d60*/  @P0 I2FP.F32.S32 R7, R6 ;  /* 0x0000000600070245 */ /* 0x004fca0000201400 */
[----:B------:R-:W-:-:S05]  /*3d70*/  FFMA R23, R0, R7, RZ ;  /* 0x0000000700177223 */ /* 0x000fca00000000ff */
[----:B------:R1:W-:Y:S04]  /*3d80*/  STG.E desc[UR8][R20.64], R23 ;  /* 0x0000001714007986 */ /* 0x0003e8000c101908 */
[----:B------:R-:W2:Y:S01]  /*3d90*/  LDG.E R14, desc[UR8][R14.64] ;  /* 0x000000080e0e7981 */ /* 0x000ea2000c1e1900 */
[----:B------:R-:W-:Y:S01]  /*3da0*/  IMAD.WIDE R2, R2, 0x4, R20 ;  /* 0x0000000402027825 */ /* 0x000fe200078e0214 */
[----:B------:R-:W-:Y:S02]  /*3db0*/  IADD3 R12, PT, PT, R12, 0x4, RZ ;  /* 0x000000040c0c7810 */ /* 0x000fe40007ffe0ff */
[----:B--2---:R-:W-:-:S05]  /*3dc0*/  @P0 I2FP.F32.S32 R7, R14 ;  /* 0x0000000e00070245 */ /* 0x004fca0000201400 */
[----:B------:R-:W-:-:S05]  /*3dd0*/  FFMA R5, R0, R7, RZ ;  /* 0x0000000700057223 */ /* 0x000fca00000000ff */
[----:B------:R1:W-:Y:S02]  /*3de0*/  STG.E desc[UR8][R2.64], R5 ;  /* 0x0000000502007986 */ /* 0x0003e4000c101908 */
.L_x_188:
[----:B------:R-:W-:Y:S05]  /*3df0*/  BRA.U !UP1, `(.L_x_187) ;  /* 0x0000000109ac7547 */ /* 0x000fea000b800000 */
[----:B------:R-:W-:Y:S02]  /*3e00*/  UISETP.NE.AND UP1, UPT, UR11, 0x1, UPT ;  /* 0x000000010b00788c */ /* 0x000fe4000bf25270 */
[----:B------:R-:W-:-:S07]  /*3e10*/  ULOP3.LUT UP2, URZ, UR6, 0x1, URZ, 0xc0, !UPT ;  /* 0x0000000106ff7892 */ /* 0x000fce000f84c0ff */
[----:B------:R-:W-:Y:S05]  /*3e20*/  BRA.U !UP1, `(.L_x_189) ;  /* 0x00000001095c7547 */ /* 0x000fea000b800000 */
[----:B----4-:R-:W0:Y:S08]  /*3e30*/  LDC R15, c[0x0][0x398] ;  /* 0x0000e600ff0f7b82 */ /* 0x010e300000000800 */
[----:B-1----:R-:W1:Y:S08]  /*3e40*/  LDC.64 R2, c[0x0][0x380] ;  /* 0x0000e000ff027b82 */ /* 0x002e700000000a00 */
[----:B------:R-:W2:Y:S01]  /*3e50*/  LDC R13, c[0x0][0x3a0] ;  /* 0x0000e800ff0d7b82 */ /* 0x000ea20000000800 */
[----:B0-----:R-:W-:-:S04]  /*3e60*/  IMAD R5, R12, R15, R9 ;  /* 0x0000000f0c057224 */ /* 0x001fc800078e0209 */
[----:B-1----:R-:W-:-:S03]  /*3e70*/  IMAD.WIDE R2, R5, 0x4, R2 ;  /* 0x0000000405027825 */ /* 0x002fc600078e0202 */
[----:B------:R-:W0:Y:S02]  /*3e80*/  LDC.64 R4, c[0x0][0x388] ;  /* 0x0000e200ff047b82 */ /* 0x000e240000000a00 */
[----:B------:R1:W3:Y:S01]  /*3e90*/  LDG.E R6, desc[UR8][R2.64] ;  /* 0x0000000802067981 */ /* 0x0002e2000c1e1900 */
[----:B------:R-:W-:Y:S01]  /*3ea0*/  ISETP.EQ.AND P0, PT, R11, 0x10, PT ;  /* 0x000000100b00780c */ /* 0x000fe20003f02270 */
[----:B--2---:R-:W-:-:S04]  /*3eb0*/  IMAD.IADD R8, R12, 0x1, -R13 ;  /* 0x000000010c087824 */ /* 0x004fc800078e0a0d */
[----:B------:R-:W-:Y:S02]  /*3ec0*/  IMAD R8, R8, R15, R15 ;  /* 0x0000000f08087224 */ /* 0x000fe400078e020f */
[----:B-1----:R-:W-:-:S03]  /*3ed0*/  IMAD.WIDE R2, R15, 0x4, R2 ;  /* 0x000000040f027825 */ /* 0x002fc600078e0202 */
[----:B------:R-:W-:-:S05]  /*3ee0*/  IADD3 R13, PT, PT, R8, R9, RZ ;  /* 0x00000009080d7210 */ /* 0x000fca0007ffe0ff */
[----:B0-----:R-:W-:Y:S01]  /*3ef0*/  IMAD.WIDE R4, R13, 0x4, R4 ;  /* 0x000000040d047825 */ /* 0x001fe200078e0204 */
[----:B---3--:R-:W-:-:S04]  /*3f00*/  I2FP.F32.S32 R6, R6 ;  /* 0x0000000600067245 */ /* 0x008fc80000201400 */
[----:B------:R-:W-:-:S05]  /*3f10*/  @P0 MOV R7, R6 ;  /* 0x0000000600070202 */ /* 0x000fca0000000f00 */
[----:B-----5:R-:W-:-:S05]  /*3f20*/  FFMA R13, R0, R7, RZ ;  /* 0x00000007000d7223 */ /* 0x020fca00000000ff */
[----:B------:R0:W-:Y:S04]  /*3f30*/  STG.E desc[UR8][R4.64], R13 ;  /* 0x0000000d04007986 */ /* 0x0001e8000c101908 */
[----:B------:R-:W2:Y:S01]  /*3f40*/  LDG.E R2, desc[UR8][R2.64] ;  /* 0x0000000802027981 */ /* 0x000ea2000c1e1900 */
[----:B------:R-:W-:-:S04]  /*3f50*/  IMAD.WIDE R14, R15, 0x4, R4 ;  /* 0x000000040f0e7825 */ /* 0x000fc800078e0204 */
[----:B------:R-:W-:Y:S01]  /*3f60*/  VIADD R12, R12, 0x2 ;  /* 0x000000020c0c7836 */ /* 0x000fe20000000000 */
[----:B--2---:R-:W-:-:S05]  /*3f70*/  @P0 I2FP.F32.S32 R7, R2 ;  /* 0x0000000200070245 */ /* 0x004fca0000201400 */
[----:B------:R-:W-:-:S05]  /*3f80*/  FFMA R17, R0, R7, RZ ;  /* 0x0000000700117223 */ /* 0x000fca00000000ff */
[----:B------:R0:W-:Y:S02]  /*3f90*/  STG.E desc[UR8][R14.64], R17 ;  /* 0x000000110e007986 */ /* 0x0001e4000c101908 */
.L_x_189:
        /* <DEDUP_REMOVED lines=12> */
[----:B0-----:R-:W-:Y:S01]  /*4060*/  IMAD.WIDE R4, R13, 0x4, R4 ;  /* 0x000000040d047825 */ /* 0x001fe200078e0204 */
[----:B---3--:R-:W-:-:S05]  /*4070*/  I2FP.F32.S32 R6, R2 ;  /* 0x0000000200067245 */ /* 0x008fca0000201400 */
[----:B------:R-:W-:-:S04]  /*4080*/  @P0 IMAD.MOV.U32 R7, RZ, RZ, R6 ;  /* 0x000000ffff070224 */ /* 0x000fc800078e0006 */
[----:B-----5:R-:W-:-:S05]  /*4090*/  FFMA R13, R0, R7, RZ ;  /* 0x00000007000d7223 */ /* 0x020fca00000000ff */
[----:B------:R2:W-:Y:S02]  /*40a0*/  STG.E desc[UR8][R4.64], R13 ;  /* 0x0000000d04007986 */ /* 0x0005e4000c101908 */
.L_x_187:
[----:B------:R-:W3:Y:S01]  /*40b0*/  LDCU UR10, c[0x0][0x398] ;  /* 0x00007300ff0a77ac */ /* 0x000ee20008000800 */
[----:B------:R-:W-:-:S04]  /*40c0*/  IADD3 R9, PT, PT, R9, UR4, RZ ;  /* 0x0000000409097c10 */ /* 0x000fc8000fffe0ff */
[----:B---3--:R-:W-:-:S13]  /*40d0*/  ISETP.GE.AND P0, PT, R9, UR10, PT ;  /* 0x0000000a09007c0c */ /* 0x008fda000bf06270 */
[----:B------:R-:W-:Y:S05]  /*40e0*/  @!P0 BRA `(.L_x_190) ;  /* 0xfffffff400908947 */ /* 0x000fea000383ffff */
[----:B------:R-:W-:Y:S05]  /*40f0*/  EXIT ;  /* 0x000000000000794d */ /* 0x000fea0003800000 */
.L_x_155:
        /* <DEDUP_REMOVED lines=8> */
.L_x_196:
[----:B------:R-:W-:Y:S01]  /*4180*/  UISETP.GE.U32.AND UP1, UPT, UR5, 0x7, UPT ;  /* 0x000000070500788c */ /* 0x000fe2000bf26070 */
[----:B------:R-:W-:-:S08]  /*4190*/  MOV R0, R10 ;  /* 0x0000000a00007202 */ /* 0x000fd00000000f00 */
[----:B0-234-:R-:W-:Y:S05]  /*41a0*/  BRA.U !UP1, `(.L_x_191) ;  /* 0x00000001096c7547 */ /* 0x01dfea000b800000 */
[----:B------:R-:W2:Y:S01]  /*41b0*/  LDC R11, c[0x0][0x398] ;  /* 0x0000e600ff0b7b82 */ /* 0x000ea20000000800 */
[----:B------:R-:W-:Y:S01]  /*41c0*/  IMAD.MOV.U32 R8, RZ, RZ, RZ ;  /* 0x000000ffff087224 */ /* 0x000fe200078e00ff */
[----:B------:R-:W-:-:S06]  /*41d0*/  MOV R0, R10 ;  /* 0x0000000a00007202 */ /* 0x000fcc0000000f00 */
[----:B------:R-:W3:Y:S02]  /*41e0*/  LDC.64 R2, c[0x0][0x388] ;  /* 0x0000e200ff027b82 */ /* 0x000ee40000000a00 */
.L_x_192:
        /* <DEDUP_REMOVED lines=23> */
.L_x_191:
        /* <DEDUP_REMOVED lines=19> */
.L_x_194:
        /* <DEDUP_REMOVED lines=15> */
.L_x_195:
        /* <DEDUP_REMOVED lines=9> */
.L_x_193:
[----:B------:R-:W5:Y:S01]  /*4610*/  LDCU UR10, c[0x0][0x398] ;  /* 0x00007300ff0a77ac */ /* 0x000f620008000800 */
[----:B------:R-:W-:-:S04]  /*4620*/  IADD3 R9, PT, PT, R9, UR4, RZ ;  /* 0x0000000409097c10 */ /* 0x000fc8000fffe0ff */
[----:B-----5:R-:W-:-:S13]  /*4630*/  ISETP.GE.AND P0, PT, R9, UR10, PT ;  /* 0x0000000a09007c0c */ /* 0x020fda000bf06270 */
[----:B------:R-:W-:Y:S05]  /*4640*/  @!P0 BRA `(.L_x_196) ;  /* 0xfffffff800cc8947 */ /* 0x000fea000383ffff */
[----:B01----:R-:W-:Y:S05]  /*4650*/  EXIT ;  /* 0x000000000000794d */ /* 0x003fea0003800000 */
.L_x_197:
        /* <DEDUP_REMOVED lines=10> */
.L_x_292:


//--------------------- .text._Z13conv_cols_gpuIsEvPT_PfS2_iii --------------------------
	.section	.text._Z13conv_cols_gpuIsEvPT_PfS2_iii,"ax",@progbits
	.align	128
        .global         _Z13conv_cols_gpuIsEvPT_PfS2_iii
        .type           _Z13conv_cols_gpuIsEvPT_PfS2_iii,@function
        .size           _Z13conv_cols_gpuIsEvPT_PfS2_iii,(.L_x_293 - _Z13conv_cols_gpuIsEvPT_PfS2_iii)
        .other          _Z13conv_cols_gpuIsEvPT_PfS2_iii,@"STO_CUDA_ENTRY STV_DEFAULT"
_Z13conv_cols_gpuIsEvPT_PfS2_iii:
.text._Z13conv_cols_gpuIsEvPT_PfS2_iii:
        /* <DEDUP_REMOVED lines=34> */
.L_x_227:
[----:B------:R-:W-:Y:S01]  /*0220*/  ISETP.GE.U32.AND P0, PT, R6, 0xf, PT ;  /* 0x0000000f0600780c */ /* 0x000fe20003f06070 */
[----:B------:R-:W-:Y:S01]  /*0230*/  BSSY.RECONVERGENT B0, `(.L_x_200) ;  /* 0x0000051000007945 */ /* 0x000fe20003800200 */
[----:B------:R-:W-:-:S11]  /*0240*/  HFMA2 R28, -RZ, RZ, 0, 0 ;  /* 0x00000000ff1c7431 */ /* 0x000fd600000001ff */
[----:B0-----:R-:W-:Y:S05]  /*0250*/  @!P0 BRA `(.L_x_201) ;  /* 0x0000000400388947 */ /* 0x001fea0003800000 */
[----:B------:R-:W-:-:S07]  /*0260*/  IMAD.MOV.U32 R18, RZ, RZ, RZ ;  /* 0x000000ffff127224 */ /* 0x000fce00078e00ff */
.L_x_202:
        /* <DEDUP_REMOVED lines=77> */
.L_x_201:
[----:B0-----:R-:W-:Y:S05]  /*0740*/  BSYNC.RECONVERGENT B0 ;  /* 0x0000000000007941 */ /* 0x001fea0003800200 */
.L_x_200:
        /* <DEDUP_REMOVED lines=46> */
.L_x_204:
        /* <DEDUP_REMOVED lines=28> */
.L_x_205:
        /* <DEDUP_REMOVED lines=27> */
.L_x_203:
        /* <DEDUP_REMOVED lines=8> */
.L_x_207:
[----:B------:R-:W1:Y:S01]  /*0e20*/  LDC.64 R24, c[0x0][0x380] ;  /* 0x0000e000ff187b82 */ /* 0x000e620000000a00 */
[----:B0-----:R-:W-:-:S04]  /*0e30*/  IMAD R15, R20, R21, R5 ;  /* 0x00000015140f7224 */ /* 0x001fc800078e0205 */
[----:B-1----:R-:W-:-:S05]  /*0e40*/  IMAD.WIDE R24, R15, 0x2, R24 ;  /* 0x000000020f187825 */ /* 0x002fca00078e0218 */
[----:B------:R0:W2:Y:S02]  /*0e50*/  LDG.E.U16 R18, desc[UR8][R24.64] ;  /* 0x0000000818127981 */ /* 0x0000a4000c1e1500 */
[----:B0-----:R-:W-:-:S05]  /*0e60*/  IMAD.WIDE R24, R21, 0x2, R24 ;  /* 0x0000000215187825 */ /* 0x001fca00078e0218 */
[----:B------:R-:W3:Y:S01]  /*0e70*/  LDG.E.U16 R26, desc[UR8][R24.64] ;  /* 0x00000008181a7981 */ /* 0x000ee2000c1e1500 */
[----:B------:R-:W-:-:S05]  /*0e80*/  IMAD.WIDE R28, R21, 0x2, R24 ;  /* 0x00000002151c7825 */ /* 0x000fca00078e0218 */
[----:B------:R0:W4:Y:S02]  /*0e90*/  LDG.E.U16 R19, desc[UR8][R28.64] ;  /* 0x000000081c137981 */ /* 0x000124000c1e1500 */
[----:B0-----:R-:W-:-:S05]  /*0ea0*/  IMAD.WIDE R28, R21, 0x2, R28 ;  /* 0x00000002151c7825 */ /* 0x001fca00078e021c */
[----:B------:R-:W5:Y:S01]  /*0eb0*/  LDG.E.U16 R17, desc[UR8][R28.64] ;  /* 0x000000081c117981 */ /* 0x000f62000c1e1500 */
[----:B------:R-:W-:-:S05]  /*0ec0*/  IMAD.WIDE R22, R21, 0x2, R28 ;  /* 0x0000000215167825 */ /* 0x000fca00078e021c */
[----:B------:R0:W5:Y:S01]  /*0ed0*/  LDG.E.U16 R16, desc[UR8][R22.64] ;  /* 0x0000000816107981 */ /* 0x000162000c1e1500 */
[----:B------:R-:W-:-:S05]  /*0ee0*/  IMAD.WIDE R14, R21, 0x2, R22 ;  /* 0x00000002150e7825 */ /* 0x000fca00078e0216 */
[----:B------:R1:W5:Y:S01]  /*0ef0*/  LDG.E.U16 R27, desc[UR8][R14.64] ;  /* 0x000000080e1b7981 */ /* 0x000362000c1e1500 */
[C---:B------:R-:W-:Y:S01]  /*0f00*/  IMAD.WIDE R24, R21.reuse, 0x2, R14 ;  /* 0x0000000215187825 */ /* 0x040fe200078e020e */
[----:B------:R-:W-:Y:S02]  /*0f10*/  UMOV UR13, 0x10 ;  /* 0x00000010000d7882 */ /* 0x000fe40000000000 */
[----:B0-----:R-:W-:Y:S01]  /*0f20*/  LEA R22, R20, UR13, 0x2 ;  /* 0x0000000d14167c11 */ /* 0x001fe2000f8e10ff */
[----:B------:R-:W-:-:S03]  /*0f30*/  IMAD.WIDE R28, R21, 0x2, R24 ;  /* 0x00000002151c7825 */ /* 0x000fc600078e0218 */
[C---:B------:R-:W-:Y:S01]  /*0f40*/  ISETP.EQ.AND P0, PT, R22.reuse, RZ, PT ;  /* 0x000000ff1600720c */ /* 0x040fe20003f02270 */
[----:B------:R-:W5:Y:S01]  /*0f50*/  LDG.E.U16 R24, desc[UR8][R24.64] ;  /* 0x0000000818187981 */ /* 0x000f62000c1e1500 */
[C---:B------:R-:W-:Y:S02]  /*0f60*/  ISETP.EQ.AND P1, PT, R22.reuse, 0x10, PT ;  /* 0x000000101600780c */ /* 0x040fe40003f22270 */
[C---:B------:R-:W-:Y:S01]  /*0f70*/  ISETP.EQ.AND P2, PT, R22.reuse, -0x10, PT ;  /* 0xfffffff01600780c */ /* 0x040fe20003f42270 */
[C---:B-1----:R-:W-:Y:S01]  /*0f80*/  IMAD.WIDE R14, R21.reuse, 0x2, R28 ;  /* 0x00000002150e7825 */ /* 0x042fe200078e021c */
[C---:B------:R-:W-:Y:S01]  /*0f90*/  ISETP.EQ.AND P3, PT, R22.reuse, -0x20, PT ;  /* 0xffffffe01600780c */ /* 0x040fe20003f62270 */
[----:B------:R4:W5:Y:S01]  /*0fa0*/  LDG.E.U16 R23, desc[UR8][R28.64] ;  /* 0x000000081c177981 */ /* 0x000962000c1e1500 */
[----:B------:R-:W-:Y:S01]  /*0fb0*/  ISETP.EQ.AND P4, PT, R22, -0x30, PT ;  /* 0xffffffd01600780c */ /* 0x000fe20003f82270 */
[----:B--2---:R-:W0:Y:S08]  /*0fc0*/  I2F.S16 R18, R18 ;  /* 0x0000001200127306 */ /* 0x004e300000101400 */
[----:B---3--:R1:W2:Y:S01]  /*0fd0*/  I2F.S16 R22, R26 ;  /* 0x0000001a00167306 */ /* 0x0082a20000101400 */
[----:B0-----:R-:W-:Y:S01]  /*0fe0*/  @P0 IMAD.MOV.U32 R2, RZ, RZ, R18 ;  /* 0x000000ffff020224 */ /* 0x001fe200078e0012 */
[----:B------:R-:W-:Y:S01]  /*0ff0*/  @P1 MOV R0, R18 ;  /* 0x0000001200001202 */ /* 0x000fe20000000f00 */
[----:B-1----:R0:W3:Y:S05]  /*1000*/  LDG.E.U16 R26, desc[UR8][R14.64] ;  /* 0x000000080e1a7981 */ /* 0x0020ea000c1e1500 */
[----:B----4-:R1:W4:Y:S01]  /*1010*/  I2F.S16 R28, R19 ;  /* 0x00000013001c7306 */ /* 0x0103220000101400 */
[----:B0-----:R-:W-:Y:S01]  /*1020*/  IMAD.WIDE R14, R21, 0x2, R14 ;  /* 0x00000002150e7825 */ /* 0x001fe200078e020e */
[----:B--2---:R-:W-:-:S06]  /*1030*/  @P1 MOV R10, R22 ;  /* 0x00000016000a1202 */ /* 0x004fcc0000000f00 */
[----:B-----5:R-:W0:Y:S01]  /*1040*/  I2F.S16 R17, R17 ;  /* 0x0000001100117306 */ /* 0x020e220000101400 */
[----:B------:R2:W5:Y:S01]  /*1050*/  LDG.E.U16 R25, desc[UR8][R14.64] ;  /* 0x000000080e197981 */ /* 0x000562000c1e1500 */
[----:B-1----:R-:W-:-:S04]  /*1060*/  IMAD.WIDE R18, R21, 0x2, R14 ;  /* 0x0000000215127825 */ /* 0x002fc800078e020e */
[----:B------:R-:W-:Y:S02]  /*1070*/  @P0 IMAD.MOV.U32 R9, RZ, RZ, R22 ;  /* 0x000000ffff090224 */ /* 0x000fe400078e0016 */
[----:B------:R-:W1:Y:S01]  /*1080*/  I2F.S16 R16, R16 ;  /* 0x0000001000107306 */ /* 0x000e620000101400 */
[----:B------:R0:W5:Y:S01]  /*1090*/  LDG.E.U16 R22, desc[UR8][R18.64] ;  /* 0x0000000812167981 */ /* 0x000162000c1e1500 */
[----:B--2---:R-:W-:Y:S01]  /*10a0*/  IMAD.WIDE R14, R21, 0x2, R18 ;  /* 0x00000002150e7825 */ /* 0x004fe200078e0212 */
[----:B----4-:R-:W-:-:S05]  /*10b0*/  @P1 MOV R12, R28 ;  /* 0x0000001c000c1202 */ /* 0x010fca0000000f00 */
[----:B0-----:R0:W2:Y:S01]  /*10c0*/  I2F.S16 R18, R27 ;  /* 0x0000001b00127306 */ /* 0x0010a20000101400 */
[----:B------:R-:W-:Y:S01]  /*10d0*/  @P0 IMAD.MOV.U32 R11, RZ, RZ, R28 ;  /* 0x000000ffff0b0224 */ /* 0x000fe200078e001c */
[----:B0-----:R0:W4:Y:S02]  /*10e0*/  LDG.E.U16 R27, desc[UR8][R14.64] ;  /* 0x000000080e1b7981 */ /* 0x001124000c1e1500 */
[----:B0-----:R-:W-:-:S05]  /*10f0*/  IMAD.WIDE R14, R21, 0x2, R14 ;  /* 0x00000002150e7825 */ /* 0x001fca00078e020e */
[----:B------:R0:W4:Y:S01]  /*1100*/  LDG.E.U16 R28, desc[UR8][R14.64] ;  /* 0x000000080e1c7981 */ /* 0x000122000c1e1500 */
[----:B------:R-:W-:Y:S01]  /*1110*/  @P0 IMAD.MOV.U32 R4, RZ, RZ, R17 ;  /* 0x000000ffff040224 */ /* 0x000fe200078e0011 */
[----:B------:R-:W-:Y:S01]  /*1120*/  @P1 MOV R3, R17 ;  /* 0x0000001100031202 */ /* 0x000fe20000000f00 */
[----:B-1----:R-:W-:Y:S01]  /*1130*/  @P2 IMAD.MOV.U32 R2, RZ, RZ, R16 ;  /* 0x000000ffff022224 */ /* 0x002fe200078e0010 */
[----:B------:R-:W-:Y:S01]  /*1140*/  @P0 MOV R0, R16 ;  /* 0x0000001000000202 */ /* 0x000fe20000000f00 */
[----:B0-----:R-:W-:Y:S01]  /*1150*/  IMAD.WIDE R14, R21, 0x2, R14 ;  /* 0x00000002150e7825 */ /* 0x001fe200078e020e */
[----:B--2---:R-:W-:-:S03]  /*1160*/  @P0 MOV R10, R18 ;  /* 0x00000012000a0202 */ /* 0x004fc60000000f00 */
[----:B------:R-:W-:Y:S01]  /*1170*/  @P2 IMAD.MOV.U32 R9, RZ, RZ, R18 ;  /* 0x000000ffff092224 */ /* 0x000fe200078e0012 */
[----:B------:R-:W2:Y:S01]  /*1180*/  LDG.E.U16 R29, desc[UR8][R14.64] ;  /* 0x000000080e1d7981 */ /* 0x000ea2000c1e1500 */
[----:B------:R-:W-:-:S04]  /*1190*/  IMAD.WIDE R16, R21, 0x2, R14 ;  /* 0x0000000215107825 */ /* 0x000fc800078e020e */
[----:B------:R-:W-:Y:S01]  /*11a0*/  IMAD.WIDE R18, R21, 0x2, R16 ;  /* 0x0000000215127825 */ /* 0x000fe200078e0210 */
[----:B------:R-:W2:Y:S05]  /*11b0*/  LDG.E.U16 R14, desc[UR8][R16.64] ;  /* 0x00000008100e7981 */ /* 0x000eaa000c1e1500 */
[----:B------:R-:W2:Y:S01]  /*11c0*/  LDG.E.U16 R18, desc[UR8][R18.64] ;  /* 0x0000000812127981 */ /* 0x000ea2000c1e1500 */
[----:B------:R-:W0:Y:S08]  /*11d0*/  I2F.S16 R24, R24 ;  /* 0x0000001800187306 */ /* 0x000e300000101400 */
[----:B------:R-:W1:Y:S01]  /*11e0*/  I2F.S16 R23, R23 ;  /* 0x0000001700177306 */ /* 0x000e620000101400 */
[----:B------:R-:W-:-:S02]  /*11f0*/  VIADD R20, R20, 0x10 ;  /* 0x0000001014147836 */ /* 0x000fc40000000000 */
[----:B0-----:R-:W-:Y:S01]  /*1200*/  @P2 IMAD.MOV.U32 R11, RZ, RZ, R24 ;  /* 0x000000ffff0b2224 */ /* 0x001fe200078e0018 */
[----:B------:R-:W-:Y:S02]  /*1210*/  @P0 MOV R12, R24 ;  /* 0x00000018000c0202 */ /* 0x000fe40000000f00 */
[----:B------:R-:W-:Y:S02]  /*1220*/  LOP3.LUT R24, R6, 0xfffffff0, RZ, 0xc0, !PT ;  /* 0xfffffff006187812 */ /* 0x000fe400078ec0ff */
[----:B-1----:R-:W-:Y:S02]  /*1230*/  @P0 MOV R3, R23 ;  /* 0x0000001700030202 */ /* 0x002fe40000000f00 */
[----:B------:R-:W-:Y:S01]  /*1240*/  ISETP.NE.AND P0, PT, R20, R24, PT ;  /* 0x000000181400720c */ /* 0x000fe20003f05270 */
[----:B------:R-:W-:Y:S01]  /*1250*/  @P2 IMAD.MOV.U32 R4, RZ, RZ, R23 ;  /* 0x000000ffff042224 */ /* 0x000fe200078e0017 */
[----:B---3--:R-:W0:Y:S08]  /*1260*/  I2F.S16 R26, R26 ;  /* 0x0000001a001a7306 */ /* 0x008e300000101400 */
[----:B-----5:R-:W1:Y:S08]  /*1270*/  I2F.S16 R25, R25 ;  /* 0x0000001900197306 */ /* 0x020e700000101400 */
[----:B------:R-:W3:Y:S01]  /*1280*/  I2F.S16 R22, R22 ;  /* 0x0000001600167306 */ /* 0x000ee20000101400 */
[----:B0-----:R-:W-:Y:S01]  /*1290*/  @P3 IMAD.MOV.U32 R2, RZ, RZ, R26 ;  /* 0x000000ffff023224 */ /* 0x001fe200078e001a */
[----:B------:R-:W-:-:S06]  /*12a0*/  @P2 MOV R0, R26 ;  /* 0x0000001a00002202 */ /* 0x000fcc0000000f00 */
[----:B----4-:R-:W0:Y:S01]  /*12b0*/  I2F.S16 R27, R27 ;  /* 0x0000001b001b7306 */ /* 0x010e220000101400 */
[----:B-1----:R-:W-:-:S07]  /*12c0*/  @P3 IMAD.MOV.U32 R9, RZ, RZ, R25 ;  /* 0x000000ffff093224 */ /* 0x002fce00078e0019 */
[----:B------:R-:W1:Y:S01]  /*12d0*/  I2F.S16 R28, R28 ;  /* 0x0000001c001c7306 */ /* 0x000e620000101400 */
[----:B------:R-:W-:-:S07]  /*12e0*/  @P2 MOV R10, R25 ;  /* 0x00000019000a2202 */ /* 0x000fce0000000f00 */
[----:B--2---:R-:W2:Y:S08]  /*12f0*/  I2F.S16 R29, R29 ;  /* 0x0000001d001d7306 */ /* 0x004eb00000101400 */
[----:B------:R-:W4:Y:S08]  /*1300*/  I2F.S16 R14, R14 ;  /* 0x0000000e000e7306 */ /* 0x000f300000101400 */
[----:B------:R-:W5:Y:S01]  /*1310*/  I2F.S16 R18, R18 ;  /* 0x0000001200127306 */ /* 0x000f620000101400 */
[----:B---3--:R-:W-:Y:S01]  /*1320*/  @P3 IMAD.MOV.U32 R11, RZ, RZ, R22 ;  /* 0x000000ffff0b3224 */ /* 0x008fe200078e0016 */
[----:B------:R-:W-:Y:S01]  /*1330*/  @P2 MOV R12, R22 ;  /* 0x00000016000c2202 */ /* 0x000fe20000000f00 */
[----:B0-----:R-:W-:Y:S01]  /*1340*/  @P2 IMAD.MOV.U32 R3, RZ, RZ, R27 ;  /* 0x000000ffff032224 */ /* 0x001fe200078e001b */
[----:B------:R-:W-:Y:S01]  /*1350*/  @P3 MOV R4, R27 ;  /* 0x0000001b00043202 */ /* 0x000fe20000000f00 */
[----:B-1----:R-:W-:Y:S01]  /*1360*/  @P3 IMAD.MOV.U32 R0, RZ, RZ, R28 ;  /* 0x000000ffff003224 */ /* 0x002fe200078e001c */
[----:B------:R-:W-:Y:S01]  /*1370*/  @P4 MOV R2, R28 ;  /* 0x0000001c00024202 */ /* 0x000fe20000000f00 */
[----:B--2---:R-:W-:Y:S01]  /*1380*/  @P3 IMAD.MOV.U32 R10, RZ, RZ, R29 ;  /* 0x000000ffff0a3224 */ /* 0x004fe200078e001d */
[----:B------:R-:W-:Y:S01]  /*1390*/  @P4 MOV R9, R29 ;  /* 0x0000001d00094202 */ /* 0x000fe20000000f00 */
[----:B----4-:R-:W-:Y:S01]  /*13a0*/  @P3 IMAD.MOV.U32 R12, RZ, RZ, R14 ;  /* 0x000000ffff0c3224 */ /* 0x010fe200078e000e */
[----:B------:R-:W-:-:S02]  /*13b0*/  @P4 MOV R11, R14 ;  /* 0x0000000e000b4202 */ /* 0x000fc40000000f00 */
[----:B-----5:R-:W-:Y:S01]  /*13c0*/  @P4 MOV R4, R18 ;  /* 0x0000001200044202 */ /* 0x020fe20000000f00 */
[----:B------:R-:W-:Y:S01]  /*13d0*/  @P3 IMAD.MOV.U32 R3, RZ, RZ, R18 ;  /* 0x000000ffff033224 */ /* 0x000fe200078e0012 */
[----:B------:R-:W-:Y:S06]  /*13e0*/  @P0 BRA `(.L_x_207) ;  /* 0xfffffff8008c0947 */ /* 0x000fec000383ffff */
[----:B------:R-:W-:Y:S05]  /*13f0*/  BSYNC.RECONVERGENT B0 ;  /* 0x0000000000007941 */ /* 0x000fea0003800200 */
.L_x_206:
        /* <DEDUP_REMOVED lines=12> */
[----:B------:R-:W2:Y:S02]  /*14c0*/  LDG.E.U16 R22, desc[UR8][R22.64] ;  /* 0x0000000816167981 */ /* 0x000ea4000c1e1500 */
[C---:B------:R-:W-:Y:S02]  /*14d0*/  IMAD.WIDE R18, R13.reuse, 0x2, R20 ;  /* 0x000000020d127825 */ /* 0x040fe400078e0214 */
[----:B------:R-:W3:Y:S02]  /*14e0*/  LDG.E.U16 R20, desc[UR8][R20.64] ;  /* 0x0000000814147981 */ /* 0x000ee4000c1e1500 */
[C---:B------:R-:W-:Y:S02]  /*14f0*/  IMAD.WIDE R14, R13.reuse, 0x2, R18 ;  /* 0x000000020d0e7825 */ /* 0x040fe400078e0212 */
[----:B------:R-:W4:Y:S02]  /*1500*/  LDG.E.U16 R18, desc[UR8][R18.64] ;  /* 0x0000000812127981 */ /* 0x000f24000c1e1500 */
[----:B------:R-:W-:-:S02]  /*1510*/  IMAD.WIDE R16, R13, 0x2, R14 ;  /* 0x000000020d107825 */ /* 0x000fc400078e020e */
[----:B------:R-:W5:Y:S02]  /*1520*/  LDG.E.U16 R14, desc[UR8][R14.64] ;  /* 0x000000080e0e7981 */ /* 0x000f64000c1e1500 */
[C---:B------:R-:W-:Y:S02]  /*1530*/  IMAD.WIDE R28, R13.reuse, 0x2, R16 ;  /* 0x000000020d1c7825 */ /* 0x040fe400078e0210 */
[----:B------:R-:W5:Y:S02]  /*1540*/  LDG.E.U16 R25, desc[UR8][R16.64] ;  /* 0x0000000810197981 */ /* 0x000f64000c1e1500 */
[C---:B------:R-:W-:Y:S02]  /*1550*/  IMAD.WIDE R26, R13.reuse, 0x2, R28 ;  /* 0x000000020d1a7825 */ /* 0x040fe400078e021c */
[----:B------:R-:W5:Y:S04]  /*1560*/  LDG.E.U16 R15, desc[UR8][R28.64] ;  /* 0x000000081c0f7981 */ /* 0x000f68000c1e1500 */
[----:B------:R0:W5:Y:S02]  /*1570*/  LDG.E.U16 R16, desc[UR8][R26.64] ;  /* 0x000000081a107981 */ /* 0x000164000c1e1500 */
[----:B0-----:R-:W-:-:S06]  /*1580*/  IMAD.WIDE R26, R13, 0x2, R26 ;  /* 0x000000020d1a7825 */ /* 0x001fcc00078e021a */
[----:B------:R-:W5:Y:S01]  /*1590*/  LDG.E.U16 R26, desc[UR8][R26.64] ;  /* 0x000000081a1a7981 */ /* 0x000f62000c1e1500 */
[----:B------:R-:W-:Y:S02]  /*15a0*/  UMOV UR13, 0x10 ;  /* 0x00000010000d7882 */ /* 0x000fe40000000000 */
[----:B------:R-:W-:-:S04]  /*15b0*/  LEA R13, R24, UR13, 0x2 ;  /* 0x0000000d180d7c11 */ /* 0x000fc8000f8e10ff */
[C---:B------:R-:W-:Y:S02]  /*15c0*/  ISETP.EQ.AND P0, PT, R13.reuse, RZ, PT ;  /* 0x000000ff0d00720c */ /* 0x040fe40003f02270 */
[C---:B------:R-:W-:Y:S02]  /*15d0*/  ISETP.EQ.AND P2, PT, R13.reuse, 0x10, PT ;  /* 0x000000100d00780c */ /* 0x040fe40003f42270 */
[----:B------:R-:W-:Y:S01]  /*15e0*/  ISETP.EQ.AND P3, PT, R13, -0x10, PT ;  /* 0xfffffff00d00780c */ /* 0x000fe20003f62270 */
[----:B------:R-:W-:Y:S01]  /*15f0*/  VIADD R24, R24, 0x8 ;  /* 0x0000000818187836 */ /* 0x000fe20000000000 */
[----:B--2---:R-:W0:Y:S08]  /*1600*/  I2F.S16 R22, R22 ;  /* 0x0000001600167306 */ /* 0x004e300000101400 */
[----:B---3--:R-:W1:Y:S08]  /*1610*/  I2F.S16 R20, R20 ;  /* 0x0000001400147306 */ /* 0x008e700000101400 */
[----:B----4-:R-:W2:Y:S08]  /*1620*/  I2F.S16 R18, R18 ;  /* 0x0000001200127306 */ /* 0x010eb00000101400 */
[----:B-----5:R-:W3:Y:S08]  /*1630*/  I2F.S16 R14, R14 ;  /* 0x0000000e000e7306 */ /* 0x020ef00000101400 */
[----:B------:R-:W4:Y:S08]  /*1640*/  I2F.S16 R25, R25 ;  /* 0x0000001900197306 */ /* 0x000f300000101400 */
[----:B------:R-:W5:Y:S08]  /*1650*/  I2F.S16 R15, R15 ;  /* 0x0000000f000f7306 */ /* 0x000f700000101400 */
[----:B------:R-:W5:Y:S08]  /*1660*/  I2F.S16 R16, R16 ;  /* 0x0000001000107306 */ /* 0x000f700000101400 */
[----:B------:R-:W5:Y:S01]  /*1670*/  I2F.S16 R26, R26 ;  /* 0x0000001a001a7306 */ /* 0x000f620000101400 */
[----:B0-----:R-:W-:Y:S01]  /*1680*/  @P0 IMAD.MOV.U32 R2, RZ, RZ, R22 ;  /* 0x000000ffff020224 */ /* 0x001fe200078e0016 */
[----:B------:R-:W-:Y:S01]  /*1690*/  @P2 MOV R0, R22 ;  /* 0x0000001600002202 */ /* 0x000fe20000000f00 */
[----:B-1----:R-:W-:Y:S01]  /*16a0*/  @P0 IMAD.MOV.U32 R9, RZ, RZ, R20 ;  /* 0x000000ffff090224 */ /* 0x002fe200078e0014 */
[----:B------:R-:W-:Y:S01]  /*16b0*/  @P2 MOV R10, R20 ;  /* 0x00000014000a2202 */ /* 0x000fe20000000f00 */
[----:B--2---:R-:W-:Y:S01]  /*16c0*/  @P0 IMAD.MOV.U32 R11, RZ, RZ, R18 ;  /* 0x000000ffff0b0224 */ /* 0x004fe200078e0012 */
[----:B------:R-:W-:Y:S01]  /*16d0*/  @P2 MOV R12, R18 ;  /* 0x00000012000c2202 */ /* 0x000fe20000000f00 */
[----:B---3--:R-:W-:Y:S01]  /*16e0*/  @P0 IMAD.MOV.U32 R4, RZ, RZ, R14 ;  /* 0x000000ffff040224 */ /* 0x008fe200078e000e */
[----:B------:R-:W-:Y:S01]  /*16f0*/  @P2 MOV R3, R14 ;  /* 0x0000000e00032202 */ /* 0x000fe20000000f00 */
[----:B----4-:R-:W-:Y:S01]  /*1700*/  @P3 IMAD.MOV.U32 R2, RZ, RZ, R25 ;  /* 0x000000ffff023224 */ /* 0x010fe200078e0019 */
[----:B------:R-:W-:Y:S01]  /*1710*/  @P0 MOV R0, R25 ;  /* 0x0000001900000202 */ /* 0x000fe20000000f00 */
[----:B-----5:R-:W-:Y:S01]  /*1720*/  @P3 IMAD.MOV.U32 R9, RZ, RZ, R15 ;  /* 0x000000ffff093224 */ /* 0x020fe200078e000f */
[----:B------:R-:W-:Y:S01]  /*1730*/  @P0 MOV R10, R15 ;  /* 0x0000000f000a0202 */ /* 0x000fe20000000f00 */
[----:B------:R-:W-:Y:S01]  /*1740*/  @P3 IMAD.MOV.U32 R11, RZ, RZ, R16 ;  /* 0x000000ffff0b3224 */ /* 0x000fe200078e0010 */
[----:B------:R-:W-:Y:S01]  /*1750*/  @P0 MOV R12, R16 ;  /* 0x00000010000c0202 */ /* 0x000fe20000000f00 */
[----:B------:R-:W-:Y:S01]  /*1760*/  @P3 IMAD.MOV.U32 R4, RZ, RZ, R26 ;  /* 0x000000ffff043224 */ /* 0x000fe200078e001a */
[----:B------:R-:W-:-:S07]  /*1770*/  @P0 MOV R3, R26 ;  /* 0x0000001a00030202 */ /* 0x000fce0000000f00 */
.L_x_210:
        /* <DEDUP_REMOVED lines=9> */
[----:B------:R-:W2:Y:S02]  /*1810*/  LDG.E.U16 R14, desc[UR8][R14.64] ;  /* 0x000000080e0e7981 */ /* 0x000ea4000c1e1500 */
[C---:B------:R-:W-:Y:S02]  /*1820*/  IMAD.WIDE R18, R21.reuse, 0x2, R16 ;  /* 0x0000000215127825 */ /* 0x040fe400078e0210 */
[----:B------:R-:W3:Y:S04]  /*1830*/  LDG.E.U16 R23, desc[UR8][R16.64] ;  /* 0x0000000810177981 */ /* 0x000ee8000c1e1500 */
[----:B------:R-:W4:Y:S01]  /*1840*/  LDG.E.U16 R25, desc[UR8][R18.64] ;  /* 0x0000000812197981 */ /* 0x000f22000c1e1500 */
[----:B------:R-:W-:-:S06]  /*1850*/  IMAD.WIDE R20, R21, 0x2, R18 ;  /* 0x0000000215147825 */ /* 0x000fcc00078e0212 */
[----:B------:R-:W5:Y:S01]  /*1860*/  LDG.E.U16 R20, desc[UR8][R20.64] ;  /* 0x0000000814147981 */ /* 0x000f62000c1e1500 */
[----:B------:R-:W-:Y:S02]  /*1870*/  UMOV UR13, 0x10 ;  /* 0x00000010000d7882 */ /* 0x000fe40000000000 */
[C---:B------:R-:W-:Y:S02]  /*1880*/  LEA R22, R24.reuse, UR13, 0x2 ;  /* 0x0000000d18167c11 */ /* 0x040fe4000f8e10ff */
[----:B------:R-:W-:Y:S02]  /*1890*/  IADD3 R24, PT, PT, R24, 0x4, RZ ;  /* 0x0000000418187810 */ /* 0x000fe40007ffe0ff */
[C---:B------:R-:W-:Y:S02]  /*18a0*/  ISETP.EQ.AND P0, PT, R22.reuse, RZ, PT ;  /* 0x000000ff1600720c */ /* 0x040fe40003f02270 */
[----:B------:R-:W-:Y:S01]  /*18b0*/  ISETP.EQ.AND P1, PT, R22, 0x10, PT ;  /* 0x000000101600780c */ /* 0x000fe20003f22270 */
[----:B--2---:R-:W0:Y:S08]  /*18c0*/  I2F.S16 R13, R14 ;  /* 0x0000000e000d7306 */ /* 0x004e300000101400 */
[----:B---3--:R-:W1:Y:S02]  /*18d0*/  I2F.S16 R23, R23 ;  /* 0x0000001700177306 */ /* 0x008e640000101400 */
[----:B0-----:R-:W-:-:S06]  /*18e0*/  @P0 MOV R2, R13 ;  /* 0x0000000d00020202 */ /* 0x001fcc0000000f00 */
[----:B----4-:R-:W0:Y:S01]  /*18f0*/  I2F.S16 R25, R25 ;  /* 0x0000001900197306 */ /* 0x010e220000101400 */
[----:B------:R-:W-:Y:S01]  /*1900*/  @P1 IMAD.MOV.U32 R0, RZ, RZ, R13 ;  /* 0x000000ffff001224 */ /* 0x000fe200078e000d */
[----:B-1----:R-:W-:-:S06]  /*1910*/  @P0 MOV R9, R23 ;  /* 0x0000001700090202 */ /* 0x002fcc0000000f00 */
[----:B-----5:R-:W1:Y:S01]  /*1920*/  I2F.S16 R15, R20 ;  /* 0x00000014000f7306 */ /* 0x020e620000101400 */
[----:B------:R-:W-:Y:S01]  /*1930*/  @P1 IMAD.MOV.U32 R10, RZ, RZ, R23 ;  /* 0x000000ffff0a1224 */ /* 0x000fe200078e0017 */
[----:B0-----:R-:W-:Y:S01]  /*1940*/  @P0 MOV R11, R25 ;  /* 0x00000019000b0202 */ /* 0x001fe20000000f00 */
[----:B------:R-:W-:Y:S01]  /*1950*/  @P1 IMAD.MOV.U32 R12, RZ, RZ, R25 ;  /* 0x000000ffff0c1224 */ /* 0x000fe200078e0019 */
[----:B-1----:R-:W-:Y:S01]  /*1960*/  @P0 MOV R4, R15 ;  /* 0x0000000f00040202 */ /* 0x002fe20000000f00 */
[----:B------:R-:W-:-:S07]  /*1970*/  @P1 IMAD.MOV.U32 R3, RZ, RZ, R15 ;  /* 0x000000ffff031224 */ /* 0x000fce00078e000f */
.L_x_211:
[----:B------:R-:W-:Y:S05]  /*1980*/  BRA.U !UP1, `(.L_x_209) ;  /* 0x0000000109787547 */ /* 0x000fea000b800000 */
[----:B------:R-:W0:Y:S08]  /*1990*/  LDC R19, c[0x0][0x398] ;  /* 0x0000e600ff137b82 */ /* 0x000e300000000800 */
[----:B------:R-:W1:Y:S01]  /*19a0*/  LDC.64 R14, c[0x0][0x380] ;  /* 0x0000e000ff0e7b82 */ /* 0x000e620000000a00 */
[----:B0-----:R-:W-:-:S04]  /*19b0*/  IMAD R13, R24, R19, R5 ;  /* 0x00000013180d7224 */ /* 0x001fc800078e0205 */
[----:B-1----:R-:W-:-:S05]  /*19c0*/  IMAD.WIDE R14, R13, 0x2, R14 ;  /* 0x000000020d0e7825 */ /* 0x002fca00078e020e */
[----:B------:R-:W2:Y:S01]  /*19d0*/  LDG.E.U16 R13, desc[UR8][R14.64] ;  /* 0x000000080e0d7981 */ /* 0x000ea2000c1e1500 */
[----:B------:R-:W-:Y:S01]  /*19e0*/  IMAD.MOV.U32 R17, RZ, RZ, 0x10 ;  /* 0x00000010ff117424 */ /* 0x000fe200078e00ff */
[----:B------:R-:W-:-:S03]  /*19f0*/  UISETP.NE.AND UP0, UPT, UR5, 0x1, UPT ;  /* 0x000000010500788c */ /* 0x000fc6000bf05270 */
[----:B------:R-:W-:-:S05]  /*1a00*/  IMAD R24, R24, 0x4, R17 ;  /* 0x0000000418187824 */ /* 0x000fca00078e0211 */
[C---:B------:R-:W-:Y:S02]  /*1a10*/  ISETP.EQ.AND P0, PT, R24.reuse, RZ, PT ;  /* 0x000000ff1800720c */ /* 0x040fe40003f02270 */
[----:B------:R-:W-:Y:S01]  /*1a20*/  ISETP.EQ.AND P1, PT, R24, 0x10, PT ;  /* 0x000000101800780c */ /* 0x000fe20003f22270 */
[----:B--2---:R-:W0:Y:S10]  /*1a30*/  I2F.S16 R13, R13 ;  /* 0x0000000d000d7306 */ /* 0x004e340000101400 */
[----:B0-----:R-:W-:-:S02]  /*1a40*/  @P0 MOV R2, R13 ;  /* 0x0000000d00020202 */ /* 0x001fc40000000f00 */
[----:B------:R-:W-:Y:S01]  /*1a50*/  @P1 IMAD.MOV.U32 R0, RZ, RZ, R13 ;  /* 0x000000ffff001224 */ /* 0x000fe200078e000d */
[----:B------:R-:W-:Y:S06]  /*1a60*/  BRA.U !UP0, `(.L_x_209) ;  /* 0x0000000108407547 */ /* 0x000fec000b800000 */
[----:B------:R-:W-:Y:S01]  /*1a70*/  UISETP.NE.AND UP0, UPT, UR5, 0x2, UPT ;  /* 0x000000020500788c */ /* 0x000fe2000bf05270 */
[----:B------:R-:W-:-:S05]  /*1a80*/  IMAD.WIDE R16, R19, 0x2, R14 ;  /* 0x0000000213107825 */ /* 0x000fca00078e020e */
[----:B------:R-:W-:-:S13]  /*1a90*/  PLOP3.LUT P4, PT, PT, PT, UP0, 0x80, 0x8 ;  /* 0x000000000008781c */ /* 0x000fda0003f8f008 */
[----:B------:R-:W-:Y:S02]  /*1aa0*/  @P4 IMAD.WIDE R14, R19, 0x2, R16 ;  /* 0x00000002130e4825 */ /* 0x000fe400078e0210 */
[----:B------:R-:W2:Y:S04]  /*1ab0*/  LDG.E.U16 R16, desc[UR8][R16.64] ;  /* 0x0000000810107981 */ /* 0x000ea8000c1e1500 */
[----:B------:R-:W3:Y:S01]  /*1ac0*/  @P4 LDG.E.U16 R14, desc[UR8][R14.64] ;  /* 0x000000080e0e4981 */ /* 0x000ee2000c1e1500 */
[----:B------:R-:W-:Y:S02]  /*1ad0*/  PLOP3.LUT P2, PT, PT, PT, PT, 0x8, 0x80 ;  /* 0x000000000080781c */ /* 0x000fe40003f4e170 */
[----:B------:R-:W-:Y:S02]  /*1ae0*/  PLOP3.LUT P3, PT, PT, PT, PT, 0x8, 0x80 ;  /* 0x000000000080781c */ /* 0x000fe40003f6e170 */
[----:B------:R-:W-:-:S02]  /*1af0*/  @P4 PLOP3.LUT P2, PT, P0, PT, PT, 0x80, 0x8 ;  /* 0x000000000008481c */ /* 0x000fc4000074f070 */
[----:B------:R-:W-:Y:S01]  /*1b00*/  @P4 PLOP3.LUT P3, PT, P1, PT, PT, 0x80, 0x8 ;  /* 0x000000000008481c */ /* 0x000fe20000f6f070 */
[----:B--2---:R-:W0:Y:S08]  /*1b10*/  I2F.S16 R13, R16 ;  /* 0x00000010000d7306 */ /* 0x004e300000101400 */
[----:B---3--:R-:W1:Y:S01]  /*1b20*/  @P4 I2F.S16 R18, R14 ;  /* 0x0000000e00124306 */ /* 0x008e620000101400 */
[----:B0-----:R-:W-:Y:S01]  /*1b30*/  @P0 MOV R9, R13 ;  /* 0x0000000d00090202 */ /* 0x001fe20000000f00 */
[----:B------:R-:W-:Y:S01]  /*1b40*/  @P1 IMAD.MOV.U32 R10, RZ, RZ, R13 ;  /* 0x000000ffff0a1224 */ /* 0x000fe200078e000d */
[----:B-1----:R-:W-:Y:S01]  /*1b50*/  @P2 MOV R11, R18 ;  /* 0x00000012000b2202 */ /* 0x002fe20000000f00 */
[----:B------:R-:W-:-:S07]  /*1b60*/  @P3 IMAD.MOV.U32 R12, RZ, RZ, R18 ;  /* 0x000000ffff0c3224 */ /* 0x000fce00078e0012 */
.L_x_209:
[----:B------:R-:W-:Y:S05]  /*1b70*/  BSYNC.RECONVERGENT B0 ;  /* 0x0000000000007941 */ /* 0x000fea0003800200 */
.L_x_208:
[----:B------:R-:W-:Y:S01]  /*1b80*/  BSSY.RECONVERGENT B0, `(.L_x_212) ;  /* 0x00001ae000007945 */ /* 0x000fe20003800200 */
[----:B------:R-:W-:-:S07]  /*1b90*/  MOV R16, R6 ;  /* 0x0000000600107202 */ /* 0x000fce0000000f00 */
.L_x_226:
[----:B0-----:R-:W0:Y:S08]  /*1ba0*/  LDC R18, c[0x0][0x398] ;  /* 0x0000e600ff127b82 */ /* 0x001e300000000800 */
[----:B------:R-:W1:Y:S01]  /*1bb0*/  LDC.64 R14, c[0x0][0x380] ;  /* 0x0000e000ff0e7b82 */ /* 0x000e620000000a00 */
[----:B0-----:R-:W-:-:S04]  /*1bc0*/  IMAD R13, R16, R18, R5 ;  /* 0x00000012100d7224 */ /* 0x001fc800078e0205 */
[----:B-1----:R-:W-:-:S06]  /*1bd0*/  IMAD.WIDE R14, R13, 0x2, R14 ;  /* 0x000000020d0e7825 */ /* 0x002fcc00078e020e */
[----:B------:R-:W2:Y:S01]  /*1be0*/  LDG.E.U16 R14, desc[UR8][R14.64] ;  /* 0x000000080e0e7981 */ /* 0x000ea2000c1e1500 */
[C---:B------:R-:W-:Y:S01]  /*1bf0*/  ISETP.EQ.AND P0, PT, R7.reuse, 0x4, PT ;  /* 0x000000040700780c */ /* 0x040fe20003f02270 */
[----:B------:R-:W-:Y:S01]  /*1c00*/  BSSY.RECONVERGENT B1, `(.L_x_213) ;  /* 0x0000072000017945 */ /* 0x000fe20003800200 */
[C---:B------:R-:W-:Y:S02]  /*1c10*/  ISETP.EQ.AND P6, PT, R7.reuse, RZ, PT ;  /* 0x000000ff0700720c */ /* 0x040fe40003fc2270 */
[C---:B------:R-:W-:Y:S02]  /*1c20*/  ISETP.EQ.AND P1, PT, R7.reuse, 0x8, PT ;  /* 0x000000080700780c */ /* 0x040fe40003f22270 */
[C---:B------:R-:W-:Y:S02]  /*1c30*/  ISETP.EQ.AND P2, PT, R7.reuse, 0xc, PT ;  /* 0x0000000c0700780c */ /* 0x040fe40003f42270 */
[C---:B------:R-:W-:Y:S02]  /*1c40*/  ISETP.EQ.AND P3, PT, R7.reuse, 0x10, PT ;  /* 0x000000100700780c */ /* 0x040fe40003f62270 */
[----:B------:R-:W-:-:S02]  /*1c50*/  ISETP.EQ.AND P4, PT, R7, 0x14, PT ;  /* 0x000000140700780c */ /* 0x000fc40003f82270 */
[C---:B------:R-:W-:Y:S01]  /*1c60*/  ISETP.EQ.AND P5, PT, R7.reuse, 0x18, PT ;  /* 0x000000180700780c */ /* 0x040fe20003fa2270 */
[----:B--2---:R0:W1:Y:S02]  /*1c70*/  I2F.S16 R13, R14 ;  /* 0x0000000e000d7306 */ /* 0x0040640000101400 */
[----:B0-----:R-:W-:Y:S01]  /*1c80*/  HFMA2 R14, -RZ, RZ, 0, 0 ;  /* 0x00000000ff0e7431 */ /* 0x001fe200000001ff */
[-C--:B-1----:R-:W-:Y:S01]  /*1c90*/  @P0 MOV R9, R13.reuse ;  /* 0x0000000d00090202 */ /* 0x082fe20000000f00 */
[--C-:B------:R-:W-:Y:S01]  /*1ca0*/  @P6 IMAD.MOV.U32 R2, RZ, RZ, R13.reuse ;  /* 0x000000ffff026224 */ /* 0x100fe200078e000d */
[----:B------:R-:W-:Y:S01]  /*1cb0*/  ISETP.GE.U32.AND P0, PT, R6, 0xf, PT ;  /* 0x0000000f0600780c */ /* 0x000fe20003f06070 */
[--C-:B------:R-:W-:Y:S01]  /*1cc0*/  @P1 IMAD.MOV.U32 R11, RZ, RZ, R13.reuse ;  /* 0x000000ffff0b1224 */ /* 0x100fe200078e000d */
[----:B------:R-:W-:Y:S01]  /*1cd0*/  ISETP.EQ.AND P6, PT, R7, 0x1c, PT ;  /* 0x0000001c0700780c */ /* 0x000fe20003fc2270 */
[----:B------:R-:W-:Y:S01]  /*1ce0*/  @P3 IMAD.MOV.U32 R0, RZ, RZ, R13 ;  /* 0x000000ffff003224 */ /* 0x000fe200078e000d */
[----:B------:R-:W-:-:S03]  /*1cf0*/  @P2 MOV R4, R13 ;  /* 0x0000000d00042202 */ /* 0x000fc60000000f00 */
[----:B------:R-:W-:Y:S01]  /*1d00*/  @P5 IMAD.MOV.U32 R12, RZ, RZ, R13 ;  /* 0x000000ffff0c5224 */ /* 0x000fe200078e000d */
[----:B------:R-:W-:-:S07]  /*1d10*/  @P4 MOV R10, R13 ;  /* 0x0000000d000a4202 */ /* 0x000fce0000000f00 */
[----:B------:R-:W-:Y:S01]  /*1d20*/  @P6 MOV R3, R13 ;  /* 0x0000000d00036202 */ /* 0x000fe20000000f00 */
[----:B------:R-:W-:Y:S01]  /*1d30*/  IMAD.MOV.U32 R13, RZ, RZ, RZ ;  /* 0x000000ffff0d7224 */ /* 0x000fe200078e00ff */
[----:B------:R-:W-:Y:S06]  /*1d40*/  @!P0 BRA `(.L_x_214) ;  /* 0x0000000400748947 */ /* 0x000fec0003800000 */
[----:B------:R-:W-:Y:S01]  /*1d50*/  IMAD.MOV.U32 R13, RZ, RZ, RZ ;  /* 0x000000ffff0d7224 */ /* 0x000fe200078e00ff */
[----:B------:R-:W-:-:S07]  /*1d60*/  MOV R21, RZ ;  /* 0x000000ff00157202 */ /* 0x000fce0000000f00 */
.L_x_215:
        /* <DEDUP_REMOVED lines=91> */
.L_x_214:
[----:B------:R-:W-:Y:S05]  /*2320*/  BSYNC.RECONVERGENT B1 ;  /* 0x0000000000017941 */ /* 0x000fea0003800200 */
.L_x_213:
        /* <DEDUP_REMOVED lines=52> */
.L_x_217:
        /* <DEDUP_REMOVED lines=30> */
.L_x_218:
        /* <DEDUP_REMOVED lines=33> */
.L_x_216:
[----:B------:R-:W0:Y:S01]  /*2a60*/  LDC R17, c[0x0][0x3a0] ;  /* 0x0000e800ff117b82 */ /* 0x000e220000000800 */
[----:B------:R-:W-:-:S07]  /*2a70*/  VIADD R16, R16, 0x1 ;  /* 0x0000000110107836 */ /* 0x000fce0000000000 */
[----:B------:R-:W1:Y:S01]  /*2a80*/  LDC.64 R14, c[0x0][0x388] ;  /* 0x0000e200ff0e7b82 */ /* 0x000e620000000a00 */
[----:B0-----:R-:W-:-:S05]  /*2a90*/  IADD3 R19, PT, PT, R16, -R17, RZ ;  /* 0x8000001110137210 */ /* 0x001fca0007ffe0ff */
        /* <DEDUP_REMOVED lines=10> */
.L_x_221:
        /* <DEDUP_REMOVED lines=76> */
.L_x_220:
[----:B------:R-:W-:-:S07]  /*3000*/  MOV R18, R13 ;  /* 0x0000000d00127202 */ /* 0x000fce0000000f00 */
.L_x_219:
        /* <DEDUP_REMOVED lines=46> */
.L_x_224:
        /* <DEDUP_REMOVED lines=26> */
.L_x_225:
        /* <DEDUP_REMOVED lines=25> */
.L_x_223:
[----:B------:R-:W-:Y:S05]  /*3620*/  BSYNC.RECONVERGENT B1 ;  /* 0x0000000000017941 */ /* 0x000fea0003800200 */
.L_x_222:
[----:B------:R-:W1:Y:S02]  /*3630*/  LDCU UR13, c[0x0][0x39c] ;  /* 0x00007380ff0d77ac */ /* 0x000e640008000800 */
[----:B-1----:R-:W-:-:S13]  /*3640*/  ISETP.NE.AND P0, PT, R16, UR13, PT ;  /* 0x0000000d10007c0c */ /* 0x002fda000bf05270 */
[----:B------:R-:W-:Y:S05]  /*3650*/  @P0 BRA `(.L_x_226) ;  /* 0xffffffe400500947 */ /* 0x000fea000383ffff */
[----:B------:R-:W-:Y:S05]  /*3660*/  BSYNC.RECONVERGENT B0 ;  /* 0x0000000000007941 */ /* 0x000fea0003800200 */
.L_x_212:
[----:B------:R-:W1:Y:S01]  /*3670*/  LDCU UR13, c[0x0][0x398] ;  /* 0x00007300ff0d77ac */ /* 0x000e620008000800 */
[----:B------:R-:W-:-:S05]  /*3680*/  VIADD R5, R5, UR4 ;  /* 0x0000000405057c36 */ /* 0x000fca0008000000 */
[----:B-1----:R-:W-:-:S13]  /*3690*/  ISETP.GE.AND P0, PT, R5, UR13, PT ;  /* 0x0000000d05007c0c */ /* 0x002fda000bf06270 */
[----:B------:R-:W-:Y:S05]  /*36a0*/  @!P0 BRA `(.L_x_227) ;  /* 0xffffffc800dc8947 */ /* 0x000fea000383ffff */
[----:B------:R-:W-:Y:S05]  /*36b0*/  EXIT ;  /* 0x000000000000794d */ /* 0x000fea0003800000 */
.L_x_199:
[----:B------:R-:W-:-:S04]  /*36c0*/  UIADD3 UR5, UPT, UPT, -UR7, UR5, URZ ;  /* 0x0000000507057290 */ /* 0x000fc8000fffe1ff */
[----:B------:R-:W-:-:S04]  /*36d0*/  UIADD3 UR6, UPT, UPT, UR5, 0x1, URZ ;  /* 0x0000000105067890 */ /* 0x000fc8000fffe0ff */
[----:B------:R-:W-:Y:S02]  /*36e0*/  ULOP3.LUT UR7, UR6, 0x7, URZ, 0xc0, !UPT ;  /* 0x0000000706077892 */ /* 0x000fe4000f8ec0ff */
[----:B------:R-:W-:Y:S02]  /*36f0*/  ULOP3.LUT UR11, UR6, 0x3, URZ, 0xc0, !UPT ;  /* 0x00000003060b7892 */ /* 0x000fe4000f8ec0ff */
[----:B------:R-:W-:Y:S02]  /*3700*/  UIADD3 UR10, UPT, UPT, UR7, -0x1, URZ ;  /* 0xffffffff070a7890 */ /* 0x000fe4000fffe0ff */
[----:B------:R-:W-:Y:S02]  /*3710*/  ULOP3.LUT UR12, UR6, 0xfffffff8, URZ, 0xc0, !UPT ;  /* 0xfffffff8060c7892 */ /* 0x000fe4000f8ec0ff */
[----:B------:R-:W-:-:S11]  /*3720*/  UISETP.GE.U32.AND UP0, UPT, UR10, 0x3, UPT ;  /* 0x000000030a00788c */ /* 0x000fd6000bf06070 */
.L_x_233:
[----:B-1----:R-:W1:Y:S02]  /*3730*/  LDC.64 R2, c[0x0][0x390] ;  /* 0x0000e400ff027b82 */ /* 0x002e640000000a00 */
        /* <DEDUP_REMOVED lines=12> */
.L_x_229:
[----:B0---4-:R-:W-:-:S04]  /*3800*/  IMAD R17, R12, R4, R5 ;  /* 0x000000040c117224 */ /* 0x011fc800078e0205 */
[----:B--2---:R-:W-:-:S05]  /*3810*/  IMAD.WIDE R16, R17, 0x2, R2 ;  /* 0x0000000211107825 */ /* 0x004fca00078e0202 */
[----:B------:R-:W2:Y:S01]  /*3820*/  LDG.E.U16 R20, desc[UR8][R16.64] ;  /* 0x0000000810147981 */ /* 0x000ea2000c1e1500 */
[----:B-1----:R-:W-:Y:S01]  /*3830*/  IADD3 R15, PT, PT, R12, -R10, RZ ;  /* 0x8000000a0c0f7210 */ /* 0x002fe20007ffe0ff */
[----:B------:R-:W-:-:S04]  /*3840*/  IMAD.WIDE R18, R4, 0x2, R16 ;  /* 0x0000000204127825 */ /* 0x000fc800078e0210 */
[----:B------:R-:W-:-:S05]  /*3850*/  IMAD R14, R15, R4, R4 ;  /* 0x000000040f0e7224 */ /* 0x000fca00078e0204 */
[----:B------:R-:W-:-:S05]  /*3860*/  IADD3 R15, PT, PT, R14, R5, RZ ;  /* 0x000000050e0f7210 */ /* 0x000fca0007ffe0ff */
[----:B---3--:R-:W-:Y:S01]  /*3870*/  IMAD.WIDE R14, R15, 0x4, R8 ;  /* 0x000000040f0e7825 */ /* 0x008fe200078e0208 */
[----:B--2---:R-:W0:Y:S03]  /*3880*/  @P1 I2F.S16 R11, R20 ;  /* 0x00000014000b1306 */ /* 0x004e260000101400 */
[----:B0----5:R-:W-:-:S05]  /*3890*/  FFMA R25, R0, R11, RZ ;  /* 0x0000000b00197223 */ /* 0x021fca00000000ff */
[----:B------:R0:W-:Y:S04]  /*38a0*/  STG.E desc[UR8][R14.64], R25 ;  /* 0x000000190e007986 */ /* 0x0001e8000c101908 */
[----:B------:R-:W2:Y:S01]  /*38b0*/  LDG.E.U16 R24, desc[UR8][R18.64] ;  /* 0x0000000812187981 */ /* 0x000ea2000c1e1500 */
[----:B------:R-:W-:-:S04]  /*38c0*/  IMAD.WIDE R16, R4, 0x4, R14 ;  /* 0x0000000404107825 */ /* 0x000fc800078e020e */
[----:B------:R-:W-:Y:S01]  /*38d0*/  IMAD.WIDE R20, R4, 0x2, R18 ;  /* 0x0000000204147825 */ /* 0x000fe200078e0212 */
[----:B--2---:R-:W1:Y:S03]  /*38e0*/  @P1 I2F.S16 R11, R24 ;  /* 0x00000018000b1306 */ /* 0x004e660000101400 */
[----:B-1----:R-:W-:-:S05]  /*38f0*/  FFMA R27, R0, R11, RZ ;  /* 0x0000000b001b7223 */ /* 0x002fca00000000ff */
[----:B------:R1:W-:Y:S04]  /*3900*/  STG.E desc[UR8][R16.64], R27 ;  /* 0x0000001b10007986 */ /* 0x0003e8000c101908 */
[----:B------:R-:W2:Y:S01]  /*3910*/  LDG.E.U16 R26, desc[UR8][R20.64] ;  /* 0x00000008141a7981 */ /* 0x000ea2000c1e1500 */
[----:B------:R-:W-:-:S04]  /*3920*/  IMAD.WIDE R22, R4, 0x4, R16 ;  /* 0x0000000404167825 */ /* 0x000fc800078e0210 */
[----:B0-----:R-:W-:Y:S01]  /*3930*/  IMAD.WIDE R14, R4, 0x2, R20 ;  /* 0x00000002040e7825 */ /* 0x001fe200078e0214 */
[----:B--2---:R-:W0:Y:S03]  /*3940*/  @P1 I2F.S16 R11, R26 ;  /* 0x0000001a000b1306 */ /* 0x004e260000101400 */
[----:B0-----:R-:W-:-:S05]  /*3950*/  FFMA R29, R0, R11, RZ ;  /* 0x0000000b001d7223 */ /* 0x001fca00000000ff */
[----:B------:R0:W-:Y:S04]  /*3960*/  STG.E desc[UR8][R22.64], R29 ;  /* 0x0000001d16007986 */ /* 0x0001e8000c101908 */
[----:B------:R-:W2:Y:S01]  /*3970*/  LDG.E.U16 R24, desc[UR8][R14.64] ;  /* 0x000000080e187981 */ /* 0x000ea2000c1e1500 */
[----:B------:R-:W-:-:S04]  /*3980*/  IMAD.WIDE R18, R4, 0x4, R22 ;  /* 0x0000000404127825 */ /* 0x000fc800078e0216 */
[----:B-1----:R-:W-:Y:S01]  /*3990*/  IMAD.WIDE R16, R4, 0x2, R14 ;  /* 0x0000000204107825 */ /* 0x002fe200078e020e */
        /* <DEDUP_REMOVED lines=22> */
[----:B------:R-:W-:Y:S01]  /*3b00*/  IMAD.WIDE R22, R4, 0x4, R16 ;  /* 0x0000000404167825 */ /* 0x000fe200078e0210 */
[----:B------:R-:W-:-:S03]  /*3b10*/  IADD3 R12, PT, PT, R12, 0x8, RZ ;  /* 0x000000080c0c7810 */ /* 0x000fc60007ffe0ff */
[----:B------:R-:W-:-:S05]  /*3b20*/  VIADD R13, R13, 0x8 ;  /* 0x000000080d0d7836 */ /* 0x000fca0000000000 */
[----:B------:R-:W-:Y:S01]  /*3b30*/  ISETP.NE.AND P0, PT, R13, UR12, PT ;  /* 0x0000000c0d007c0c */ /* 0x000fe2000bf05270 */
[----:B--2---:R-:W0:Y:S02]  /*3b40*/  @P1 I2F.S16 R11, R20 ;  /* 0x00000014000b1306 */ /* 0x004e240000101400 */
[----:B0-----:R-:W-:-:S05]  /*3b50*/  FFMA R27, R0, R11, RZ ;  /* 0x0000000b001b7223 */ /* 0x001fca00000000ff */
[----:B------:R4:W-:Y:S05]  /*3b60*/  STG.E desc[UR8][R22.64], R27 ;  /* 0x0000001b16007986 */ /* 0x0009ea000c101908 */
[----:B------:R-:W-:Y:S05]  /*3b70*/  @P0 BRA `(.L_x_229) ;  /* 0xfffffffc00200947 */ /* 0x000fea000383ffff */
.L_x_228:
        /* <DEDUP_REMOVED lines=10> */
[----:B------:R1:W3:Y:S01]  /*3c20*/  LDG.E.U16 R3, desc[UR8][R8.64] ;  /* 0x0000000808037981 */ /* 0x0002e2000c1e1500 */
[----:B------:R-:W-:Y:S02]  /*3c30*/  ISETP.EQ.AND P0, PT, R7, 0x10, PT ;  /* 0x000000100700780c */ /* 0x000fe40003f02270 */
[----:B--2---:R-:W-:-:S05]  /*3c40*/  IADD3 R13, PT, PT, R12, -R13, RZ ;  /* 0x8000000d0c0d7210 */ /* 0x004fca0007ffe0ff */
[----:B------:R-:W-:Y:S02]  /*3c50*/  IMAD R4, R13, R2, R2 ;  /* 0x000000020d047224 */ /* 0x000fe400078e0202 */
[----:B-1----:R-:W-:-:S04]  /*3c60*/  IMAD.WIDE R8, R2, 0x2, R8 ;  /* 0x0000000202087825 */ /* 0x002fc800078e0208 */
[----:B------:R-:W-:-:S04]  /*3c70*/  IMAD.IADD R13, R4, 0x1, R5 ;  /* 0x00000001040d7824 */ /* 0x000fc800078e0205 */
[----:B0-----:R-:W-:Y:S01]  /*3c80*/  IMAD.WIDE R14, R13, 0x4, R14 ;  /* 0x000000040d0e7825 */ /* 0x001fe200078e020e */
[----:B---3--:R-:W0:Y:S02]  /*3c90*/  I2F.S16 R3, R3 ;  /* 0x0000000300037306 */ /* 0x008e240000101400 */
[----:B0-----:R-:W-:-:S05]  /*3ca0*/  @P0 MOV R11, R3 ;  /* 0x00000003000b0202 */ /* 0x001fca0000000f00 */
[----:B-----5:R-:W-:-:S05]  /*3cb0*/  FFMA R13, R0, R11, RZ ;  /* 0x0000000b000d7223 */ /* 0x020fca00000000ff */
        /* <DEDUP_REMOVED lines=15> */
[----:B------:R-:W-:Y:S01]  /*3db0*/  IADD3 R12, PT, PT, R12, 0x4, RZ ;  /* 0x000000040c0c7810 */ /* 0x000fe20007ffe0ff */
[----:B--2---:R-:W0:Y:S02]  /*3dc0*/  @P0 I2F.S16 R11, R14 ;  /* 0x0000000e000b0306 */ /* 0x004e240000101400 */
[----:B0-----:R-:W-:-:S05]  /*3dd0*/  FFMA R9, R0, R11, RZ ;  /* 0x0000000b00097223 */ /* 0x001fca00000000ff */
[----:B------:R1:W-:Y:S02]  /*3de0*/  STG.E desc[UR8][R2.64], R9 ;  /* 0x0000000902007986 */ /* 0x0003e4000c101908 */
.L_x_231:
        /* <DEDUP_REMOVED lines=10> */
[----:B------:R1:W3:Y:S01]  /*3e90*/  LDG.E.U16 R4, desc[UR8][R2.64] ;  /* 0x0000000802047981 */ /* 0x0002e2000c1e1500 */
[----:B------:R-:W-:Y:S01]  /*3ea0*/  ISETP.EQ.AND P0, PT, R7, 0x10, PT ;  /* 0x000000100700780c */ /* 0x000fe20003f02270 */
[----:B--2---:R-:W-:-:S04]  /*3eb0*/  IMAD.IADD R10, R12, 0x1, -R13 ;  /* 0x000000010c0a7824 */ /* 0x004fc800078e0a0d */
[----:B------:R-:W-:Y:S02]  /*3ec0*/  IMAD R10, R10, R15, R15 ;  /* 0x0000000f0a0a7224 */ /* 0x000fe400078e020f */
[----:B-1----:R-:W-:-:S03]  /*3ed0*/  IMAD.WIDE R2, R15, 0x2, R2 ;  /* 0x000000020f027825 */ /* 0x002fc600078e0202 */
[----:B------:R-:W-:-:S05]  /*3ee0*/  IADD3 R13, PT, PT, R10, R5, RZ ;  /* 0x000000050a0d7210 */ /* 0x000fca0007ffe0ff */
[----:B0-----:R-:W-:Y:S01]  /*3ef0*/  IMAD.WIDE R8, R13, 0x4, R8 ;  /* 0x000000040d087825 */ /* 0x001fe200078e0208 */
[----:B---3--:R-:W0:Y:S02]  /*3f00*/  I2F.S16 R4, R4 ;  /* 0x0000000400047306 */ /* 0x008e240000101400 */
[----:B0-----:R-:W-:-:S05]  /*3f10*/  @P0 MOV R11, R4 ;  /* 0x00000004000b0202 */ /* 0x001fca0000000f00 */
[----:B-----5:R-:W-:-:S05]  /*3f20*/  FFMA R13, R0, R11, RZ ;  /* 0x0000000b000d7223 */ /* 0x020fca00000000ff */
[----:B------:R0:W-:Y:S04]  /*3f30*/  STG.E desc[UR8][R8.64], R13 ;  /* 0x0000000d08007986 */ /* 0x0001e8000c101908 */
[----:B------:R-:W2:Y:S01]  /*3f40*/  LDG.E.U16 R2, desc[UR8][R2.64] ;  /* 0x0000000802027981 */ /* 0x000ea2000c1e1500 */
[----:B------:R-:W-:-:S04]  /*3f50*/  IMAD.WIDE R14, R15, 0x4, R8 ;  /* 0x000000040f0e7825 */ /* 0x000fc800078e0208 */
[----:B------:R-:W-:Y:S01]  /*3f60*/  VIADD R12, R12, 0x2 ;  /* 0x000000020c0c7836 */ /* 0x000fe20000000000 */
[----:B--2---:R-:W1:Y:S02]  /*3f70*/  @P0 I2F.S16 R11, R2 ;  /* 0x00000002000b0306 */ /* 0x004e640000101400 */
[----:B-1----:R-:W-:-:S05]  /*3f80*/  FFMA R17, R0, R11, RZ ;  /* 0x0000000b00117223 */ /* 0x002fca00000000ff */
[----:B------:R0:W-:Y:S02]  /*3f90*/  STG.E desc[UR8][R14.64], R17 ;  /* 0x000000110e007986 */ /* 0x0001e4000c101908 */
.L_x_232:
[----:B------:R-:W-:Y:S05]  /*3fa0*/  BRA.U !UP2, `(.L_x_230) ;  /* 0x000000010a407547 */ /* 0x000fea000b800000 */
[----:B0-----:R-:W0:Y:S08]  /*3fb0*/  LDC R13, c[0x0][0x398] ;  /* 0x0000e600ff0d7b82 */ /* 0x001e300000000800 */
[----:B-1----:R-:W1:Y:S08]  /*3fc0*/  LDC.64 R2, c[0x0][0x380] ;  /* 0x0000e000ff027b82 */ /* 0x002e700000000a00 */
[----:B----4-:R-:W2:Y:S01]  /*3fd0*/  LDC R15, c[0x0][0x3a0] ;  /* 0x0000e800ff0f7b82 */ /* 0x010ea20000000800 */
[----:B0-----:R-:W-:-:S04]  /*3fe0*/  IMAD R9, R12, R13, R5 ;  /* 0x0000000d0c097224 */ /* 0x001fc800078e0205 */
[----:B-1----:R-:W-:-:S03]  /*3ff0*/  IMAD.WIDE R2, R9, 0x2, R2 ;  /* 0x0000000209027825 */ /* 0x002fc600078e0202 */
[----:B------:R-:W0:Y:S03]  /*4000*/  LDC.64 R8, c[0x0][0x388] ;  /* 0x0000e200ff087b82 */ /* 0x000e260000000a00 */
[----:B------:R-:W3:Y:S01]  /*4010*/  LDG.E.U16 R2, desc[UR8][R2.64] ;  /* 0x0000000802027981 */ /* 0x000ee2000c1e1500 */
[----:B------:R-:W-:Y:S02]  /*4020*/  ISETP.EQ.AND P0, PT, R7, 0x10, PT ;  /* 0x000000100700780c */ /* 0x000fe40003f02270 */
[----:B--2---:R-:W-:-:S05]  /*4030*/  IADD3 R10, PT, PT, R12, -R15, RZ ;  /* 0x8000000f0c0a7210 */ /* 0x004fca0007ffe0ff */
[----:B------:R-:W-:-:S05]  /*4040*/  IMAD R10, R10, R13, R13 ;  /* 0x0000000d0a0a7224 */ /* 0x000fca00078e020d */
[----:B------:R-:W-:-:S05]  /*4050*/  IADD3 R13, PT, PT, R10, R5, RZ ;  /* 0x000000050a0d7210 */ /* 0x000fca0007ffe0ff */
[----:B0-----:R-:W-:Y:S01]  /*4060*/  IMAD.WIDE R8, R13, 0x4, R8 ;  /* 0x000000040d087825 */ /* 0x001fe200078e0208 */
[----:B---3--:R-:W0:Y:S03]  /*4070*/  I2F.S16 R4, R2 ;  /* 0x0000000200047306 */ /* 0x008e260000101400 */
[----:B0-----:R-:W-:-:S04]  /*4080*/  @P0 IMAD.MOV.U32 R11, RZ, RZ, R4 ;  /* 0x000000ffff0b0224 */ /* 0x001fc800078e0004 */
[----:B-----5:R-:W-:-:S05]  /*4090*/  FFMA R13, R0, R11, RZ ;  /* 0x0000000b000d7223 */ /* 0x020fca00000000ff */
[----:B------:R2:W-:Y:S02]  /*40a0*/  STG.E desc[UR8][R8.64], R13 ;  /* 0x0000000d08007986 */ /* 0x0005e4000c101908 */
.L_x_230:
[----:B------:R-:W3:Y:S01]  /*40b0*/  LDCU UR10, c[0x0][0x398] ;  /* 0x00007300ff0a77ac */ /* 0x000ee20008000800 */
[----:B------:R-:W-:-:S04]  /*40c0*/  IADD3 R5, PT, PT, R5, UR4, RZ ;  /* 0x0000000405057c10 */ /* 0x000fc8000fffe0ff */
[----:B---3--:R-:W-:-:S13]  /*40d0*/  ISETP.GE.AND P0, PT, R5, UR10, PT ;  /* 0x0000000a05007c0c */ /* 0x008fda000bf06270 */
[----:B------:R-:W-:Y:S05]  /*40e0*/  @!P0 BRA `(.L_x_233) ;  /* 0xfffffff400908947 */ /* 0x000fea000383ffff */
[----:B------:R-:W-:Y:S05]  /*40f0*/  EXIT ;  /* 0x000000000000794d */ /* 0x000fea0003800000 */
.L_x_198:
        /* <DEDUP_REMOVED lines=8> */
.L_x_239:
[----:B------:R-:W-:Y:S01]  /*4180*/  UISETP.GE.U32.AND UP1, UPT, UR5, 0x7, UPT ;  /* 0x000000070500788c */ /* 0x000fe2000bf26070 */
[----:B------:R-:W-:-:S08]  /*4190*/  MOV R0, R6 ;  /* 0x0000000600007202 */ /* 0x000fd00000000f00 */
[----:B0-234-:R-:W-:Y:S05]  /*41a0*/  BRA.U !UP1, `(.L_x_234) ;  /* 0x00000001096c7547 */ /* 0x01dfea000b800000 */
[----:B------:R-:W2:Y:S01]  /*41b0*/  LDC R25, c[0x0][0x398] ;  /* 0x0000e600ff197b82 */ /* 0x000ea20000000800 */
[----:B------:R-:W-:Y:S01]  /*41c0*/  IMAD.MOV.U32 R4, RZ, RZ, RZ ;  /* 0x000000ffff047224 */ /* 0x000fe200078e00ff */
[----:B------:R-:W-:-:S06]  /*41d0*/  MOV R0, R6 ;  /* 0x0000000600007202 */ /* 0x000fcc0000000f00 */
[----:B------:R-:W3:Y:S02]  /*41e0*/  LDC.64 R2, c[0x0][0x388] ;  /* 0x0000e200ff027b82 */ /* 0x000ee40000000a00 */
.L_x_235:
[----:B-1----:R-:W-:Y:S02]  /*41f0*/  IADD3 R7, PT, PT, R0, -UR13, RZ ;  /* 0x8000000d00077c10 */ /* 0x002fe4000fffe0ff */
[----:B------:R-:W-:Y:S02]  /*4200*/  IADD3 R4, PT, PT, R4, 0x8, RZ ;  /* 0x0000000804047810 */ /* 0x000fe40007ffe0ff */
[----:B------:R-:W-:Y:S01]  /*4210*/  IADD3 R0, PT, PT, R0, 0x8, RZ ;  /* 0x0000000800007810 */ /* 0x000fe20007ffe0ff */
[----:B--2-4-:R-:W-:Y:S01]  /*4220*/  IMAD R8, R7, R25, R25 ;  /* 0x0000001907087224 */ /* 0x014fe200078e0219 */
        /* <DEDUP_REMOVED lines=19> */
.L_x_234:
        /* <DEDUP_REMOVED lines=19> */
.L_x_237:
        /* <DEDUP_REMOVED lines=15> */
.L_x_238:
[----:B------:R-:W-:Y:S05]  /*4580*/  BRA.U !UP2, `(.L_x_236) ;  /* 0x000000010a207547 */ /* 0x000fea000b800000 */
[----:B------:R-:W5:Y:S01]  /*4590*/  LDC R7, c[0x0][0x398] ;  /* 0x0000e600ff077b82 */ /* 0x000f620000000800 */
[----:B------:R-:W0:Y:S07]  /*45a0*/  LDCU UR10, c[0x0][0x3a0] ;  /* 0x00007400ff0a77ac */ /* 0x000e2e0008000800 */
[----:B--23--:R-:W2:Y:S01]  /*45b0*/  LDC.64 R2, c[0x0][0x388] ;  /* 0x0000e200ff027b82 */ /* 0x00cea20000000a00 */
[----:B0-----:R-:W-:-:S04]  /*45c0*/  VIADD R0, R0, -UR10 ;  /* 0x8000000a00007c36 */ /* 0x001fc80008000000 */
[----:B-----5:R-:W-:-:S05]  /*45d0*/  IMAD R0, R0, R7, R7 ;  /* 0x0000000700007224 */ /* 0x020fca00078e0207 */
[----:B------:R-:W-:-:S05]  /*45e0*/  IADD3 R7, PT, PT, R0, R5, RZ ;  /* 0x0000000500077210 */ /* 0x000fca0007ffe0ff */
[----:B--2---:R-:W-:-:S05]  /*45f0*/  IMAD.WIDE R2, R7, 0x4, R2 ;  /* 0x0000000407027825 */ /* 0x004fca00078e0202 */
[----:B------:R0:W-:Y:S02]  /*4600*/  STG.E desc[UR8][R2.64], RZ ;  /* 0x000000ff02007986 */ /* 0x0001e4000c101908 */
.L_x_236:
[----:B------:R-:W5:Y:S01]  /*4610*/  LDCU UR10, c[0x0][0x398] ;  /* 0x00007300ff0a77ac */ /* 0x000f620008000800 */
[----:B------:R-:W-:-:S04]  /*4620*/  IADD3 R5, PT, PT, R5, UR4, RZ ;  /* 0x0000000405057c10 */ /* 0x000fc8000fffe0ff */
[----:B-----5:R-:W-:-:S13]  /*4630*/  ISETP.GE.AND P0, PT, R5, UR10, PT ;  /* 0x0000000a05007c0c */ /* 0x020fda000bf06270 */
[----:B------:R-:W-:Y:S05]  /*4640*/  @!P0 BRA `(.L_x_239) ;  /* 0xfffffff800cc8947 */ /* 0x000fea000383ffff */
[----:B01----:R-:W-:Y:S05]  /*4650*/  EXIT ;  /* 0x000000000000794d */ /* 0x003fea0003800000 */
.L_x_240:
        /* <DEDUP_REMOVED lines=10> */
.L_x_293:


//--------------------- .text._Z13conv_cols_gpuIaEvPT_PfS2_iii --------------------------
	.section	.text._Z13conv_cols_gpuIaEvPT_PfS2_iii,"ax",@progbits
	.align	128
        .global         _Z13conv_cols_gpuIaEvPT_PfS2_iii
        .type           _Z13conv_cols_gpuIaEvPT_PfS2_iii,@function
        .size           _Z13conv_cols_gpuIaEvPT_PfS2_iii,(.L_x_294 - _Z13conv_cols_gpuIaEvPT_PfS2_iii)
        .other          _Z13conv_cols_gpuIaEvPT_PfS2_iii,@"STO_CUDA_ENTRY STV_DEFAULT"
_Z13conv_cols_gpuIaEvPT_PfS2_iii:
.text._Z13conv_cols_gpuIaEvPT_PfS2_iii:
        /* <DEDUP_REMOVED lines=18> */
[----:B------:R-:W-:Y:S01]  /*0120*/  IMAD.U32 R10, RZ, RZ, UR10 ;  /* 0x0000000aff0a7e24 */ /* 0x000fe2000f8e00ff */
[----:B------:R-:W-:Y:S06]  /*0130*/  BRA.U !UP0, `(.L_x_241) ;  /* 0x0000004108d87547 */ /* 0x000fec000b800000 */
[----:B------:R-:W-:Y:S01]  /*0140*/  UISETP.GE.AND UP0, UPT, UR7, 0x2, UPT ;  /* 0x000000020700788c */ /* 0x000fe2000bf06270 */
[----:B------:R-:W-:Y:S02]  /*0150*/  UMOV UR10, 0x10 ;  /* 0x00000010000a7882 */ /* 0x000fe40000000000 */
[----:B------:R-:W-:-:S06]  /*0160*/  LEA R11, R10, UR10, 0x2 ;  /* 0x0000000a0a0b7c11 */ /* 0x000fcc000f8e10ff */
[----:B------:R-:W-:Y:S05]  /*0170*/  BRA.U !UP0, `(.L_x_242) ;  /* 0x0000003508e87547 */ /* 0x000fea000b800000 */
[----:B------:R-:W-:Y:S01]  /*0180*/  UIADD3 UR5, UPT, UPT, UR7, 0x7, URZ ;  /* 0x0000000707057890 */ /* 0x000fe2000fffe0ff */
[----:B------:R-:W-:Y:S01]  /*0190*/  LOP3.LUT R12, R10, 0xf, RZ, 0xc0, !PT ;  /* 0x0000000f0a0c7812 */ /* 0x000fe200078ec0ff */
[----:B------:R-:W-:Y:S01]  /*01a0*/  BSSY.RECONVERGENT B0, `(.L_x_243) ;  /* 0x0000376000007945 */ /* 0x000fe20003800200 */
[----:B------:R-:W-:Y:S02]  /*01b0*/  ULOP3.LUT UR10, UR7, 0xf, URZ, 0xc0, !UPT ;  /* 0x0000000f070a7892 */ /* 0x000fe4000f8ec0ff */
[----:B------:R-:W-:Y:S01]  /*01c0*/  ULOP3.LUT UR6, UR5, 0x7, URZ, 0xc0, !UPT ;  /* 0x0000000705067892 */ /* 0x000fe2000f8ec0ff */
[----:B------:R-:W-:Y:S01]  /*01d0*/  VIADD R12, R12, 0xffffffff ;  /* 0xffffffff0c0c7836 */ /* 0x000fe20000000000 */
[----:B------:R-:W-:Y:S02]  /*01e0*/  ULOP3.LUT UR11, UR7, 0x7, URZ, 0xc0, !UPT ;  /* 0x00000007070b7892 */ /* 0x000fe4000f8ec0ff */
[----:B------:R-:W-:Y:S01]  /*01f0*/  ULOP3.LUT UR12, UR7, 0x7ffffff0, URZ, 0xc0, !UPT ;  /* 0x7ffffff0070c7892 */ /* 0x000fe2000f8ec0ff */
[----:B------:R-:W1:Y:S01]  /*0200*/  LDCU UR16, c[0x0][0x398] ;  /* 0x00007300ff1077ac */ /* 0x000e620008000800 */
[----:B------:R-:W2:Y:S01]  /*0210*/  LDCU.64 UR14, c[0x0][0x380] ;  /* 0x00007000ff0e77ac */ /* 0x000ea20008000a00 */
[----:B------:R-:W-:-:S02]  /*0220*/  ULOP3.LUT UR7, UR7, 0x3, URZ, 0xc0, !UPT ;  /* 0x0000000307077892 */ /* 0x000fc4000f8ec0ff */
[----:B------:R-:W-:Y:S02]  /*0230*/  ULOP3.LUT UR5, UR5, 0x3, URZ, 0xc0, !UPT ;  /* 0x0000000305057892 */ /* 0x000fe4000f8ec0ff */
[----:B------:R-:W-:-:S12]  /*0240*/  UIADD3 UR6, UPT, UPT, UR6, -0x1, URZ ;  /* 0xffffffff06067890 */ /* 0x000fd8000fffe0ff */
.L_x_271:
[----:B------:R-:W-:Y:S01]  /*0250*/  ISETP.GE.U32.AND P0, PT, R10, 0xf, PT ;  /* 0x0000000f0a00780c */ /* 0x000fe20003f06070 */
[----:B------:R-:W-:Y:S01]  /*0260*/  BSSY.RECONVERGENT B1, `(.L_x_244) ;  /* 0x0000051000017945 */ /* 0x000fe20003800200 */
[----:B------:R-:W-:-:S11]  /*0270*/  HFMA2 R28, -RZ, RZ, 0, 0 ;  /* 0x00000000ff1c7431 */ /* 0x000fd600000001ff */
[----:B0-----:R-:W-:Y:S05]  /*0280*/  @!P0 BRA `(.L_x_245) ;  /* 0x0000000400388947 */ /* 0x001fea0003800000 */
[----:B------:R-:W-:-:S07]  /*0290*/  IMAD.MOV.U32 R18, RZ, RZ, RZ ;  /* 0x000000ffff127224 */ /* 0x000fce00078e00ff */
.L_x_246:
[----:B------:R-:W3:Y:S08]  /*02a0*/  LDC R17, c[0x0][0x398] ;  /* 0x0000e600ff117b82 */ /* 0x000ef00000000800 */
[----:B------:R-:W4:Y:S01]  /*02b0*/  LDC.64 R26, c[0x0][0x390] ;  /* 0x0000e400ff1a7b82 */ /* 0x000f220000000a00 */
[----:B---3--:R-:W-:-:S04]  /*02c0*/  IMAD R13, R18, R17, R9 ;  /* 0x00000011120d7224 */ /* 0x008fc800078e0209 */
[----:B----4-:R-:W-:-:S05]  /*02d0*/  IMAD.WIDE R26, R13, 0x4, R26 ;  /* 0x000000040d1a7825 */ /* 0x010fca00078e021a */
[----:B0-----:R-:W3:Y:S01]  /*02e0*/  LDG.E R21, desc[UR8][R26.64] ;  /* 0x000000081a157981 */ /* 0x001ee2000c1e1900 */
[----:B------:R-:W-:-:S05]  /*02f0*/  IMAD.WIDE R22, R17, 0x4, R26 ;  /* 0x0000000411167825 */ /* 0x000fca00078e021a */
[----:B------:R0:W4:Y:S02]  /*0300*/  LDG.E R20, desc[UR8][R22.64] ;  /* 0x0000000816147981 */ /* 0x000124000c1e1900 */
[----:B0-----:R-:W-:-:S05]  /*0310*/  IMAD.WIDE R22, R17, 0x4, R22 ;  /* 0x0000000411167825 */ /* 0x001fca00078e0216 */
[----:B------:R-:W5:Y:S01]  /*0320*/  LDG.E R15, desc[UR8][R22.64] ;  /* 0x00000008160f7981 */ /* 0x000f62000c1e1900 */
[----:B------:R-:W-:-:S05]  /*0330*/  IMAD.WIDE R24, R17, 0x4, R22 ;  /* 0x0000000411187825 */ /* 0x000fca00078e0216 */
[----:B------:R0:W2:Y:S02]  /*0340*/  LDG.E R14, desc[UR8][R24.64] ;  /* 0x00000008180e7981 */ /* 0x0000a4000c1e1900 */
[----:B0-----:R-:W-:-:S05]  /*0350*/  IMAD.WIDE R24, R17, 0x4, R24 ;  /* 0x0000000411187825 */ /* 0x001fca00078e0218 */
[----:B------:R0:W2:Y:S01]  /*0360*/  LDG.E R16, desc[UR8][R24.64] ;  /* 0x0000000818107981 */ /* 0x0000a2000c1e1900 */
[----:B------:R-:W-:-:S04]  /*0370*/  IMAD.WIDE R28, R17, 0x4, R24 ;  /* 0x00000004111c7825 */ /* 0x000fc800078e0218 */
[----:B------:R-:W-:Y:S02]  /*0380*/  IMAD.SHL.U32 R13, R18, 0x4, RZ ;  /* 0x00000004120d7824 */ /* 0x000fe400078e00ff */
[----:B------:R-:W-:-:S03]  /*0390*/  IMAD.WIDE R26, R17, 0x4, R28 ;  /* 0x00000004111a7825 */ /* 0x000fc600078e021c */
[----:B------:R-:W-:Y:S02]  /*03a0*/  ISETP.EQ.AND P0, PT, R13, RZ, PT ;  /* 0x000000ff0d00720c */ /* 0x000fe40003f02270 */
[----:B------:R1:W2:Y:S01]  /*03b0*/  LDG.E R19, desc[UR8][R26.64] ;  /* 0x000000081a137981 */ /* 0x0002a2000c1e1900 */
[----:B------:R-:W-:Y:S01]  /*03c0*/  IMAD.WIDE R22, R17, 0x4, R26 ;  /* 0x0000000411167825 */ /* 0x000fe200078e021a */
[C---:B------:R-:W-:Y:S02]  /*03d0*/  ISETP.EQ.AND P1, PT, R13.reuse, 0x10, PT ;  /* 0x000000100d00780c */ /* 0x040fe40003f22270 */
[C---:B------:R-:W-:Y:S02]  /*03e0*/  ISETP.EQ.AND P2, PT, R13.reuse, -0x10, PT ;  /* 0xfffffff00d00780c */ /* 0x040fe40003f42270 */
[----:B------:R-:W-:Y:S01]  /*03f0*/  ISETP.EQ.AND P3, PT, R13, -0x20, PT ;  /* 0xffffffe00d00780c */ /* 0x000fe20003f62270 */
[----:B0-----:R-:W-:Y:S01]  /*0400*/  IMAD.WIDE R24, R17, 0x4, R22 ;  /* 0x0000000411187825 */ /* 0x001fe200078e0216 */
[----:B------:R-:W-:Y:S01]  /*0410*/  ISETP.EQ.AND P4, PT, R13, -0x30, PT ;  /* 0xffffffd00d00780c */ /* 0x000fe20003f82270 */
[----:B------:R-:W2:Y:S02]  /*0420*/  LDG.E R22, desc[UR8][R22.64] ;  /* 0x0000000816167981 */ /* 0x000ea4000c1e1900 */
[----:B-1----:R-:W-:-:S02]  /*0430*/  IMAD.WIDE R26, R17, 0x4, R24 ;  /* 0x00000004111a7825 */ /* 0x002fc400078e0218 */
[----:B------:R0:W2:Y:S04]  /*0440*/  LDG.E R13, desc[UR8][R28.64] ;  /* 0x000000081c0d7981 */ /* 0x0000a8000c1e1900 */
[----:B------:R-:W2:Y:S01]  /*0450*/  LDG.E R23, desc[UR8][R24.64] ;  /* 0x0000000818177981 */ /* 0x000ea2000c1e1900 */
[----:B0-----:R-:W-:-:S05]  /*0460*/  IMAD.WIDE R28, R17, 0x4, R26 ;  /* 0x00000004111c7825 */ /* 0x001fca00078e021a */
[----:B------:R0:W2:Y:S04]  /*0470*/  LDG.E R25, desc[UR8][R28.64] ;  /* 0x000000081c197981 */ /* 0x0000a8000c1e1900 */
[----:B------:R-:W2:Y:S01]  /*0480*/  LDG.E R24, desc[UR8][R26.64] ;  /* 0x000000081a187981 */ /* 0x000ea2000c1e1900 */
[----:B0-----:R-:W-:-:S05]  /*0490*/  IMAD.WIDE R28, R17, 0x4, R28 ;  /* 0x00000004111c7825 */ /* 0x001fca00078e021c */
[----:B------:R-:W2:Y:S01]  /*04a0*/  LDG.E R26, desc[UR8][R28.64] ;  /* 0x000000081c1a7981 */ /* 0x000ea2000c1e1900 */
[----:B---3--:R-:W-:Y:S01]  /*04b0*/  @P0 MOV R2, R21 ;  /* 0x0000001500020202 */ /* 0x008fe20000000f00 */
[----:B------:R-:W-:Y:S02]  /*04c0*/  @P1 IMAD.MOV.U32 R0, RZ, RZ, R21 ;  /* 0x000000ffff001224 */ /* 0x000fe400078e0015 */
[----:B----4-:R-:W-:Y:S01]  /*04d0*/  @P0 IMAD.MOV.U32 R8, RZ, RZ, R20 ;  /* 0x000000ffff080224 */ /* 0x010fe200078e0014 */
[----:B------:R-:W-:Y:S01]  /*04e0*/  @P1 MOV R7, R20 ;  /* 0x0000001400071202 */ /* 0x000fe20000000f00 */
[----:B------:R-:W-:-:S05]  /*04f0*/  IMAD.WIDE R20, R17, 0x4, R28 ;  /* 0x0000000411147825 */ /* 0x000fca00078e021c */
[----:B------:R0:W3:Y:S02]  /*0500*/  LDG.E R27, desc[UR8][R20.64] ;  /* 0x00000008141b7981 */ /* 0x0000e4000c1e1900 */
[----:B0-----:R-:W-:-:S04]  /*0510*/  IMAD.WIDE R20, R17, 0x4, R20 ;  /* 0x0000000411147825 */ /* 0x001fc800078e0214 */
[--C-:B-----5:R-:W-:Y:S01]  /*0520*/  @P0 IMAD.MOV.U32 R6, RZ, RZ, R15.reuse ;  /* 0x000000ffff060224 */ /* 0x120fe200078e000f */
[----:B--2---:R-:W-:Y:S01]  /*0530*/  @P0 MOV R4, R14 ;  /* 0x0000000e00040202 */ /* 0x004fe20000000f00 */
[----:B------:R-:W-:Y:S01]  /*0540*/  @P1 IMAD.MOV.U32 R5, RZ, RZ, R15 ;  /* 0x000000ffff051224 */ /* 0x000fe200078e000f */
[----:B------:R-:W2:Y:S01]  /*0550*/  LDG.E R28, desc[UR8][R20.64] ;  /* 0x00000008141c7981 */ /* 0x000ea2000c1e1900 */
[----:B------:R-:W-:Y:S02]  /*0560*/  @P1 IMAD.MOV.U32 R3, RZ, RZ, R14 ;  /* 0x000000ffff031224 */ /* 0x000fe400078e000e */
[----:B------:R-:W-:-:S04]  /*0570*/  IMAD.WIDE R14, R17, 0x4, R20 ;  /* 0x00000004110e7825 */ /* 0x000fc800078e0214 */
[----:B------:R-:W-:Y:S01]  /*0580*/  @P2 IMAD.MOV.U32 R2, RZ, RZ, R16 ;  /* 0x000000ffff022224 */ /* 0x000fe200078e0010 */
[----:B------:R-:W-:Y:S01]  /*0590*/  @P0 MOV R0, R16 ;  /* 0x0000001000000202 */ /* 0x000fe20000000f00 */
[----:B------:R-:W-:Y:S02]  /*05a0*/  IMAD.WIDE R16, R17, 0x4, R14 ;  /* 0x0000000411107825 */ /* 0x000fe400078e020e */
[----:B------:R-:W4:Y:S04]  /*05b0*/  LDG.E R14, desc[UR8][R14.64] ;  /* 0x000000080e0e7981 */ /* 0x000f28000c1e1900 */
[----:B------:R-:W5:Y:S01]  /*05c0*/  LDG.E R16, desc[UR8][R16.64] ;  /* 0x0000000810107981 */ /* 0x000f62000c1e1900 */
[----:B------:R-:W-:Y:S02]  /*05d0*/  VIADD R18, R18, 0x10 ;  /* 0x0000001012127836 */ /* 0x000fe40000000000 */
[----:B------:R-:W-:Y:S01]  /*05e0*/  @P0 IMAD.MOV.U32 R5, RZ, RZ, R19 ;  /* 0x000000ffff050224 */ /* 0x000fe200078e0013 */
[----:B------:R-:W-:Y:S01]  /*05f0*/  @P0 MOV R3, R22 ;  /* 0x0000001600030202 */ /* 0x000fe20000000f00 */
[--C-:B------:R-:W-:Y:S01]  /*0600*/  @P0 IMAD.MOV.U32 R7, RZ, RZ, R13.reuse ;  /* 0x000000ffff070224 */ /* 0x100fe200078e000d */
[----:B------:R-:W-:Y:S01]  /*0610*/  ISETP.NE.AND P0, PT, R18, UR12, PT ;  /* 0x0000000c12007c0c */ /* 0x000fe2000bf05270 */
[----:B------:R-:W-:Y:S01]  /*0620*/  @P2 IMAD.MOV.U32 R8, RZ, RZ, R13 ;  /* 0x000000ffff082224 */ /* 0x000fe200078e000d */
[----:B------:R-:W-:Y:S01]  /*0630*/  @P2 MOV R6, R19 ;  /* 0x0000001300062202 */ /* 0x000fe20000000f00 */
[----:B------:R-:W-:-:S02]  /*0640*/  @P2 IMAD.MOV.U32 R4, RZ, RZ, R22 ;  /* 0x000000ffff042224 */ /* 0x000fc400078e0016 */
[--C-:B------:R-:W-:Y:S02]  /*0650*/  @P3 IMAD.MOV.U32 R2, RZ, RZ, R23.reuse ;  /* 0x000000ffff023224 */ /* 0x100fe400078e0017 */
[----:B------:R-:W-:Y:S02]  /*0660*/  @P2 IMAD.MOV.U32 R0, RZ, RZ, R23 ;  /* 0x000000ffff002224 */ /* 0x000fe400078e0017 */
[----:B------:R-:W-:Y:S01]  /*0670*/  @P3 IMAD.MOV.U32 R6, RZ, RZ, R25 ;  /* 0x000000ffff063224 */ /* 0x000fe200078e0019 */
[----:B------:R-:W-:Y:S02]  /*0680*/  @P2 MOV R5, R25 ;  /* 0x0000001900052202 */ /* 0x000fe40000000f00 */
[----:B------:R-:W-:Y:S01]  /*0690*/  @P3 MOV R8, R24 ;  /* 0x0000001800083202 */ /* 0x000fe20000000f00 */
[----:B------:R-:W-:Y:S02]  /*06a0*/  @P2 IMAD.MOV.U32 R7, RZ, RZ, R24 ;  /* 0x000000ffff072224 */ /* 0x000fe400078e0018 */
[----:B------:R-:W-:Y:S01]  /*06b0*/  @P3 IMAD.MOV.U32 R4, RZ, RZ, R26 ;  /* 0x000000ffff043224 */ /* 0x000fe200078e001a */
[----:B------:R-:W-:Y:S01]  /*06c0*/  @P2 MOV R3, R26 ;  /* 0x0000001a00032202 */ /* 0x000fe20000000f00 */
[----:B---3--:R-:W-:-:S02]  /*06d0*/  @P4 IMAD.MOV.U32 R2, RZ, RZ, R27 ;  /* 0x000000ffff024224 */ /* 0x008fc400078e001b */
[----:B------:R-:W-:Y:S01]  /*06e0*/  @P3 IMAD.MOV.U32 R0, RZ, RZ, R27 ;  /* 0x000000ffff003224 */ /* 0x000fe200078e001b */
[----:B--2---:R-:W-:Y:S01]  /*06f0*/  @P4 MOV R8, R28 ;  /* 0x0000001c00084202 */ /* 0x004fe20000000f00 */
[----:B------:R-:W-:Y:S02]  /*0700*/  @P3 IMAD.MOV.U32 R7, RZ, RZ, R28 ;  /* 0x000000ffff073224 */ /* 0x000fe400078e001c */
[----:B----4-:R-:W-:Y:S01]  /*0710*/  @P4 IMAD.MOV.U32 R6, RZ, RZ, R14 ;  /* 0x000000ffff064224 */ /* 0x010fe200078e000e */
[----:B------:R-:W-:Y:S01]  /*0720*/  @P3 MOV R5, R14 ;  /* 0x0000000e00053202 */ /* 0x000fe20000000f00 */
[--C-:B-----5:R-:W-:Y:S02]  /*0730*/  @P4 IMAD.MOV.U32 R4, RZ, RZ, R16.reuse ;  /* 0x000000ffff044224 */ /* 0x120fe400078e0010 */
[----:B------:R-:W-:Y:S01]  /*0740*/  @P3 IMAD.MOV.U32 R3, RZ, RZ, R16 ;  /* 0x000000ffff033224 */ /* 0x000fe200078e0010 */
[----:B------:R-:W-:Y:S06]  /*0750*/  @P0 BRA `(.L_x_246) ;  /* 0xfffffff800d00947 */ /* 0x000fec000383ffff */
[----:B------:R-:W-:-:S07]  /*0760*/  MOV R28, UR12 ;  /* 0x0000000c001c7c02 */ /* 0x000fce0008000f00 */
.L_x_245:
[----:B012---:R-:W-:Y:S05]  /*0770*/  BSYNC.RECONVERGENT B1 ;  /* 0x0000000000017941 */ /* 0x007fea0003800200 */
.L_x_244:
        /* <DEDUP_REMOVED lines=30> */
[----:B--2---:R-:W-:Y:S02]  /*0960*/  @P0 IMAD.MOV.U32 R2, RZ, RZ, R24 ;  /* 0x000000ffff020224 */ /* 0x004fe400078e0018 */
[----:B------:R-:W-:Y:S01]  /*0970*/  @P1 MOV R0, R24 ;  /* 0x0000001800001202 */ /* 0x000fe20000000f00 */
[--C-:B---3--:R-:W-:Y:S02]  /*0980*/  @P0 IMAD.MOV.U32 R8, RZ, RZ, R22.reuse ;  /* 0x000000ffff080224 */ /* 0x108fe400078e0016 */
[----:B------:R-:W-:Y:S01]  /*0990*/  @P1 IMAD.MOV.U32 R7, RZ, RZ, R22 ;  /* 0x000000ffff071224 */ /* 0x000fe200078e0016 */
[----:B----4-:R-:W-:Y:S01]  /*09a0*/  @P0 MOV R6, R20 ;  /* 0x0000001400060202 */ /* 0x010fe20000000f00 */
[----:B------:R-:W-:Y:S02]  /*09b0*/  @P1 IMAD.MOV.U32 R5, RZ, RZ, R20 ;  /* 0x000000ffff051224 */ /* 0x000fe400078e0014 */
[----:B-----5:R-:W-:Y:S01]  /*09c0*/  @P0 IMAD.MOV.U32 R4, RZ, RZ, R18 ;  /* 0x000000ffff040224 */ /* 0x020fe200078e0012 */
[----:B------:R-:W-:Y:S01]  /*09d0*/  @P1 MOV R3, R18 ;  /* 0x0000001200031202 */ /* 0x000fe20000000f00 */
[----:B------:R-:W-:-:S02]  /*09e0*/  @P2 IMAD.MOV.U32 R2, RZ, RZ, R29 ;  /* 0x000000ffff022224 */ /* 0x000fc400078e001d */
[----:B------:R-:W-:Y:S01]  /*09f0*/  @P0 IMAD.MOV.U32 R0, RZ, RZ, R29 ;  /* 0x000000ffff000224 */ /* 0x000fe200078e001d */
[----:B------:R-:W-:Y:S01]  /*0a00*/  @P2 MOV R8, R16 ;  /* 0x0000001000082202 */ /* 0x000fe20000000f00 */
[----:B------:R-:W-:Y:S02]  /*0a10*/  @P0 IMAD.MOV.U32 R7, RZ, RZ, R16 ;  /* 0x000000ffff070224 */ /* 0x000fe400078e0010 */
[----:B------:R-:W-:Y:S01]  /*0a20*/  @P2 IMAD.MOV.U32 R6, RZ, RZ, R26 ;  /* 0x000000ffff062224 */ /* 0x000fe200078e001a */
[----:B------:R-:W-:Y:S01]  /*0a30*/  @P0 MOV R5, R26 ;  /* 0x0000001a00050202 */ /* 0x000fe20000000f00 */
[--C-:B------:R-:W-:Y:S02]  /*0a40*/  @P2 IMAD.MOV.U32 R4, RZ, RZ, R14.reuse ;  /* 0x000000ffff042224 */ /* 0x100fe400078e000e */
[----:B------:R-:W-:-:S07]  /*0a50*/  @P0 IMAD.MOV.U32 R3, RZ, RZ, R14 ;  /* 0x000000ffff030224 */ /* 0x000fce00078e000e */
.L_x_248:
        /* <DEDUP_REMOVED lines=18> */
[----:B------:R-:W-:Y:S01]  /*0b80*/  ISETP.EQ.AND P1, PT, R13, 0x10, PT ;  /* 0x000000100d00780c */ /* 0x000fe20003f22270 */
[----:B------:R-:W-:-:S10]  /*0b90*/  VIADD R28, R28, 0x4 ;  /* 0x000000041c1c7836 */ /* 0x000fd40000000000 */
[----:B--2---:R-:W-:Y:S02]  /*0ba0*/  @P0 IMAD.MOV.U32 R2, RZ, RZ, R20 ;  /* 0x000000ffff020224 */ /* 0x004fe400078e0014 */
[----:B------:R-:W-:Y:S01]  /*0bb0*/  @P1 MOV R0, R20 ;  /* 0x0000001400001202 */ /* 0x000fe20000000f00 */
[--C-:B---3--:R-:W-:Y:S02]  /*0bc0*/  @P0 IMAD.MOV.U32 R8, RZ, RZ, R18.reuse ;  /* 0x000000ffff080224 */ /* 0x108fe400078e0012 */
[----:B------:R-:W-:Y:S01]  /*0bd0*/  @P1 IMAD.MOV.U32 R7, RZ, RZ, R18 ;  /* 0x000000ffff071224 */ /* 0x000fe200078e0012 */
[----:B----4-:R-:W-:Y:S01]  /*0be0*/  @P0 MOV R6, R16 ;  /* 0x0000001000060202 */ /* 0x010fe20000000f00 */
[----:B------:R-:W-:Y:S02]  /*0bf0*/  @P1 IMAD.MOV.U32 R5, RZ, RZ, R16 ;  /* 0x000000ffff051224 */ /* 0x000fe400078e0010 */
[----:B-----5:R-:W-:Y:S01]  /*0c00*/  @P0 IMAD.MOV.U32 R4, RZ, RZ, R14 ;  /* 0x000000ffff040224 */ /* 0x020fe200078e000e */
[----:B------:R-:W-:-:S07]  /*0c10*/  @P1 MOV R3, R14 ;  /* 0x0000000e00031202 */ /* 0x000fce0000000f00 */
.L_x_249:
        /* <DEDUP_REMOVED lines=25> */
[--C-:B---3--:R-:W-:Y:S02]  /*0db0*/  @P2 IMAD.MOV.U32 R6, RZ, RZ, R14.reuse ;  /* 0x000000ffff062224 */ /* 0x108fe400078e000e */
[----:B------:R-:W-:-:S07]  /*0dc0*/  @P3 IMAD.MOV.U32 R5, RZ, RZ, R14 ;  /* 0x000000ffff053224 */ /* 0x000fce00078e000e */
.L_x_247:
[----:B------:R-:W0:Y:S01]  /*0dd0*/  LDC R13, c[0x0][0x3a0] ;  /* 0x0000e800ff0d7b82 */ /* 0x000e220000000800 */
[----:B------:R-:W-:Y:S01]  /*0de0*/  IMAD.MOV.U32 R24, RZ, RZ, RZ ;  /* 0x000000ffff187224 */ /* 0x000fe200078e00ff */
[----:B0-----:R-:W-:-:S04]  /*0df0*/  IADD3 R14, PT, PT, R13, -0x2, RZ ;  /* 0xfffffffe0d0e7810 */ /* 0x001fc80007ffe0ff */
[----:B------:R-:W-:-:S13]  /*0e00*/  ISETP.GE.U32.AND P0, PT, R14, 0xf, PT ;  /* 0x0000000f0e00780c */ /* 0x000fda0003f06070 */
[----:B------:R-:W-:Y:S05]  /*0e10*/  @!P0 BRA `(.L_x_250) ;  /* 0x0000000400c08947 */ /* 0x000fea0003800000 */
[----:B------:R-:W-:Y:S01]  /*0e20*/  BSSY.RECONVERGENT B1, `(.L_x_250) ;  /* 0x000006f000017945 */ /* 0x000fe20003800200 */
[----:B------:R-:W-:-:S07]  /*0e30*/  IMAD.MOV.U32 R22, RZ, RZ, RZ ;  /* 0x000000ffff167224 */ /* 0x000fce00078e00ff */
.L_x_251:
[----:B------:R-:W-:Y:S01]  /*0e40*/  IMAD R14, R22, UR16, R9 ;  /* 0x00000010160e7c24 */ /* 0x000fe2000f8e0209 */
[----:B------:R-:W-:-:S04]  /*0e50*/  USHF.R.S32.HI UR13, URZ, 0x1f, UR16 ;  /* 0x0000001fff0d7899 */ /* 0x000fc80008011410 */
[----:B------:R-:W-:-:S04]  /*0e60*/  IADD3 R18, P0, PT, R14, UR14, RZ ;  /* 0x0000000e0e127c10 */ /* 0x000fc8000ff1e0ff */
[----:B------:R-:W-:Y:S02]  /*0e70*/  LEA.HI.X.SX32 R19, R14, UR15, 0x1, P0 ;  /* 0x0000000f0e137c11 */ /* 0x000fe400080f0eff */
[----:B------:R-:W-:-:S03]  /*0e80*/  IADD3 R26, P0, PT, R18, UR16, RZ ;  /* 0x00000010121a7c10 */ /* 0x000fc6000ff1e0ff */
[----:B------:R0:W2:Y:S01]  /*0e90*/  LDG.E.S8 R23, desc[UR8][R18.64] ;  /* 0x0000000812177981 */ /* 0x0000a2000c1e1300 */
[----:B------:R-:W-:Y:S02]  /*0ea0*/  IADD3.X R27, PT, PT, R19, UR13, RZ, P0, !PT ;  /* 0x0000000d131b7c10 */ /* 0x000fe400087fe4ff */
[----:B------:R-:W-:-:S03]  /*0eb0*/  IADD3 R24, P0, PT, R26, UR16, RZ ;  /* 0x000000101a187c10 */ /* 0x000fc6000ff1e0ff */
[----:B------:R1:W3:Y:S01]  /*0ec0*/  LDG.E.S8 R26, desc[UR8][R26.64] ;  /* 0x000000081a1a7981 */ /* 0x0002e2000c1e1300 */
[----:B------:R-:W-:Y:S02]  /*0ed0*/  IADD3.X R25, PT, PT, R27, UR13, RZ, P0, !PT ;  /* 0x0000000d1b197c10 */ /* 0x000fe400087fe4ff */
[----:B------:R-:W-:-:S03]  /*0ee0*/  IADD3 R16, P0, PT, R24, UR16, RZ ;  /* 0x0000001018107c10 */ /* 0x000fc6000ff1e0ff */
[----:B------:R4:W5:Y:S01]  /*0ef0*/  LDG.E.S8 R20, desc[UR8][R24.64] ;  /* 0x0000000818147981 */ /* 0x000962000c1e1300 */
[----:B------:R-:W-:Y:S02]  /*0f00*/  IADD3.X R17, PT, PT, R25, UR13, RZ, P0, !PT ;  /* 0x0000000d19117c10 */ /* 0x000fe400087fe4ff */
[----:B------:R-:W-:-:S03]  /*0f10*/  IADD3 R14, P0, PT, R16, UR16, RZ ;  /* 0x00000010100e7c10 */ /* 0x000fc6000ff1e0ff */
[----:B------:R-:W5:Y:S01]  /*0f20*/  LDG.E.S8 R28, desc[UR8][R16.64] ;  /* 0x00000008101c7981 */ /* 0x000f62000c1e1300 */
[----:B------:R-:W-:Y:S01]  /*0f30*/  IADD3.X R15, PT, PT, R17, UR13, RZ, P0, !PT ;  /* 0x0000000d110f7c10 */ /* 0x000fe200087fe4ff */
[----:B------:R-:W-:Y:S01]  /*0f40*/  UMOV UR17, 0x10 ;  /* 0x0000001000117882 */ /* 0x000fe20000000000 */
[----:B0-----:R-:W-:-:S03]  /*0f50*/  IADD3 R18, P0, PT, R14, UR16, RZ ;  /* 0x000000100e127c10 */ /* 0x001fc6000ff1e0ff */
[----:B------:R0:W5:Y:S01]  /*0f60*/  LDG.E.S8 R21, desc[UR8][R14.64] ;  /* 0x000000080e157981 */ /* 0x000162000c1e1300 */
[----:B-1----:R-:W-:Y:S02]  /*0f70*/  LEA R27, R22, UR17, 0x2 ;  /* 0x00000011161b7c11 */ /* 0x002fe4000f8e10ff */
[----:B------:R-:W-:Y:S02]  /*0f80*/  IADD3.X R19, PT, PT, R15, UR13, RZ, P0, !PT ;  /* 0x0000000d0f137c10 */ /* 0x000fe400087fe4ff */
[----:B----4-:R-:W-:Y:S02]  /*0f90*/  IADD3 R24, P0, PT, R18, UR16, RZ ;  /* 0x0000001012187c10 */ /* 0x010fe4000ff1e0ff */
[C---:B------:R-:W-:Y:S01]  /*0fa0*/  ISETP.EQ.AND P3, PT, R27.reuse, RZ, PT ;  /* 0x000000ff1b00720c */ /* 0x040fe20003f62270 */
[----:B------:R1:W4:Y:S01]  /*0fb0*/  LDG.E.S8 R29, desc[UR8][R18.64] ;  /* 0x00000008121d7981 */ /* 0x000322000c1e1300 */
[----:B------:R-:W-:Y:S02]  /*0fc0*/  ISETP.EQ.AND P4, PT, R27, 0x10, PT ;  /* 0x000000101b00780c */ /* 0x000fe40003f82270 */
[----:B------:R-:W-:-:S02]  /*0fd0*/  IADD3.X R25, PT, PT, R19, UR13, RZ, P0, !PT ;  /* 0x0000000d13197c10 */ /* 0x000fc400087fe4ff */
[----:B0-----:R-:W-:Y:S02]  /*0fe0*/  IADD3 R14, P5, PT, R24, UR16, RZ ;  /* 0x00000010180e7c10 */ /* 0x001fe4000ffbe0ff */
[----:B------:R-:W-:Y:S02]  /*0ff0*/  ISETP.EQ.AND P2, PT, R27, -0x10, PT ;  /* 0xfffffff01b00780c */ /* 0x000fe40003f42270 */
[----:B------:R-:W-:Y:S02]  /*1000*/  IADD3.X R15, PT, PT, R25, UR13, RZ, P5, !PT ;  /* 0x0000000d190f7c10 */ /* 0x000fe4000affe4ff */
[----:B-1----:R-:W-:Y:S01]  /*1010*/  IADD3 R18, P5, PT, R14, UR16, RZ ;  /* 0x000000100e127c10 */ /* 0x002fe2000ffbe0ff */
[----:B------:R-:W4:Y:S01]  /*1020*/  LDG.E.S8 R25, desc[UR8][R24.64] ;  /* 0x0000000818197981 */ /* 0x000f22000c1e1300 */
[----:B------:R-:W-:Y:S02]  /*1030*/  ISETP.EQ.AND P1, PT, R27, -0x20, PT ;  /* 0xffffffe01b00780c */ /* 0x000fe40003f22270 */
[----:B------:R-:W-:-:S02]  /*1040*/  IADD3.X R19, PT, PT, R15, UR13, RZ, P5, !PT ;  /* 0x0000000d0f137c10 */ /* 0x000fc4000affe4ff */
[----:B------:R-:W-:-:S03]  /*1050*/  ISETP.EQ.AND P0, PT, R27, -0x30, PT ;  /* 0xffffffd01b00780c */ /* 0x000fc60003f02270 */
[----:B------:R-:W4:Y:S01]  /*1060*/  LDG.E.S8 R24, desc[UR8][R18.64] ;  /* 0x0000000812187981 */ /* 0x000f22000c1e1300 */
[----:B--2---:R0:W1:Y:S08]  /*1070*/  I2F.S16 R16, R23 ;  /* 0x0000001700107306 */ /* 0x0040700000101400 */
[----:B---3--:R-:W2:Y:S01]  /*1080*/  I2F.S16 R26, R26 ;  /* 0x0000001a001a7306 */ /* 0x008ea20000101400 */
[----:B0-----:R0:W3:Y:S07]  /*1090*/  LDG.E.S8 R23, desc[UR8][R14.64] ;  /* 0x000000080e177981 */ /* 0x0010ee000c1e1300 */
[----:B-----5:R-:W5:Y:S01]  /*10a0*/  I2F.S16 R20, R20 ;  /* 0x0000001400147306 */ /* 0x020f620000101400 */
[----:B-1----:R-:W-:Y:S01]  /*10b0*/  @P3 MOV R2, R16 ;  /* 0x0000001000023202 */ /* 0x002fe20000000f00 */
[----:B------:R-:W-:Y:S01]  /*10c0*/  @P4 IMAD.MOV.U32 R0, RZ, RZ, R16 ;  /* 0x000000ffff004224 */ /* 0x000fe200078e0010 */
[----:B------:R-:W-:-:S05]  /*10d0*/  IADD3 R16, P5, PT, R18, UR16, RZ ;  /* 0x0000001012107c10 */ /* 0x000fca000ffbe0ff */
[----:B------:R-:W1:Y:S01]  /*10e0*/  I2F.S16 R28, R28 ;  /* 0x0000001c001c7306 */ /* 0x000e620000101400 */
[----:B------:R-:W-:Y:S01]  /*10f0*/  IADD3.X R17, PT, PT, R19, UR13, RZ, P5, !PT ;  /* 0x0000000d13117c10 */ /* 0x000fe2000affe4ff */
[----:B--2---:R-:W-:Y:S01]  /*1100*/  @P3 IMAD.MOV.U32 R8, RZ, RZ, R26 ;  /* 0x000000ffff083224 */ /* 0x004fe200078e001a */
[----:B0-----:R-:W-:Y:S02]  /*1110*/  IADD3 R14, P5, PT, R16, UR16, RZ ;  /* 0x00000010100e7c10 */ /* 0x001fe4000ffbe0ff */
[----:B------:R-:W-:Y:S02]  /*1120*/  @P4 MOV R7, R26 ;  /* 0x0000001a00074202 */ /* 0x000fe40000000f00 */
[----:B------:R0:W2:Y:S01]  /*1130*/  LDG.E.S8 R26, desc[UR8][R16.64] ;  /* 0x00000008101a7981 */ /* 0x0000a2000c1e1300 */
[----:B------:R-:W-:Y:S01]  /*1140*/  IADD3.X R15, PT, PT, R17, UR13, RZ, P5, !PT ;  /* 0x0000000d110f7c10 */ /* 0x000fe2000affe4ff */
[--C-:B-----5:R-:W-:Y:S02]  /*1150*/  @P3 IMAD.MOV.U32 R6, RZ, RZ, R20.reuse ;  /* 0x000000ffff063224 */ /* 0x120fe400078e0014 */
[----:B------:R-:W-:Y:S01]  /*1160*/  @P4 IMAD.MOV.U32 R5, RZ, RZ, R20 ;  /* 0x000000ffff054224 */ /* 0x000fe200078e0014 */
[----:B------:R-:W-:Y:S01]  /*1170*/  IADD3 R20, P5, PT, R14, UR16, RZ ;  /* 0x000000100e147c10 */ /* 0x000fe2000ffbe0ff */
[----:B------:R5:W2:Y:S01]  /*1180*/  LDG.E.S8 R27, desc[UR8][R14.64] ;  /* 0x000000080e1b7981 */ /* 0x000aa2000c1e1300 */
[----:B0-----:R0:W4:Y:S01]  /*1190*/  I2F.S16 R16, R21 ;  /* 0x0000001500107306 */ /* 0x0011220000101400 */
[----:B-1----:R-:W-:Y:S01]  /*11a0*/  @P4 IMAD.MOV.U32 R3, RZ, RZ, R28 ;  /* 0x000000ffff034224 */ /* 0x002fe200078e001c */
[----:B------:R-:W-:-:S02]  /*11b0*/  IADD3 R18, P4, PT, R20, UR16, RZ ;  /* 0x0000001014127c10 */ /* 0x000fc4000ff9e0ff */
[----:B0-----:R-:W-:-:S04]  /*11c0*/  IADD3.X R21, PT, PT, R15, UR13, RZ, P5, !PT ;  /* 0x0000000d0f157c10 */ /* 0x001fc8000affe4ff */
[----:B------:R-:W-:Y:S02]  /*11d0*/  IADD3.X R19, PT, PT, R21, UR13, RZ, P4, !PT ;  /* 0x0000000d15137c10 */ /* 0x000fe4000a7fe4ff */
[----:B-----5:R-:W-:Y:S02]  /*11e0*/  IADD3 R14, P4, PT, R18, UR16, RZ ;  /* 0x00000010120e7c10 */ /* 0x020fe4000ff9e0ff */
[----:B------:R-:W-:Y:S01]  /*11f0*/  @P3 MOV R4, R28 ;  /* 0x0000001c00043202 */ /* 0x000fe20000000f00 */
[----:B----4-:R-:W-:Y:S01]  /*1200*/  @P2 IMAD.MOV.U32 R2, RZ, RZ, R16 ;  /* 0x000000ffff022224 */ /* 0x010fe200078e0010 */
[----:B------:R0:W4:Y:S01]  /*1210*/  LDG.E.S8 R28, desc[UR8][R20.64] ;  /* 0x00000008141c7981 */ /* 0x000122000c1e1300 */
[----:B------:R-:W-:Y:S02]  /*1220*/  IADD3.X R15, PT, PT, R19, UR13, RZ, P4, !PT ;  /* 0x0000000d130f7c10 */ /* 0x000fe4000a7fe4ff */
[----:B------:R-:W-:Y:S01]  /*1230*/  @P3 MOV R0, R16 ;  /* 0x0000001000003202 */ /* 0x000fe20000000f00 */
[----:B------:R-:W5:Y:S01]  /*1240*/  LDG.E.S8 R18, desc[UR8][R18.64] ;  /* 0x0000000812127981 */ /* 0x000f62000c1e1300 */
[----:B------:R-:W-:-:S03]  /*1250*/  IADD3 R16, P4, PT, R14, UR16, RZ ;  /* 0x000000100e107c10 */ /* 0x000fc6000ff9e0ff */
[----:B------:R-:W5:Y:S01]  /*1260*/  LDG.E.S8 R14, desc[UR8][R14.64] ;  /* 0x000000080e0e7981 */ /* 0x000f62000c1e1300 */
[----:B------:R-:W-:Y:S02]  /*1270*/  IADD3.X R17, PT, PT, R15, UR13, RZ, P4, !PT ;  /* 0x0000000d0f117c10 */ /* 0x000fe4000a7fe4ff */
[----:B0-----:R-:W-:-:S03]  /*1280*/  IADD3 R20, P4, PT, R16, UR16, RZ ;  /* 0x0000001010147c10 */ /* 0x001fc6000ff9e0ff */
[----:B------:R-:W5:Y:S01]  /*1290*/  LDG.E.S8 R16, desc[UR8][R16.64] ;  /* 0x0000000810107981 */ /* 0x000f62000c1e1300 */
[----:B------:R-:W-:-:S05]  /*12a0*/  IADD3.X R21, PT, PT, R17, UR13, RZ, P4, !PT ;  /* 0x0000000d11157c10 */ /* 0x000fca000a7fe4ff */
[----:B------:R-:W5:Y:S01]  /*12b0*/  LDG.E.S8 R20, desc[UR8][R20.64] ;  /* 0x0000000814147981 */ /* 0x000f62000c1e1300 */
[----:B------:R-:W0:Y:S08]  /*12c0*/  I2F.S16 R24, R24 ;  /* 0x0000001800187306 */ /* 0x000e300000101400 */
[----:B------:R-:W1:Y:S08]  /*12d0*/  I2F.S16 R29, R29 ;  /* 0x0000001d001d7306 */ /* 0x000e700000101400 */
[----:B------:R-:W1:Y:S01]  /*12e0*/  I2F.S16 R25, R25 ;  /* 0x0000001900197306 */ /* 0x000e620000101400 */
[----:B0-----:R-:W-:-:S02]  /*12f0*/  @P1 IMAD.MOV.U32 R2, RZ, RZ, R24 ;  /* 0x000000ffff021224 */ /* 0x001fc400078e0018 */
[----:B------:R-:W-:Y:S01]  /*1300*/  @P2 IMAD.MOV.U32 R0, RZ, RZ, R24 ;  /* 0x000000ffff002224 */ /* 0x000fe200078e0018 */
[----:B------:R-:W-:Y:S01]  /*1310*/  LOP3.LUT R24, R10, 0xfffffff0, RZ, 0xc0, !PT ;  /* 0xfffffff00a187812 */ /* 0x000fe200078ec0ff */
[----:B------:R-:W-:Y:S02]  /*1320*/  VIADD R22, R22, 0x10 ;  /* 0x0000001016167836 */ /* 0x000fe40000000000 */
[--C-:B-1----:R-:W-:Y:S02]  /*1330*/  @P3 IMAD.MOV.U32 R7, RZ, RZ, R29.reuse ;  /* 0x000000ffff073224 */ /* 0x102fe400078e001d */
[----:B------:R-:W-:Y:S02]  /*1340*/  @P2 IMAD.MOV.U32 R8, RZ, RZ, R29 ;  /* 0x000000ffff082224 */ /* 0x000fe400078e001d */
[----:B------:R-:W-:Y:S01]  /*1350*/  @P3 IMAD.MOV.U32 R5, RZ, RZ, R25 ;  /* 0x000000ffff053224 */ /* 0x000fe200078e0019 */
[----:B------:R-:W-:Y:S01]  /*1360*/  @P2 MOV R6, R25 ;  /* 0x0000001900062202 */ /* 0x000fe20000000f00 */
[----:B---3--:R-:W0:Y:S08]  /*1370*/  I2F.S16 R23, R23 ;  /* 0x0000001700177306 */ /* 0x008e300000101400 */
[----:B--2---:R-:W1:Y:S08]  /*1380*/  I2F.S16 R26, R26 ;  /* 0x0000001a001a7306 */ /* 0x004e700000101400 */
[----:B------:R-:W2:Y:S01]  /*1390*/  I2F.S16 R27, R27 ;  /* 0x0000001b001b7306 */ /* 0x000ea20000101400 */
[----:B0-----:R-:W-:Y:S01]  /*13a0*/  @P3 MOV R3, R23 ;  /* 0x0000001700033202 */ /* 0x001fe20000000f00 */
[----:B------:R-:W-:-:S06]  /*13b0*/  @P2 IMAD.MOV.U32 R4, RZ, RZ, R23 ;  /* 0x000000ffff042224 */ /* 0x000fcc00078e0017 */
[----:B----4-:R-:W0:Y:S01]  /*13c0*/  I2F.S16 R28, R28 ;  /* 0x0000001c001c7306 */ /* 0x010e220000101400 */
[----:B-1----:R-:W-:Y:S01]  /*13d0*/  @P2 IMAD.MOV.U32 R7, RZ, RZ, R26 ;  /* 0x000000ffff072224 */ /* 0x002fe200078e001a */
[----:B--2---:R-:W-:-:S06]  /*13e0*/  @P2 MOV R5, R27 ;  /* 0x0000001b00052202 */ /* 0x004fcc0000000f00 */
[----:B-----5:R-:W-:Y:S01]  /*13f0*/  I2F.S16 R18, R18 ;  /* 0x0000001200127306 */ /* 0x020fe20000101400 */
[----:B0-----:R-:W-:-:S07]  /*1400*/  @P2 MOV R3, R28 ;  /* 0x0000001c00032202 */ /* 0x001fce0000000f00 */
[----:B------:R-:W0:Y:S01]  /*1410*/  I2F.S16 R14, R14 ;  /* 0x0000000e000e7306 */ /* 0x000e220000101400 */
[----:B------:R-:W-:-:S07]  /*1420*/  ISETP.NE.AND P2, PT, R22, R24, PT ;  /* 0x000000181600720c */ /* 0x000fce0003f45270 */
[----:B------:R-:W1:Y:S08]  /*1430*/  I2F.S16 R16, R16 ;  /* 0x0000001000107306 */ /* 0x000e700000101400 */
[----:B------:R-:W2:Y:S01]  /*1440*/  I2F.S16 R20, R20 ;  /* 0x0000001400147306 */ /* 0x000ea20000101400 */
[----:B------:R-:W-:Y:S01]  /*1450*/  @P1 MOV R8, R26 ;  /* 0x0000001a00081202 */ /* 0x000fe20000000f00 */
[----:B------:R-:W-:Y:S01]  /*1460*/  @P1 IMAD.MOV.U32 R6, RZ, RZ, R27 ;  /* 0x000000ffff061224 */ /* 0x000fe200078e001b */
[----:B0-----:R-:W-:Y:S01]  /*1470*/  @P0 MOV R8, R14 ;  /* 0x0000000e00080202 */ /* 0x001fe20000000f00 */
[----:B------:R-:W-:-:S02]  /*1480*/  @P1 IMAD.MOV.U32 R4, RZ, RZ, R28 ;  /* 0x000000ffff041224 */ /* 0x000fc400078e001c */
[--C-:B------:R-:W-:Y:S01]  /*1490*/  @P0 IMAD.MOV.U32 R2, RZ, RZ, R18.reuse ;  /* 0x000000ffff020224 */ /* 0x100fe200078e0012 */
[----:B-1----:R-:W-:Y:S01]  /*14a0*/  @P1 MOV R5, R16 ;  /* 0x0000001000051202 */ /* 0x002fe20000000f00 */
[----:B------:R-:W-:Y:S02]  /*14b0*/  @P1 IMAD.MOV.U32 R0, RZ, RZ, R18 ;  /* 0x000000ffff001224 */ /* 0x000fe400078e0012 */
[----:B------:R-:W-:Y:S02]  /*14c0*/  @P1 IMAD.MOV.U32 R7, RZ, RZ, R14 ;  /* 0x000000ffff071224 */ /* 0x000fe400078e000e */
[----:B------:R-:W-:Y:S02]  /*14d0*/  @P0 IMAD.MOV.U32 R6, RZ, RZ, R16 ;  /* 0x000000ffff060224 */ /* 0x000fe400078e0010 */
[--C-:B--2---:R-:W-:Y:S02]  /*14e0*/  @P0 IMAD.MOV.U32 R4, RZ, RZ, R20.reuse ;  /* 0x000000ffff040224 */ /* 0x104fe400078e0014 */
[----:B------:R-:W-:Y:S01]  /*14f0*/  @P1 IMAD.MOV.U32 R3, RZ, RZ, R20 ;  /* 0x000000ffff031224 */ /* 0x000fe200078e0014 */
[----:B------:R-:W-:Y:S06]  /*1500*/  @P2 BRA `(.L_x_251) ;  /* 0xfffffff8004c2947 */ /* 0x000fec000383ffff */
[----:B------:R-:W-:Y:S05]  /*1510*/  BSYNC.RECONVERGENT B1 ;  /* 0x0000000000017941 */ /* 0x000fea0003800200 */
.L_x_250:
[----:B------:R-:W-:Y:S01]  /*1520*/  LOP3.LUT P0, RZ, R10, 0xf, RZ, 0xc0, !PT ;  /* 0x0000000f0aff7812 */ /* 0x000fe2000780c0ff */
[----:B------:R-:W-:-:S12]  /*1530*/  BSSY.RECONVERGENT B1, `(.L_x_252) ;  /* 0x0000088000017945 */ /* 0x000fd80003800200 */
[----:B------:R-:W-:Y:S05]  /*1540*/  @!P0 BRA `(.L_x_253) ;  /* 0x0000000800188947 */ /* 0x000fea0003800000 */
[----:B------:R-:W-:Y:S02]  /*1550*/  ISETP.GE.U32.AND P1, PT, R12, 0x7, PT ;  /* 0x000000070c00780c */ /* 0x000fe40003f26070 */
[----:B------:R-:W-:-:S04]  /*1560*/  IADD3 R10, PT, PT, R13, -0x1, RZ ;  /* 0xffffffff0d0a7810 */ /* 0x000fc80007ffe0ff */
[----:B------:R-:W-:-:S07]  /*1570*/  LOP3.LUT P0, RZ, R10, 0x7, RZ, 0xc0, !PT ;  /* 0x000000070aff7812 */ /* 0x000fce000780c0ff */
[----:B------:R-:W-:Y:S06]  /*1580*/  @!P1 BRA `(.L_x_254) ;  /* 0x0000000000e89947 */ /* 0x000fec0003800000 */
[----:B------:R-:W0:Y:S01]  /*1590*/  LDCU UR13, c[0x0][0x398] ;  /* 0x00007300ff0d77ac */ /* 0x000e220008000800 */
[----:B------:R-:W1:Y:S01]  /*15a0*/  LDCU.64 UR18, c[0x0][0x380] ;  /* 0x00007000ff1277ac */ /* 0x000e620008000a00 */
[----:B0-----:R-:W-:Y:S01]  /*15b0*/  IMAD R13, R24, UR13, R9 ;  /* 0x0000000d180d7c24 */ /* 0x001fe2000f8e0209 */
[----:B------:R-:W-:-:S04]  /*15c0*/  USHF.R.S32.HI UR17, URZ, 0x1f, UR13 ;  /* 0x0000001fff117899 */ /* 0x000fc8000801140d */
[----:B-1----:R-:W-:-:S04]  /*15d0*/  IADD3 R22, P1, PT, R13, UR18, RZ ;  /* 0x000000120d167c10 */ /* 0x002fc8000ff3e0ff */
[----:B------:R-:W-:Y:S02]  /*15e0*/  LEA.HI.X.SX32 R23, R13, UR19, 0x1, P1 ;  /* 0x000000130d177c11 */ /* 0x000fe400088f0eff */
[----:B------:R-:W-:-:S03]  /*15f0*/  IADD3 R20, P1, PT, R22, UR13, RZ ;  /* 0x0000000d16147c10 */ /* 0x000fc6000ff3e0ff */
[----:B------:R0:W2:Y:S01]  /*1600*/  LDG.E.S8 R13, desc[UR8][R22.64] ;  /* 0x00000008160d7981 */ /* 0x0000a2000c1e1300 */
[----:B------:R-:W-:Y:S02]  /*1610*/  IADD3.X R21, PT, PT, R23, UR17, RZ, P1, !PT ;  /* 0x0000001117157c10 */ /* 0x000fe40008ffe4ff */
[----:B------:R-:W-:-:S03]  /*1620*/  IADD3 R18, P1, PT, R20, UR13, RZ ;  /* 0x0000000d14127c10 */ /* 0x000fc6000ff3e0ff */
[----:B------:R-:W3:Y:S01]  /*1630*/  LDG.E.S8 R20, desc[UR8][R20.64] ;  /* 0x0000000814147981 */ /* 0x000ee2000c1e1300 */
[----:B------:R-:W-:Y:S02]  /*1640*/  IADD3.X R19, PT, PT, R21, UR17, RZ, P1, !PT ;  /* 0x0000001115137c10 */ /* 0x000fe40008ffe4ff */
[----:B------:R-:W-:-:S03]  /*1650*/  IADD3 R14, P1, PT, R18, UR13, RZ ;  /* 0x0000000d120e7c10 */ /* 0x000fc6000ff3e0ff */
[----:B------:R-:W4:Y:S01]  /*1660*/  LDG.E.S8 R18, desc[UR8][R18.64] ;  /* 0x0000000812127981 */ /* 0x000f22000c1e1300 */
[----:B------:R-:W-:Y:S02]  /*1670*/  IADD3.X R15, PT, PT, R19, UR17, RZ, P1, !PT ;  /* 0x00000011130f7c10 */ /* 0x000fe40008ffe4ff */
[----:B------:R-:W-:-:S03]  /*1680*/  IADD3 R16, P1, PT, R14, UR13, RZ ;  /* 0x0000000d0e107c10 */ /* 0x000fc6000ff3e0ff */
[----:B------:R1:W5:Y:S01]  /*1690*/  LDG.E.S8 R14, desc[UR8][R14.64] ;  /* 0x000000080e0e7981 */ /* 0x000362000c1e1300 */
[----:B------:R-:W-:Y:S02]  /*16a0*/  IADD3.X R17, PT, PT, R15, UR17, RZ, P1, !PT ;  /* 0x000000110f117c10 */ /* 0x000fe40008ffe4ff */
[----:B------:R-:W-:-:S03]  /*16b0*/  IADD3 R26, P1, PT, R16, UR13, RZ ;  /* 0x0000000d101a7c10 */ /* 0x000fc6000ff3e0ff */
[----:B------:R-:W5:Y:S01]  /*16c0*/  LDG.E.S8 R16, desc[UR8][R16.64] ;  /* 0x0000000810107981 */ /* 0x000f62000c1e1300 */
[----:B------:R-:W-:Y:S02]  /*16d0*/  IADD3.X R27, PT, PT, R17, UR17, RZ, P1, !PT ;  /* 0x00000011111b7c10 */ /* 0x000fe40008ffe4ff */
[----:B------:R-:W-:-:S03]  /*16e0*/  IADD3 R28, P1, PT, R26, UR13, RZ ;  /* 0x0000000d1a1c7c10 */ /* 0x000fc6000ff3e0ff */
[----:B------:R-:W5:Y:S01]  /*16f0*/  LDG.E.S8 R25, desc[UR8][R26.64] ;  /* 0x000000081a197981 */ /* 0x000f62000c1e1300 */
[----:B------:R-:W-:Y:S02]  /*1700*/  IADD3.X R29, PT, PT, R27, UR17, RZ, P1, !PT ;  /* 0x000000111b1d7c10 */ /* 0x000fe40008ffe4ff */
[----:B0-----:R-:W-:-:S03]  /*1710*/  IADD3 R22, P1, PT, R28, UR13, RZ ;  /* 0x0000000d1c167c10 */ /* 0x001fc6000ff3e0ff */
[----:B------:R-:W5:Y:S01]  /*1720*/  LDG.E.S8 R28, desc[UR8][R28.64] ;  /* 0x000000081c1c7981 */ /* 0x000f62000c1e1300 */
[----:B------:R-:W-:-:S05]  /*1730*/  IADD3.X R23, PT, PT, R29, UR17, RZ, P1, !PT ;  /* 0x000000111d177c10 */ /* 0x000fca0008ffe4ff */
[----:B------:R-:W5:Y:S01]  /*1740*/  LDG.E.S8 R22, desc[UR8][R22.64] ;  /* 0x0000000816167981 */ /* 0x000f62000c1e1300 */
[----:B------:R-:W-:Y:S02]  /*1750*/  UMOV UR13, 0x10 ;  /* 0x00000010000d7882 */ /* 0x000fe40000000000 */
[----:B-1----:R-:W-:-:S04]  /*1760*/  LEA R15, R24, UR13, 0x2 ;  /* 0x0000000d180f7c11 */ /* 0x002fc8000f8e10ff */
[C---:B------:R-:W-:Y:S02]  /*1770*/  ISETP.EQ.AND P1, PT, R15.reuse, RZ, PT ;  /* 0x000000ff0f00720c */ /* 0x040fe40003f22270 */
[C---:B------:R-:W-:Y:S02]  /*1780*/  ISETP.EQ.AND P2, PT, R15.reuse, 0x10, PT ;  /* 0x000000100f00780c */ /* 0x040fe40003f42270 */
[----:B------:R-:W-:Y:S01]  /*1790*/  ISETP.EQ.AND P3, PT, R15, -0x10, PT ;  /* 0xfffffff00f00780c */ /* 0x000fe20003f62270 */
[----:B------:R-:W-:Y:S01]  /*17a0*/  VIADD R24, R24, 0x8 ;  /* 0x0000000818187836 */ /* 0x000fe20000000000 */
[----:B--2---:R-:W0:Y:S08]  /*17b0*/  I2F.S16 R13, R13 ;  /* 0x0000000d000d7306 */ /* 0x004e300000101400 */
[----:B---3--:R-:W1:Y:S08]  /*17c0*/  I2F.S16 R20, R20 ;  /* 0x0000001400147306 */ /* 0x008e700000101400 */
[----:B----4-:R-:W2:Y:S08]  /*17d0*/  I2F.S16 R18, R18 ;  /* 0x0000001200127306 */ /* 0x010eb00000101400 */
[----:B-----5:R-:W-:Y:S08]  /*17e0*/  I2F.S16 R14, R14 ;  /* 0x0000000e000e7306 */ /* 0x020ff00000101400 */
[----:B------:R-:W3:Y:S08]  /*17f0*/  I2F.S16 R16, R16 ;  /* 0x0000001000107306 */ /* 0x000ef00000101400 */
[----:B------:R-:W4:Y:S08]  /*1800*/  I2F.S16 R25, R25 ;  /* 0x0000001900197306 */ /* 0x000f300000101400 */
[----:B------:R-:W-:Y:S08]  /*1810*/  I2F.S16 R28, R28 ;  /* 0x0000001c001c7306 */ /* 0x000ff00000101400 */
[----:B------:R-:W5:Y:S01]  /*1820*/  I2F.S16 R22, R22 ;  /* 0x0000001600167306 */ /* 0x000f620000101400 */
[--C-:B0-----:R-:W-:Y:S01]  /*1830*/  @P1 IMAD.MOV.U32 R2, RZ, RZ, R13.reuse ;  /* 0x000000ffff021224 */ /* 0x101fe200078e000d */
[----:B-1----:R-:W-:Y:S01]  /*1840*/  @P1 MOV R8, R20 ;  /* 0x0000001400081202 */ /* 0x002fe20000000f00 */
[----:B------:R-:W-:Y:S01]  /*1850*/  @P2 IMAD.MOV.U32 R0, RZ, RZ, R13 ;  /* 0x000000ffff002224 */ /* 0x000fe200078e000d */
[----:B--2---:R-:W-:Y:S01]  /*1860*/  @P2 MOV R5, R18 ;  /* 0x0000001200052202 */ /* 0x004fe20000000f00 */
[----:B------:R-:W-:Y:S01]  /*1870*/  @P2 IMAD.MOV.U32 R7, RZ, RZ, R20 ;  /* 0x000000ffff072224 */ /* 0x000fe200078e0014 */
[----:B---3--:R-:W-:Y:S01]  /*1880*/  @P3 MOV R2, R16 ;  /* 0x0000001000023202 */ /* 0x008fe20000000f00 */
[----:B------:R-:W-:Y:S01]  /*1890*/  @P1 IMAD.MOV.U32 R6, RZ, RZ, R18 ;  /* 0x000000ffff061224 */ /* 0x000fe200078e0012 */
[----:B----4-:R-:W-:Y:S01]  /*18a0*/  @P1 MOV R7, R25 ;  /* 0x0000001900071202 */ /* 0x010fe20000000f00 */
[----:B------:R-:W-:-:S02]  /*18b0*/  @P1 IMAD.MOV.U32 R4, RZ, RZ, R14 ;  /* 0x000000ffff041224 */ /* 0x000fc400078e000e */
[----:B------:R-:W-:Y:S02]  /*18c0*/  @P2 IMAD.MOV.U32 R3, RZ, RZ, R14 ;  /* 0x000000ffff032224 */ /* 0x000fe400078e000e */
[----:B------:R-:W-:Y:S02]  /*18d0*/  @P1 IMAD.MOV.U32 R0, RZ, RZ, R16 ;  /* 0x000000ffff001224 */ /* 0x000fe400078e0010 */
[----:B------:R-:W-:Y:S01]  /*18e0*/  @P3 IMAD.MOV.U32 R8, RZ, RZ, R25 ;  /* 0x000000ffff083224 */ /* 0x000fe200078e0019 */
[----:B-----5:R-:W-:Y:S01]  /*18f0*/  @P3 MOV R4, R22 ;  /* 0x0000001600043202 */ /* 0x020fe20000000f00 */
[--C-:B------:R-:W-:Y:S02]  /*1900*/  @P3 IMAD.MOV.U32 R6, RZ, RZ, R28.reuse ;  /* 0x000000ffff063224 */ /* 0x100fe400078e001c */
[----:B------:R-:W-:Y:S02]  /*1910*/  @P1 IMAD.MOV.U32 R5, RZ, RZ, R28 ;  /* 0x000000ffff051224 */ /* 0x000fe400078e001c */
[----:B------:R-:W-:-:S07]  /*1920*/  @P1 IMAD.MOV.U32 R3, RZ, RZ, R22 ;  /* 0x000000ffff031224 */ /* 0x000fce00078e0016 */
.L_x_254:
[----:B------:R-:W-:Y:S05]  /*1930*/  @!P0 BRA `(.L_x_253) ;  /* 0x00000004001c8947 */ /* 0x000fea0003800000 */
[----:B------:R-:W-:Y:S02]  /*1940*/  UISETP.GE.U32.AND UP0, UPT, UR6, 0x3, UPT ;  /* 0x000000030600788c */ /* 0x000fe4000bf06070 */
[----:B------:R-:W-:-:S07]  /*1950*/  UISETP.NE.AND UP1, UPT, UR5, URZ, UPT ;  /* 0x000000ff0500728c */ /* 0x000fce000bf25270 */
[----:B------:R-:W-:Y:S05]  /*1960*/  BRA.U !UP0, `(.L_x_255) ;  /* 0x0000000108847547 */ /* 0x000fea000b800000 */
[----:B------:R-:W0:Y:S01]  /*1970*/  LDCU UR13, c[0x0][0x398] ;  /* 0x00007300ff0d77ac */ /* 0x000e220008000800 */
[----:B------:R-:W1:Y:S01]  /*1980*/  LDCU.64 UR18, c[0x0][0x380] ;  /* 0x00007000ff1277ac */ /* 0x000e620008000a00 */
[----:B0-----:R-:W-:Y:S01]  /*1990*/  IMAD R13, R24, UR13, R9 ;  /* 0x0000000d180d7c24 */ /* 0x001fe2000f8e0209 */
[----:B------:R-:W-:-:S04]  /*19a0*/  USHF.R.S32.HI UR17, URZ, 0x1f, UR13 ;  /* 0x0000001fff117899 */ /* 0x000fc8000801140d */
[----:B-1----:R-:W-:-:S04]  /*19b0*/  IADD3 R18, P0, PT, R13, UR18, RZ ;  /* 0x000000120d127c10 */ /* 0x002fc8000ff1e0ff */
[----:B------:R-:W-:Y:S02]  /*19c0*/  LEA.HI.X.SX32 R19, R13, UR19, 0x1, P0 ;  /* 0x000000130d137c11 */ /* 0x000fe400080f0eff */
[----:B------:R-:W-:-:S03]  /*19d0*/  IADD3 R14, P0, PT, R18, UR13, RZ ;  /* 0x0000000d120e7c10 */ /* 0x000fc6000ff1e0ff */
[----:B------:R-:W2:Y:S01]  /*19e0*/  LDG.E.S8 R18, desc[UR8][R18.64] ;  /* 0x0000000812127981 */ /* 0x000ea2000c1e1300 */
[----:B------:R-:W-:Y:S02]  /*19f0*/  IADD3.X R15, PT, PT, R19, UR17, RZ, P0, !PT ;  /* 0x00000011130f7c10 */ /* 0x000fe400087fe4ff */
[----:B------:R-:W-:-:S03]  /*1a00*/  IADD3 R16, P0, PT, R14, UR13, RZ ;  /* 0x0000000d0e107c10 */ /* 0x000fc6000ff1e0ff */
[----:B------:R-:W3:Y:S01]  /*1a10*/  LDG.E.S8 R14, desc[UR8][R14.64] ;  /* 0x000000080e0e7981 */ /* 0x000ee2000c1e1300 */
[----:B------:R-:W-:Y:S02]  /*1a20*/  IADD3.X R17, PT, PT, R15, UR17, RZ, P0, !PT ;  /* 0x000000110f117c10 */ /* 0x000fe400087fe4ff */
[----:B------:R-:W-:-:S03]  /*1a30*/  IADD3 R20, P0, PT, R16, UR13, RZ ;  /* 0x0000000d10147c10 */ /* 0x000fc6000ff1e0ff */
[----:B------:R-:W4:Y:S01]  /*1a40*/  LDG.E.S8 R16, desc[UR8][R16.64] ;  /* 0x0000000810107981 */ /* 0x000f22000c1e1300 */
[----:B------:R-:W-:-:S05]  /*1a50*/  IADD3.X R21, PT, PT, R17, UR17, RZ, P0, !PT ;  /* 0x0000001111157c10 */ /* 0x000fca00087fe4ff */
[----:B------:R-:W5:Y:S01]  /*1a60*/  LDG.E.S8 R20, desc[UR8][R20.64] ;  /* 0x0000000814147981 */ /* 0x000f62000c1e1300 */
[----:B------:R-:W-:Y:S02]  /*1a70*/  UMOV UR13, 0x10 ;  /* 0x00000010000d7882 */ /* 0x000fe40000000000 */
[----:B------:R-:W-:-:S04]  /*1a80*/  LEA R22, R24, UR13, 0x2 ;  /* 0x0000000d18167c11 */ /* 0x000fc8000f8e10ff */
[C---:B------:R-:W-:Y:S02]  /*1a90*/  ISETP.EQ.AND P0, PT, R22.reuse, RZ, PT ;  /* 0x000000ff1600720c */ /* 0x040fe40003f02270 */
[----:B------:R-:W-:Y:S01]  /*1aa0*/  ISETP.EQ.AND P1, PT, R22, 0x10, PT ;  /* 0x000000101600780c */ /* 0x000fe20003f22270 */
[----:B------:R-:W-:Y:S01]  /*1ab0*/  VIADD R24, R24, 0x4 ;  /* 0x0000000418187836 */ /* 0x000fe20000000000 */
[----:B--2---:R-:W0:Y:S08]  /*1ac0*/  I2F.S16 R13, R18 ;  /* 0x00000012000d7306 */ /* 0x004e300000101400 */
[----:B---3--:R-:W1:Y:S08]  /*1ad0*/  I2F.S16 R23, R14 ;  /* 0x0000000e00177306 */ /* 0x008e700000101400 */
[----:B----4-:R-:W2:Y:S08]  /*1ae0*/  I2F.S16 R19, R16 ;  /* 0x0000001000137306 */ /* 0x010eb00000101400 */
[----:B-----5:R-:W3:Y:S01]  /*1af0*/  I2F.S16 R15, R20 ;  /* 0x00000014000f7306 */ /* 0x020ee20000101400 */
[----:B0-----:R-:W-:Y:S01]  /*1b00*/  @P0 MOV R2, R13 ;  /* 0x0000000d00020202 */ /* 0x001fe20000000f00 */
[----:B------:R-:W-:Y:S01]  /*1b10*/  @P1 IMAD.MOV.U32 R0, RZ, RZ, R13 ;  /* 0x000000ffff001224 */ /* 0x000fe200078e000d */
[----:B-1----:R-:W-:Y:S01]  /*1b20*/  @P1 MOV R7, R23 ;  /* 0x0000001700071202 */ /* 0x002fe20000000f00 */
[----:B------:R-:W-:-:S02]  /*1b30*/  @P0 IMAD.MOV.U32 R8, RZ, RZ, R23 ;  /* 0x000000ffff080224 */ /* 0x000fc400078e0017 */
[--C-:B--2---:R-:W-:Y:S02]  /*1b40*/  @P0 IMAD.MOV.U32 R6, RZ, RZ, R19.reuse ;  /* 0x000000ffff060224 */ /* 0x104fe400078e0013 */
[----:B------:R-:W-:Y:S01]  /*1b50*/  @P1 IMAD.MOV.U32 R5, RZ, RZ, R19 ;  /* 0x000000ffff051224 */ /* 0x000fe200078e0013 */
[----:B---3--:R-:W-:Y:S01]  /*1b60*/  @P0 MOV R4, R15 ;  /* 0x0000000f00040202 */ /* 0x008fe20000000f00 */
[----:B------:R-:W-:-:S07]  /*1b70*/  @P1 IMAD.MOV.U32 R3, RZ, RZ, R15 ;  /* 0x000000ffff031224 */ /* 0x000fce00078e000f */
.L_x_255:
[----:B------:R-:W-:Y:S05]  /*1b80*/  BRA.U !UP1, `(.L_x_253) ;  /* 0x0000000109887547 */ /* 0x000fea000b800000 */
[----:B------:R-:W0:Y:S01]  /*1b90*/  LDCU UR13, c[0x0][0x398] ;  /* 0x00007300ff0d77ac */ /* 0x000e220008000800 */
[----:B------:R-:W1:Y:S01]  /*1ba0*/  LDCU.64 UR18, c[0x0][0x380] ;  /* 0x00007000ff1277ac */ /* 0x000e620008000a00 */
[----:B0-----:R-:W-:-:S05]  /*1bb0*/  IMAD R13, R24, UR13, R9 ;  /* 0x0000000d180d7c24 */ /* 0x001fca000f8e0209 */
[----:B-1----:R-:W-:-:S04]  /*1bc0*/  IADD3 R14, P0, PT, R13, UR18, RZ ;  /* 0x000000120d0e7c10 */ /* 0x002fc8000ff1e0ff */
[----:B------:R-:W-:-:S05]  /*1bd0*/  LEA.HI.X.SX32 R15, R13, UR19, 0x1, P0 ;  /* 0x000000130d0f7c11 */ /* 0x000fca00080f0eff */
[----:B------:R-:W2:Y:S01]  /*1be0*/  LDG.E.S8 R13, desc[UR8][R14.64] ;  /* 0x000000080e0d7981 */ /* 0x000ea2000c1e1300 */
[----:B------:R-:W-:Y:S01]  /*1bf0*/  HFMA2 R17, -RZ, RZ, 0, 9.5367431640625e-07 ;  /* 0x00000010ff117431 */ /* 0x000fe200000001ff */
[----:B------:R-:W-:-:S04]  /*1c00*/  UISETP.NE.AND UP0, UPT, UR5, 0x1, UPT ;  /* 0x000000010500788c */ /* 0x000fc8000bf05270 */
[----:B------:R-:W-:-:S05]  /*1c10*/  IMAD R24, R24, 0x4, R17 ;  /* 0x0000000418187824 */ /* 0x000fca00078e0211 */
[C---:B------:R-:W-:Y:S02]  /*1c20*/  ISETP.EQ.AND P0, PT, R24.reuse, RZ, PT ;  /* 0x000000ff1800720c */ /* 0x040fe40003f02270 */
[----:B------:R-:W-:Y:S01]  /*1c30*/  ISETP.EQ.AND P1, PT, R24, 0x10, PT ;  /* 0x000000101800780c */ /* 0x000fe20003f22270 */
[----:B--2---:R-:W0:Y:S10]  /*1c40*/  I2F.S16 R13, R13 ;  /* 0x0000000d000d7306 */ /* 0x004e340000101400 */
[----:B0-----:R-:W-:-:S02]  /*1c50*/  @P0 IMAD.MOV.U32 R2, RZ, RZ, R13 ;  /* 0x000000ffff020224 */ /* 0x001fc400078e000d */
[----:B------:R-:W-:Y:S01]  /*1c60*/  @P1 IMAD.MOV.U32 R0, RZ, RZ, R13 ;  /* 0x000000ffff001224 */ /* 0x000fe200078e000d */
[----:B------:R-:W-:Y:S06]  /*1c70*/  BRA.U !UP0, `(.L_x_253) ;  /* 0x00000001084c7547 */ /* 0x000fec000b800000 */
[----:B------:R-:W-:Y:S01]  /*1c80*/  UISETP.NE.AND UP0, UPT, UR5, 0x2, UPT ;  /* 0x000000020500788c */ /* 0x000fe2000bf05270 */
[----:B------:R-:W-:Y:S01]  /*1c90*/  IADD3 R16, P2, PT, R14, UR13, RZ ;  /* 0x0000000d0e107c10 */ /* 0x000fe2000ff5e0ff */
[----:B------:R-:W-:-:S04]  /*1ca0*/  USHF.R.S32.HI UR17, URZ, 0x1f, UR13 ;  /* 0x0000001fff117899 */ /* 0x000fc8000801140d */
[----:B------:R-:W-:Y:S02]  /*1cb0*/  PLOP3.LUT P4, PT, PT, PT, UP0, 0x80, 0x8 ;  /* 0x000000000008781c */ /* 0x000fe40003f8f008 */
[----:B------:R-:W-:-:S11]  /*1cc0*/  IADD3.X R17, PT, PT, R15, UR17, RZ, P2, !PT ;  /* 0x000000110f117c10 */ /* 0x000fd600097fe4ff */
[----:B------:R-:W-:Y:S02]  /*1cd0*/  @P4 IADD3 R14, P2, PT, R16, UR13, RZ ;  /* 0x0000000d100e4c10 */ /* 0x000fe4000ff5e0ff */
[----:B------:R-:W2:Y:S02]  /*1ce0*/  LDG.E.S8 R16, desc[UR8][R16.64] ;  /* 0x0000000810107981 */ /* 0x000ea4000c1e1300 */
[----:B------:R-:W-:-:S05]  /*1cf0*/  @P4 IADD3.X R15, PT, PT, R17, UR17, RZ, P2, !PT ;  /* 0x00000011110f4c10 */ /* 0x000fca00097fe4ff */
[----:B------:R-:W3:Y:S01]  /*1d00*/  @P4 LDG.E.S8 R14, desc[UR8][R14.64] ;  /* 0x000000080e0e4981 */ /* 0x000ee2000c1e1300 */
[----:B------:R-:W-:Y:S02]  /*1d10*/  PLOP3.LUT P2, PT, PT, PT, PT, 0x8, 0x80 ;  /* 0x000000000080781c */ /* 0x000fe40003f4e170 */
[----:B------:R-:W-:Y:S02]  /*1d20*/  PLOP3.LUT P3, PT, PT, PT, PT, 0x8, 0x80 ;  /* 0x000000000080781c */ /* 0x000fe40003f6e170 */
[----:B------:R-:W-:Y:S02]  /*1d30*/  @P4 PLOP3.LUT P2, PT, P0, PT, PT, 0x80, 0x8 ;  /* 0x000000000008481c */ /* 0x000fe4000074f070 */
[----:B------:R-:W-:Y:S01]  /*1d40*/  @P4 PLOP3.LUT P3, PT, P1, PT, PT, 0x80, 0x8 ;  /* 0x000000000008481c */ /* 0x000fe20000f6f070 */
[----:B--2---:R-:W0:Y:S08]  /*1d50*/  I2F.S16 R13, R16 ;  /* 0x00000010000d7306 */ /* 0x004e300000101400 */
[----:B---3--:R-:W1:Y:S01]  /*1d60*/  @P4 I2F.S16 R18, R14 ;  /* 0x0000000e00124306 */ /* 0x008e620000101400 */
[----:B0-----:R-:W-:Y:S01]  /*1d70*/  @P0 MOV R8, R13 ;  /* 0x0000000d00080202 */ /* 0x001fe20000000f00 */
[----:B------:R-:W-:-:S02]  /*1d80*/  @P1 IMAD.MOV.U32 R7, RZ, RZ, R13 ;  /* 0x000000ffff071224 */ /* 0x000fc400078e000d */
[----:B-1----:R-:W-:Y:S01]  /*1d90*/  @P2 IMAD.MOV.U32 R6, RZ, RZ, R18 ;  /* 0x000000ffff062224 */ /* 0x002fe200078e0012 */
[----:B------:R-:W-:-:S07]  /*1da0*/  @P3 MOV R5, R18 ;  /* 0x0000001200053202 */ /* 0x000fce0000000f00 */
.L_x_253:
[----:B------:R-:W-:Y:S05]  /*1db0*/  BSYNC.RECONVERGENT B1 ;  /* 0x0000000000017941 */ /* 0x000fea0003800200 */
.L_x_252:
[----:B------:R-:W-:Y:S01]  /*1dc0*/  BSSY.RECONVERGENT B1, `(.L_x_256) ;  /* 0x00001af000017945 */ /* 0x000fe20003800200 */
[----:B------:R-:W-:-:S07]  /*1dd0*/  IMAD.MOV.U32 R16, RZ, RZ, R10 ;  /* 0x000000ffff107224 */ /* 0x000fce00078e000a */
.L_x_270:
[----:B0-----:R-:W0:Y:S01]  /*1de0*/  LDC R18, c[0x0][0x398] ;  /* 0x0000e600ff127b82 */ /* 0x001e220000000800 */
[----:B------:R-:W1:Y:S01]  /*1df0*/  LDCU.64 UR18, c[0x0][0x380] ;  /* 0x00007000ff1277ac */ /* 0x000e620008000a00 */
[----:B0-----:R-:W-:-:S05]  /*1e00*/  IMAD R13, R16, R18, R9 ;  /* 0x00000012100d7224 */ /* 0x001fca00078e0209 */
[----:B-1----:R-:W-:-:S04]  /*1e10*/  IADD3 R14, P0, PT, R13, UR18, RZ ;  /* 0x000000120d0e7c10 */ /* 0x002fc8000ff1e0ff */
[----:B------:R-:W-:-:S05]  /*1e20*/  LEA.HI.X.SX32 R15, R13, UR19, 0x1, P0 ;  /* 0x000000130d0f7c11 */ /* 0x000fca00080f0eff */
[----:B------:R-:W2:Y:S01]  /*1e30*/  LDG.E.S8 R14, desc[UR8][R14.64] ;  /* 0x000000080e0e7981 */ /* 0x000ea2000c1e1300 */
        /* <DEDUP_REMOVED lines=9> */
[----:B0-----:R-:W-:Y:S01]  /*1ed0*/  IMAD.MOV.U32 R14, RZ, RZ, RZ ;  /* 0x000000ffff0e7224 */ /* 0x001fe200078e00ff */
[-C--:B-1----:R-:W-:Y:S01]  /*1ee0*/  @P0 MOV R8, R13.reuse ;  /* 0x0000000d00080202 */ /* 0x082fe20000000f00 */
[--C-:B------:R-:W-:Y:S01]  /*1ef0*/  @P6 IMAD.MOV.U32 R2, RZ, RZ, R13.reuse ;  /* 0x000000ffff026224 */ /* 0x100fe200078e000d */
[----:B------:R-:W-:Y:S01]  /*1f00*/  ISETP.GE.U32.AND P0, PT, R10, 0xf, PT ;  /* 0x0000000f0a00780c */ /* 0x000fe20003f06070 */
[--C-:B------:R-:W-:Y:S01]  /*1f10*/  @P1 IMAD.MOV.U32 R6, RZ, RZ, R13.reuse ;  /* 0x000000ffff061224 */ /* 0x100fe200078e000d */
[----:B------:R-:W-:Y:S01]  /*1f20*/  ISETP.EQ.AND P6, PT, R11, 0x1c, PT ;  /* 0x0000001c0b00780c */ /* 0x000fe20003fc2270 */
[--C-:B------:R-:W-:Y:S01]  /*1f30*/  @P2 IMAD.MOV.U32 R4, RZ, RZ, R13.reuse ;  /* 0x000000ffff042224 */ /* 0x100fe200078e000d */
[----:B------:R-:W-:Y:S01]  /*1f40*/  @P3 MOV R0, R13 ;  /* 0x0000000d00003202 */ /* 0x000fe20000000f00 */
[----:B------:R-:W-:-:S02]  /*1f50*/  @P4 IMAD.MOV.U32 R7, RZ, RZ, R13 ;  /* 0x000000ffff074224 */ /* 0x000fc400078e000d */
[----:B------:R-:W-:-:S08]  /*1f60*/  @P5 IMAD.MOV.U32 R5, RZ, RZ, R13 ;  /* 0x000000ffff055224 */ /* 0x000fd000078e000d */
[----:B------:R-:W-:Y:S01]  /*1f70*/  @P6 MOV R3, R13 ;  /* 0x0000000d00036202 */ /* 0x000fe20000000f00 */
[----:B------:R-:W-:Y:S01]  /*1f80*/  IMAD.MOV.U32 R13, RZ, RZ, RZ ;  /* 0x000000ffff0d7224 */ /* 0x000fe200078e00ff */
[----:B------:R-:W-:Y:S06]  /*1f90*/  @!P0 BRA `(.L_x_258) ;  /* 0x0000000400748947 */ /* 0x000fec0003800000 */
[----:B------:R-:W-:Y:S02]  /*1fa0*/  HFMA2 R13, -RZ, RZ, 0, 0 ;  /* 0x00000000ff0d7431 */ /* 0x000fe400000001ff */
[----:B------:R-:W-:-:S07]  /*1fb0*/  IMAD.MOV.U32 R21, RZ, RZ, RZ ;  /* 0x000000ffff157224 */ /* 0x000fce00078e00ff */
.L_x_259:
[C---:B------:R-:W-:Y:S02]  /*1fc0*/  IMAD.SHL.U32 R19, R21.reuse, 0x4, RZ ;  /* 0x0000000415137824 */ /* 0x040fe400078e00ff */
[----:B------:R-:W-:-:S03]  /*1fd0*/  VIADD R21, R21, 0x10 ;  /* 0x0000001015157836 */ /* 0x000fc60000000000 */
[C---:B------:R-:W-:Y:S02]  /*1fe0*/  ISETP.EQ.AND P2, PT, R19.reuse, -0x10, PT ;  /* 0xfffffff01300780c */ /* 0x040fe40003f42270 */
[C---:B------:R-:W-:Y:S02]  /*1ff0*/  ISETP.EQ.AND P0, PT, R19.reuse, RZ, PT ;  /* 0x000000ff1300720c */ /* 0x040fe40003f02270 */
[C---:B------:R-:W-:Y:S02]  /*2000*/  ISETP.EQ.AND P1, PT, R19.reuse, 0x10, PT ;  /* 0x000000101300780c */ /* 0x040fe40003f22270 */
[----:B------:R-:W-:-:S07]  /*2010*/  ISETP.EQ.AND P3, PT, R19, -0x20, PT ;  /* 0xffffffe01300780c */ /* 0x000fce0003f62270 */
[----:B------:R-:W-:Y:S02]  /*2020*/  @P2 IMAD.MOV.U32 R17, RZ, RZ, R2 ;  /* 0x000000ffff112224 */ /* 0x000fe400078e0002 */
        /* <DEDUP_REMOVED lines=10> */
[----:B------:R-:W-:Y:S01]  /*20d0*/  @P1 MOV R13, R5 ;  /* 0x00000005000d1202 */ /* 0x000fe20000000f00 */
[----:B------:R-:W-:-:S02]  /*20e0*/  @P0 IMAD.MOV.U32 R22, RZ, RZ, R5 ;  /* 0x000000ffff160224 */ /* 0x000fc400078e0005 */
[----:B------:R-:W-:Y:S01]  /*20f0*/  FFMA R24, R15, R20, R24 ;  /* 0x000000140f187223 */ /* 0x000fe20000000018 */
[--C-:B------:R-:W-:Y:S01]  /*2100*/  @P2 IMAD.MOV.U32 R17, RZ, RZ, R4.reuse ;  /* 0x000000ffff112224 */ /* 0x100fe200078e0004 */
[----:B------:R-:W-:Y:S01]  /*2110*/  @P0 MOV R17, R3 ;  /* 0x0000000300110202 */ /* 0x000fe20000000f00 */
[----:B------:R-:W-:Y:S02]  /*2120*/  @P0 IMAD.MOV.U32 R14, RZ, RZ, R4 ;  /* 0x000000ffff0e0224 */ /* 0x000fe400078e0004 */
[----:B------:R-:W-:Y:S01]  /*2130*/  FFMA R13, R13, R22, R24 ;  /* 0x000000160d0d7223 */ /* 0x000fe20000000018 */
[----:B------:R-:W-:Y:S01]  /*2140*/  @P1 IMAD.MOV.U32 R14, RZ, RZ, R3 ;  /* 0x000000ffff0e1224 */ /* 0x000fe200078e0003 */
[----:B------:R-:W-:Y:S01]  /*2150*/  @P2 MOV R15, R8 ;  /* 0x00000008000f2202 */ /* 0x000fe20000000f00 */
[--C-:B------:R-:W-:Y:S01]  /*2160*/  @P3 IMAD.MOV.U32 R20, RZ, RZ, R2.reuse ;  /* 0x000000ffff143224 */ /* 0x100fe200078e0002 */
[----:B------:R-:W-:Y:S01]  /*2170*/  @P2 MOV R20, R0 ;  /* 0x0000000000142202 */ /* 0x000fe20000000f00 */
[----:B------:R-:W-:Y:S01]  /*2180*/  FFMA R13, R14, R17, R13 ;  /* 0x000000110e0d7223 */ /* 0x000fe2000000000d */
[----:B------:R-:W-:Y:S01]  /*2190*/  @P2 IMAD.MOV.U32 R14, RZ, RZ, R2 ;  /* 0x000000ffff0e2224 */ /* 0x000fe200078e0002 */
[----:B------:R-:W-:Y:S01]  /*21a0*/  @P0 MOV R15, R7 ;  /* 0x00000007000f0202 */ /* 0x000fe20000000f00 */
[----:B------:R-:W-:Y:S01]  /*21b0*/  @P0 IMAD.MOV.U32 R14, RZ, RZ, R0 ;  /* 0x000000ffff0e0224 */ /* 0x000fe200078e0000 */
[----:B------:R-:W-:Y:S01]  /*21c0*/  ISETP.EQ.AND P1, PT, R19, -0x30, PT ;  /* 0xffffffd01300780c */ /* 0x000fe20003f22270 */
[----:B------:R-:W-:-:S02]  /*21d0*/  @P3 IMAD.MOV.U32 R22, RZ, RZ, R8 ;  /* 0x000000ffff163224 */ /* 0x000fc400078e0008 */
[----:B------:R-:W-:Y:S02]  /*21e0*/  @P2 IMAD.MOV.U32 R22, RZ, RZ, R7 ;  /* 0x000000ffff162224 */ /* 0x000fe400078e0007 */
[----:B------:R-:W-:Y:S01]  /*21f0*/  FFMA R14, R14, R20, R13 ;  /* 0x000000140e0e7223 */ /* 0x000fe2000000000d */
[--C-:B------:R-:W-:Y:S01]  /*2200*/  @P3 IMAD.MOV.U32 R24, RZ, RZ, R6.reuse ;  /* 0x000000ffff183224 */ /* 0x100fe200078e0006 */
[----:B------:R-:W-:Y:S01]  /*2210*/  @P2 MOV R24, R5 ;  /* 0x0000000500182202 */ /* 0x000fe20000000f00 */
[----:B------:R-:W-:Y:S02]  /*2220*/  @P2 IMAD.MOV.U32 R17, RZ, RZ, R6 ;  /* 0x000000ffff112224 */ /* 0x000fe400078e0006 */
        /* <DEDUP_REMOVED lines=25> */
[----:B------:R-:W-:Y:S02]  /*23c0*/  @P1 IMAD.MOV.U32 R15, RZ, RZ, R4 ;  /* 0x000000ffff0f1224 */ /* 0x000fe400078e0004 */
        /* <DEDUP_REMOVED lines=16> */
[----:B------:R-:W-:-:S02]  /*24d0*/  @P1 IMAD.MOV.U32 R17, RZ, RZ, R7 ;  /* 0x000000ffff111224 */ /* 0x000fc400078e0007 */
[----:B------:R-:W-:Y:S01]  /*24e0*/  @P1 IMAD.MOV.U32 R13, RZ, RZ, R6 ;  /* 0x000000ffff0d1224 */ /* 0x000fe200078e0006 */
[----:B------:R-:W-:Y:S01]  /*24f0*/  @P3 MOV R13, R5 ;  /* 0x00000005000d3202 */ /* 0x000fe20000000f00 */
[----:B------:R-:W-:Y:S02]  /*2500*/  @P1 IMAD.MOV.U32 R20, RZ, RZ, R5 ;  /* 0x000000ffff141224 */ /* 0x000fe400078e0005 */
[----:B------:R-:W-:Y:S01]  /*2510*/  FFMA R14, R14, R17, R19 ;  /* 0x000000110e0e7223 */ /* 0x000fe20000000013 */
[----:B------:R-:W-:-:S03]  /*2520*/  @P1 IMAD.MOV.U32 R22, RZ, RZ, R3 ;  /* 0x000000ffff161224 */ /* 0x000fc600078e0003 */
[----:B------:R-:W-:-:S04]  /*2530*/  FFMA R14, R13, R20, R14 ;  /* 0x000000140d0e7223 */ /* 0x000fc8000000000e */
[----:B------:R-:W-:Y:S01]  /*2540*/  FFMA R13, R15, R22, R14 ;  /* 0x000000160f0d7223 */ /* 0x000fe2000000000e */
[----:B------:R-:W-:Y:S06]  /*2550*/  @P0 BRA `(.L_x_259) ;  /* 0xfffffff800980947 */ /* 0x000fec000383ffff */
[----:B------:R-:W-:-:S07]  /*2560*/  MOV R14, UR12 ;  /* 0x0000000c000e7c02 */ /* 0x000fce0008000f00 */
.L_x_258:
[----:B------:R-:W-:Y:S05]  /*2570*/  BSYNC.RECONVERGENT B2 ;  /* 0x0000000000027941 */ /* 0x000fea0003800200 */
.L_x_257:
        /* <DEDUP_REMOVED lines=52> */
.L_x_261:
        /* <DEDUP_REMOVED lines=30> */
.L_x_262:
        /* <DEDUP_REMOVED lines=33> */
.L_x_260:
        /* <DEDUP_REMOVED lines=14> */
.L_x_265:
        /* <DEDUP_REMOVED lines=43> */
[--C-:B------:R-:W-:Y:S01]  /*3040*/  @P0 IMAD.MOV.U32 R5, RZ, RZ, R18.reuse ;  /* 0x000000ffff050224 */ /* 0x100fe200078e0012 */
[----:B------:R-:W-:Y:S01]  /*3050*/  @P2 MOV R21, R3 ;  /* 0x0000000300152202 */ /* 0x000fe20000000f00 */
[----:B------:R-:W-:Y:S01]  /*3060*/  @P0 IMAD.MOV.U32 R3, RZ, RZ, R15 ;  /* 0x000000ffff030224 */ /* 0x000fe200078e000f */
[----:B------:R-:W-:Y:S01]  /*3070*/  ISETP.NE.AND P0, PT, R14, R13, PT ;  /* 0x0000000d0e00720c */ /* 0x000fe20003f05270 */
[----:B------:R-:W-:Y:S01]  /*3080*/  @P2 IMAD.MOV.U32 R6, RZ, RZ, R18 ;  /* 0x000000ffff062224 */ /* 0x000fe200078e0012 */
[----:B------:R-:W-:Y:S01]  /*3090*/  @P4 MOV R15, R2 ;  /* 0x00000002000f4202 */ /* 0x000fe20000000f00 */
[----:B------:R-:W-:Y:S01]  /*30a0*/  @P3 IMAD.MOV.U32 R15, RZ, RZ, R0 ;  /* 0x000000ffff0f3224 */ /* 0x000fe200078e0000 */
[----:B------:R-:W-:-:S02]  /*30b0*/  @P3 MOV R2, R19 ;  /* 0x0000001300023202 */ /* 0x000fc40000000f00 */
        /* <DEDUP_REMOVED lines=22> */
[----:B------:R-:W-:Y:S01]  /*3220*/  @P3 IMAD.MOV.U32 R3, RZ, RZ, R20 ;  /* 0x000000ffff033224 */ /* 0x000fe200078e0014 */
[----:B------:R-:W-:Y:S06]  /*3230*/  @P0 BRA `(.L_x_265) ;  /* 0xfffffff800d40947 */ /* 0x000fec000383ffff */
[----:B------:R-:W-:Y:S05]  /*3240*/  BSYNC.RECONVERGENT B2 ;  /* 0x0000000000027941 */ /* 0x000fea0003800200 */
.L_x_264:
[----:B------:R-:W-:-:S07]  /*3250*/  MOV R18, R13 ;  /* 0x0000000d00127202 */ /* 0x000fce0000000f00 */
.L_x_263:
[----:B------:R-:W-:Y:S01]  /*3260*/  LOP3.LUT P0, RZ, R10, 0xf, RZ, 0xc0, !PT ;  /* 0x0000000f0aff7812 */ /* 0x000fe2000780c0ff */
[----:B------:R-:W-:-:S12]  /*3270*/  BSSY.RECONVERGENT B2, `(.L_x_266) ;  /* 0x0000060000027945 */ /* 0x000fd80003800200 */
[----:B------:R-:W-:Y:S05]  /*3280*/  @!P0 BRA `(.L_x_267) ;  /* 0x0000000400788947 */ /* 0x000fea0003800000 */
[----:B------:R-:W-:Y:S01]  /*3290*/  ISETP.GE.U32.AND P0, PT, R12, 0x7, PT ;  /* 0x000000070c00780c */ /* 0x000fe20003f06070 */
[----:B------:R-:W-:-:S05]  /*32a0*/  VIADD R10, R17, 0xffffffff ;  /* 0xffffffff110a7836 */ /* 0x000fca0000000000 */
        /* <DEDUP_REMOVED lines=39> */
[----:B------:R-:W-:-:S02]  /*3520*/  @P0 IMAD.MOV.U32 R5, RZ, RZ, R14 ;  /* 0x000000ffff050224 */ /* 0x000fc400078e000e */
[----:B------:R-:W-:-:S07]  /*3530*/  @P0 IMAD.MOV.U32 R3, RZ, RZ, R15 ;  /* 0x000000ffff030224 */ /* 0x000fce00078e000f */
.L_x_268:
[----:B------:R-:W-:Y:S05]  /*3540*/  @!P4 BRA `(.L_x_267) ;  /* 0x0000000000c8c947 */ /* 0x000fea0003800000 */
[----:B------:R-:W-:Y:S02]  /*3550*/  UISETP.GE.U32.AND UP0, UPT, UR6, 0x3, UPT ;  /* 0x000000030600788c */ /* 0x000fe4000bf06070 */
[----:B------:R-:W-:-:S07]  /*3560*/  UISETP.NE.AND UP1, UPT, UR5, URZ, UPT ;  /* 0x000000ff0500728c */ /* 0x000fce000bf25270 */
[----:B------:R-:W-:Y:S05]  /*3570*/  BRA.U !UP0, `(.L_x_269) ;  /* 0x0000000108587547 */ /* 0x000fea000b800000 */
[----:B------:R-:W-:Y:S02]  /*3580*/  UMOV UR13, 0x10 ;  /* 0x00000010000d7882 */ /* 0x000fe40000000000 */
[C---:B0-----:R-:W-:Y:S01]  /*3590*/  LEA R13, R18.reuse, UR13, 0x2 ;  /* 0x0000000d120d7c11 */ /* 0x041fe2000f8e10ff */
[----:B------:R-:W-:-:S03]  /*35a0*/  VIADD R18, R18, 0x4 ;  /* 0x0000000412127836 */ /* 0x000fc60000000000 */
[C---:B------:R-:W-:Y:S02]  /*35b0*/  ISETP.EQ.AND P0, PT, R13.reuse, RZ, PT ;  /* 0x000000ff0d00720c */ /* 0x040fe40003f02270 */
[C---:B------:R-:W-:Y:S02]  /*35c0*/  ISETP.EQ.AND P1, PT, R13.reuse, 0x10, PT ;  /* 0x000000100d00780c */ /* 0x040fe40003f22270 */
[----:B------:R-:W-:-:S09]  /*35d0*/  ISETP.EQ.AND P2, PT, R13, -0x10, PT ;  /* 0xfffffff00d00780c */ /* 0x000fd20003f42270 */
[----:B------:R-:W-:Y:S02]  /*35e0*/  @P0 IMAD.MOV.U32 R13, RZ, RZ, R8 ;  /* 0x000000ffff0d0224 */ /* 0x000fe400078e0008 */
[----:B------:R-:W-:Y:S01]  /*35f0*/  @P1 MOV R13, R7 ;  /* 0x00000007000d1202 */ /* 0x000fe20000000f00 */
[----:B------:R-:W-:Y:S02]  /*3600*/  @P0 IMAD.MOV.U32 R14, RZ, RZ, R6 ;  /* 0x000000ffff0e0224 */ /* 0x000fe400078e0006 */
        /* <DEDUP_REMOVED lines=11> */
[----:B------:R-:W-:-:S02]  /*36c0*/  @P1 MOV R5, R13 ;  /* 0x0000000d00051202 */ /* 0x000fc40000000f00 */
[----:B------:R-:W-:-:S07]  /*36d0*/  @P1 MOV R3, R15 ;  /* 0x0000000f00031202 */ /* 0x000fce0000000f00 */
.L_x_269:
        /* <DEDUP_REMOVED lines=21> */
[----:B------:R-:W-:Y:S02]  /*3830*/  @P2 IMAD.MOV.U32 R14, RZ, RZ, R4 ;  /* 0x000000ffff0e2224 */ /* 0x000fe400078e0004 */
[----:B------:R-:W-:-:S04]  /*3840*/  @P3 IMAD.MOV.U32 R14, RZ, RZ, R3 ;  /* 0x000000ffff0e3224 */ /* 0x000fc800078e0003 */
[----:B------:R-:W-:Y:S01]  /*3850*/  @P2 IMAD.MOV.U32 R6, RZ, RZ, R14 ;  /* 0x000000ffff062224 */ /* 0x000fe200078e000e */
[----:B------:R-:W-:-:S07]  /*3860*/  @P3 MOV R5, R14 ;  /* 0x0000000e00053202 */ /* 0x000fce0000000f00 */
.L_x_267:
[----:B------:R-:W-:Y:S05]  /*3870*/  BSYNC.RECONVERGENT B2 ;  /* 0x0000000000027941 */ /* 0x000fea0003800200 */
.L_x_266:
[----:B------:R-:W1:Y:S02]  /*3880*/  LDCU UR13, c[0x0][0x39c] ;  /* 0x00007380ff0d77ac */ /* 0x000e640008000800 */
[----:B-1----:R-:W-:-:S13]  /*3890*/  ISETP.NE.AND P0, PT, R16, UR13, PT ;  /* 0x0000000d10007c0c */ /* 0x002fda000bf05270 */
[----:B------:R-:W-:Y:S05]  /*38a0*/  @P0 BRA `(.L_x_270) ;  /* 0xffffffe4004c0947 */ /* 0x000fea000383ffff */
[----:B------:R-:W-:Y:S05]  /*38b0*/  BSYNC.RECONVERGENT B1 ;  /* 0x0000000000017941 */ /* 0x000fea0003800200 */
.L_x_256:
[----:B------:R-:W1:Y:S01]  /*38c0*/  LDCU UR13, c[0x0][0x398] ;  /* 0x00007300ff0d77ac */ /* 0x000e620008000800 */
[----:B------:R-:W-:-:S05]  /*38d0*/  VIADD R9, R9, UR4 ;  /* 0x0000000409097c36 */ /* 0x000fca0008000000 */
[----:B-1----:R-:W-:-:S13]  /*38e0*/  ISETP.GE.AND P0, PT, R9, UR13, PT ;  /* 0x0000000d09007c0c */ /* 0x002fda000bf06270 */
[----:B------:R-:W-:Y:S05]  /*38f0*/  @!P0 BRA `(.L_x_271) ;  /* 0xffffffc800548947 */ /* 0x000fea000383ffff */
[----:B------:R-:W-:Y:S05]  /*3900*/  BSYNC.RECONVERGENT B0 ;  /* 0x0000000000007941 */ /* 0x000fea0003800200 */
.L_x_243:
[----:B------:R-:W-:Y:S05]  /*3910*/  EXIT ;  /* 0x000000000000794d */ /* 0x000fea0003800000 */
.L_x_242:
[----:B------:R-:W-:Y:S01]  /*3920*/  UIADD3 UR5, UPT, UPT, -UR7, UR5, URZ ;  /* 0x0000000507057290 */ /* 0x000fe2000fffe1ff */
[----:B------:R-:W-:Y:S01]  /*3930*/  BSSY.RECONVERGENT B0, `(.L_x_272) ;  /* 0x00000b5000007945 */ /* 0x000fe20003800200 */
[----:B------:R-:W-:Y:S02]  /*3940*/  USHF.R.S32.HI UR6, URZ, 0x1f, UR6 ;  /* 0x0000001fff067899 */ /* 0x000fe40008011406 */
[----:B------:R-:W-:Y:S01]  /*3950*/  UIADD3 UR7, UPT, UPT, UR5, 0x1, URZ ;  /* 0x0000000105077890 */ /* 0x000fe2000fffe0ff */
[----:B------:R-:W1:Y:S03]  /*3960*/  LDCU UR16, c[0x0][0x3a0] ;  /* 0x00007400ff1077ac */ /* 0x000e660008000800 */
[----:B------:R-:W-:Y:S01]  /*3970*/  MOV R4, UR6 ;  /* 0x0000000600047c02 */ /* 0x000fe20008000f00 */
[----:B------:R-:W-:Y:S01]  /*3980*/  ULOP3.LUT UR10, UR7, 0x7, URZ, 0xc0, !UPT ;  /* 0x00000007070a7892 */ /* 0x000fe2000f8ec0ff */
[----:B------:R-:W2:Y:S03]  /*3990*/  LDCU.64 UR14, c[0x0][0x380] ;  /* 0x00007000ff0e77ac */ /* 0x000ea60008000a00 */
[----:B------:R-:W-:-:S02]  /*39a0*/  UIADD3 UR11, UPT, UPT, UR10, -0x1, URZ ;  /* 0xffffffff0a0b7890 */ /* 0x000fc4000fffe0ff */
[----:B------:R-:W-:Y:S02]  /*39b0*/  ULOP3.LUT UR12, UR7, 0x3, URZ, 0xc0, !UPT ;  /* 0x00000003070c7892 */ /* 0x000fe4000f8ec0ff */
[----:B------:R-:W-:Y:S02]  /*39c0*/  ULOP3.LUT UR13, UR7, 0xfffffff8, URZ, 0xc0, !UPT ;  /* 0xfffffff8070d7892 */ /* 0x000fe4000f8ec0ff */
[----:B------:R-:W-:-:S11]  /*39d0*/  UISETP.GE.U32.AND UP0, UPT, UR11, 0x3, UPT ;  /* 0x000000030b00788c */ /* 0x000fd6000bf06070 */
.L_x_278:
[----:B0--34-:R-:W3:Y:S02]  /*39e0*/  LDC.64 R2, c[0x0][0x390] ;  /* 0x0000e400ff027b82 */ /* 0x019ee40000000a00 */
[----:B---3--:R-:W-:-:S05]  /*39f0*/  IMAD.WIDE R2, R9, 0x4, R2 ;  /* 0x0000000409027825 */ /* 0x008fca00078e0202 */
[----:B0----5:R0:W5:Y:S01]  /*3a00*/  LDG.E R0, desc[UR8][R2.64] ;  /* 0x0000000802007981 */ /* 0x021162000c1e1900 */
[----:B------:R-:W-:Y:S01]  /*3a10*/  UISETP.GE.U32.AND UP1, UPT, UR5, 0x7, UPT ;  /* 0x000000070500788c */ /* 0x000fe2000bf26070 */
[----:B------:R-:W-:-:S08]  /*3a20*/  IMAD.MOV.U32 R8, RZ, RZ, R10 ;  /* 0x000000ffff087224 */ /* 0x000fd000078e000a */
[----:B0-----:R-:W-:Y:S05]  /*3a30*/  BRA.U !UP1, `(.L_x_273) ;  /* 0x0000000509187547 */ /* 0x001fea000b800000 */
[----:B------:R-:W0:Y:S01]  /*3a40*/  LDC R6, c[0x0][0x398] ;  /* 0x0000e600ff067b82 */ /* 0x000e220000000800 */
[----:B------:R-:W-:Y:S01]  /*3a50*/  HFMA2 R7, -RZ, RZ, 0, 0 ;  /* 0x00000000ff077431 */ /* 0x000fe200000001ff */
[----:B------:R-:W-:Y:S01]  /*3a60*/  ISETP.EQ.AND P0, PT, R11, 0x10, PT ;  /* 0x000000100b00780c */ /* 0x000fe20003f02270 */
[----:B------:R-:W-:-:S05]  /*3a70*/  IMAD.MOV.U32 R8, RZ, RZ, R10 ;  /* 0x000000ffff087224 */ /* 0x000fca00078e000a */
[----:B------:R-:W3:Y:S01]  /*3a80*/  LDC.64 R2, c[0x0][0x388] ;  /* 0x0000e200ff027b82 */ /* 0x000ee20000000a00 */
[----:B0-----:R-:W-:-:S07]  /*3a90*/  SHF.R.S32.HI R4, RZ, 0x1f, R6 ;  /* 0x0000001fff047819 */ /* 0x001fce0000011406 */
.L_x_274:
[----:B0-----:R-:W-:-:S05]  /*3aa0*/  IMAD R13, R8, R6, R9 ;  /* 0x00000006080d7224 */ /* 0x001fca00078e0209 */
[----:B--2---:R-:W-:-:S04]  /*3ab0*/  IADD3 R12, P1, PT, R13, UR14, RZ ;  /* 0x0000000e0d0c7c10 */ /* 0x004fc8000ff3e0ff */
[----:B------:R-:W-:-:S05]  /*3ac0*/  LEA.HI.X.SX32 R13, R13, UR15, 0x1, P1 ;  /* 0x0000000f0d0d7c11 */ /* 0x000fca00088f0eff */
[----:B------:R-:W2:Y:S01]  /*3ad0*/  LDG.E.S8 R18, desc[UR8][R12.64] ;  /* 0x000000080c127981 */ /* 0x000ea2000c1e1300 */
[----:B-1----:R-:W-:-:S05]  /*3ae0*/  IADD3 R15, PT, PT, R8, -UR16, RZ ;  /* 0x80000010080f7c10 */ /* 0x002fca000fffe0ff */
[----:B------:R-:W-:-:S04]  /*3af0*/  IMAD R14, R15, R6, R6 ;  /* 0x000000060f0e7224 */ /* 0x000fc800078e0206 */
[----:B------:R-:W-:Y:S01]  /*3b00*/  IMAD.IADD R17, R14, 0x1, R9 ;  /* 0x000000010e117824 */ /* 0x000fe200078e0209 */
[----:B------:R-:W-:-:S03]  /*3b10*/  IADD3 R14, P1, PT, R12, R6, RZ ;  /* 0x000000060c0e7210 */ /* 0x000fc60007f3e0ff */
[----:B---3--:R-:W-:Y:S01]  /*3b20*/  IMAD.WIDE R16, R17, 0x4, R2 ;  /* 0x0000000411107825 */ /* 0x008fe200078e0202 */
[----:B------:R-:W-:Y:S01]  /*3b30*/  IADD3.X R15, PT, PT, R4, R13, RZ, P1, !PT ;  /* 0x0000000d040f7210 */ /* 0x000fe20000ffe4ff */
[----:B--2---:R-:W0:Y:S02]  /*3b40*/  @P0 I2F.S16 R5, R18 ;  /* 0x0000001200050306 */ /* 0x004e240000101400 */
[----:B0----5:R-:W-:-:S05]  /*3b50*/  FFMA R23, R0, R5, RZ ;  /* 0x0000000500177223 */ /* 0x021fca00000000ff */
[----:B------:R0:W-:Y:S04]  /*3b60*/  STG.E desc[UR8][R16.64], R23 ;  /* 0x0000001710007986 */ /* 0x0001e8000c101908 */
[----:B------:R-:W2:Y:S01]  /*3b70*/  LDG.E.S8 R22, desc[UR8][R14.64] ;  /* 0x000000080e167981 */ /* 0x000ea2000c1e1300 */
[----:B------:R-:W-:Y:S01]  /*3b80*/  IADD3 R12, P1, PT, R14, R6, RZ ;  /* 0x000000060e0c7210 */ /* 0x000fe20007f3e0ff */
[----:B------:R-:W-:-:S04]  /*3b90*/  IMAD.WIDE R18, R6, 0x4, R16 ;  /* 0x0000000406127825 */ /* 0x000fc800078e0210 */
[----:B------:R-:W-:Y:S01]  /*3ba0*/  IMAD.X R13, R4, 0x1, R15, P1 ;  /* 0x00000001040d7824 */ /* 0x000fe200008e060f */
[----:B--2---:R-:W1:Y:S02]  /*3bb0*/  @P0 I2F.S16 R5, R22 ;  /* 0x0000001600050306 */ /* 0x004e640000101400 */
[----:B-1----:R-:W-:-:S05]  /*3bc0*/  FFMA R25, R0, R5, RZ ;  /* 0x0000000500197223 */ /* 0x002fca00000000ff */
[----:B------:R1:W-:Y:S04]  /*3bd0*/  STG.E desc[UR8][R18.64], R25 ;  /* 0x0000001912007986 */ /* 0x0003e8000c101908 */
[----:B------:R-:W2:Y:S01]  /*3be0*/  LDG.E.S8 R24, desc[UR8][R12.64] ;  /* 0x000000080c187981 */ /* 0x000ea2000c1e1300 */
[----:B------:R-:W-:Y:S01]  /*3bf0*/  IADD3 R20, P1, PT, R12, R6, RZ ;  /* 0x000000060c147210 */ /* 0x000fe20007f3e0ff */
[----:B0-----:R-:W-:-:S03]  /*3c00*/  IMAD.WIDE R16, R6, 0x4, R18 ;  /* 0x0000000406107825 */ /* 0x001fc600078e0212 */
[----:B------:R-:W-:Y:S01]  /*3c10*/  IADD3.X R21, PT, PT, R4, R13, RZ, P1, !PT ;  /* 0x0000000d04157210 */ /* 0x000fe20000ffe4ff */
[----:B--2---:R-:W0:Y:S02]  /*3c20*/  @P0 I2F.S16 R5, R24 ;  /* 0x0000001800050306 */ /* 0x004e240000101400 */
[----:B0-----:R-:W-:-:S05]  /*3c30*/  FFMA R27, R0, R5, RZ ;  /* 0x00000005001b7223 */ /* 0x001fca00000000ff */
[----:B------:R0:W-:Y:S04]  /*3c40*/  STG.E desc[UR8][R16.64], R27 ;  /* 0x0000001b10007986 */ /* 0x0001e8000c101908 */
[----:B------:R-:W2:Y:S01]  /*3c50*/  LDG.E.S8 R26, desc[UR8][R20.64] ;  /* 0x00000008141a7981 */ /* 0x000ea2000c1e1300 */
[----:B------:R-:W-:Y:S01]  /*3c60*/  IADD3 R14, P1, PT, R20, R6, RZ ;  /* 0x00000006140e7210 */ /* 0x000fe20007f3e0ff */
[----:B-1----:R-:W-:-:S04]  /*3c70*/  IMAD.WIDE R18, R6, 0x4, R16 ;  /* 0x0000000406127825 */ /* 0x002fc800078e0210 */
[----:B------:R-:W-:Y:S01]  /*3c80*/  IMAD.X R15, R4, 0x1, R21, P1 ;  /* 0x00000001040f7824 */ /* 0x000fe200008e0615 */
[----:B--2---:R-:W1:Y:S02]  /*3c90*/  @P0 I2F.S16 R5, R26 ;  /* 0x0000001a00050306 */ /* 0x004e640000101400 */
[----:B-1----:R-:W-:-:S05]  /*3ca0*/  FFMA R25, R0, R5, RZ ;  /* 0x0000000500197223 */ /* 0x002fca00000000ff */
[----:B------:R1:W-:Y:S04]  /*3cb0*/  STG.E desc[UR8][R18.64], R25 ;  /* 0x0000001912007986 */ /* 0x0003e8000c101908 */
[----:B------:R-:W2:Y:S01]  /*3cc0*/  LDG.E.S8 R24, desc[UR8][R14.64] ;  /* 0x000000080e187981 */ /* 0x000ea2000c1e1300 */
[----:B------:R-:W-:Y:S01]  /*3cd0*/  IADD3 R22, P1, PT, R14, R6, RZ ;  /* 0x000000060e167210 */ /* 0x000fe20007f3e0ff */
[----:B------:R-:W-:-:S03]  /*3ce0*/  IMAD.WIDE R12, R6, 0x4, R18 ;  /* 0x00000004060c7825 */ /* 0x000fc600078e0212 */
        /* <DEDUP_REMOVED lines=19> */
[----:B------:R-:W-:Y:S01]  /*3e20*/  IMAD.WIDE R14, R6, 0x4, R12 ;  /* 0x00000004060e7825 */ /* 0x000fe200078e020c */
[----:B------:R-:W-:-:S03]  /*3e30*/  IADD3 R8, PT, PT, R8, 0x8, RZ ;  /* 0x0000000808087810 */ /* 0x000fc60007ffe0ff */
[----:B------:R-:W-:-:S05]  /*3e40*/  VIADD R7, R7, 0x8 ;  /* 0x0000000807077836 */ /* 0x000fca0000000000 */
[----:B------:R-:W-:Y:S01]  /*3e50*/  ISETP.NE.AND P1, PT, R7, UR13, PT ;  /* 0x0000000d07007c0c */ /* 0x000fe2000bf25270 */
[----:B--2---:R-:W1:Y:S02]  /*3e60*/  @P0 I2F.S16 R5, R20 ;  /* 0x0000001400050306 */ /* 0x004e640000101400 */
[----:B-1----:R-:W-:-:S05]  /*3e70*/  FFMA R19, R0, R5, RZ ;  /* 0x0000000500137223 */ /* 0x002fca00000000ff */
[----:B------:R0:W-:Y:S05]  /*3e80*/  STG.E desc[UR8][R14.64], R19 ;  /* 0x000000130e007986 */ /* 0x0001ea000c101908 */
[----:B------:R-:W-:Y:S05]  /*3e90*/  @P1 BRA `(.L_x_274) ;  /* 0xfffffffc00001947 */ /* 0x000fea000383ffff */
.L_x_273:
[----:B------:R-:W-:-:S09]  /*3ea0*/  UISETP.NE.AND UP1, UPT, UR10, URZ, UPT ;  /* 0x000000ff0a00728c */ /* 0x000fd2000bf25270 */
[----:B------:R-:W-:Y:S05]  /*3eb0*/  BRA.U !UP1, `(.L_x_275) ;  /* 0x0000000509607547 */ /* 0x000fea000b800000 */
[----:B------:R-:W-:Y:S01]  /*3ec0*/  UISETP.NE.AND UP1, UPT, UR12, URZ, UPT ;  /* 0x000000ff0c00728c */ /* 0x000fe2000bf25270 */
[----:B------:R-:W-:Y:S10]  /*3ed0*/  BRA.U !UP0, `(.L_x_276) ;  /* 0x00000001089c7547 */ /* 0x000ff4000b800000 */
[----:B0-----:R-:W0:Y:S01]  /*3ee0*/  LDC R13, c[0x0][0x398] ;  /* 0x0000e600ff0d7b82 */ /* 0x001e220000000800 */
[----:B------:R-:W3:Y:S07]  /*3ef0*/  LDCU.64 UR18, c[0x0][0x380] ;  /* 0x00007000ff1277ac */ /* 0x000eee0008000a00 */
[----:B------:R-:W4:Y:S01]  /*3f00*/  LDC R15, c[0x0][0x3a0] ;  /* 0x0000e800ff0f7b82 */ /* 0x000f220000000800 */
[----:B0-----:R-:W-:-:S05]  /*3f10*/  IMAD R2, R8, R13, R9 ;  /* 0x0000000d08027224 */ /* 0x001fca00078e0209 */
[----:B---3--:R-:W-:-:S04]  /*3f20*/  IADD3 R6, P0, PT, R2, UR18, RZ ;  /* 0x0000001202067c10 */ /* 0x008fc8000ff1e0ff */
[----:B------:R-:W-:Y:S02]  /*3f30*/  LEA.HI.X.SX32 R7, R2, UR19, 0x1, P0 ;  /* 0x0000001302077c11 */ /* 0x000fe400080f0eff */
[----:B------:R-:W0:Y:S03]  /*3f40*/  LDC.64 R2, c[0x0][0x388] ;  /* 0x0000e200ff027b82 */ /* 0x000e260000000a00 */
[----:B------:R-:W3:Y:S01]  /*3f50*/  LDG.E.S8 R12, desc[UR8][R6.64] ;  /* 0x00000008060c7981 */ /* 0x000ee2000c1e1300 */
[----:B------:R-:W-:Y:S01]  /*3f60*/  ISETP.EQ.AND P1, PT, R11, 0x10, PT ;  /* 0x000000100b00780c */ /* 0x000fe20003f22270 */
[----:B----4-:R-:W-:-:S04]  /*3f70*/  IMAD.IADD R14, R8, 0x1, -R15 ;  /* 0x00000001080e7824 */ /* 0x010fc800078e0a0f */
[----:B------:R-:W-:-:S05]  /*3f80*/  IMAD R14, R14, R13, R13 ;  /* 0x0000000d0e0e7224 */ /* 0x000fca00078e020d */
[----:B------:R-:W-:Y:S02]  /*3f90*/  IADD3 R15, PT, PT, R14, R9, RZ ;  /* 0x000000090e0f7210 */ /* 0x000fe40007ffe0ff */
[----:B------:R-:W-:-:S03]  /*3fa0*/  IADD3 R14, P0, PT, R6, R13, RZ ;  /* 0x0000000d060e7210 */ /* 0x000fc60007f1e0ff */
[----:B0-----:R-:W-:Y:S01]  /*3fb0*/  IMAD.WIDE R2, R15, 0x4, R2 ;  /* 0x000000040f027825 */ /* 0x001fe200078e0202 */
[----:B------:R-:W-:Y:S01]  /*3fc0*/  IADD3.X R15, PT, PT, R4, R7, RZ, P0, !PT ;  /* 0x00000007040f7210 */ /* 0x000fe200007fe4ff */
[----:B---3--:R-:W0:Y:S02]  /*3fd0*/  I2F.S16 R12, R12 ;  /* 0x0000000c000c7306 */ /* 0x008e240000101400 */
[----:B0-----:R-:W-:-:S04]  /*3fe0*/  @P1 IMAD.MOV.U32 R5, RZ, RZ, R12 ;  /* 0x000000ffff051224 */ /* 0x001fc800078e000c */
[----:B-----5:R-:W-:-:S05]  /*3ff0*/  FFMA R21, R0, R5, RZ ;  /* 0x0000000500157223 */ /* 0x020fca00000000ff */
[----:B------:R0:W-:Y:S04]  /*4000*/  STG.E desc[UR8][R2.64], R21 ;  /* 0x0000001502007986 */ /* 0x0001e8000c101908 */
[----:B------:R-:W3:Y:S01]  /*4010*/  LDG.E.S8 R12, desc[UR8][R14.64] ;  /* 0x000000080e0c7981 */ /* 0x000ee2000c1e1300 */
[----:B------:R-:W-:Y:S01]  /*4020*/  IADD3 R16, P0, PT, R14, R13, RZ ;  /* 0x0000000d0e107210 */ /* 0x000fe20007f1e0ff */
[----:B------:R-:W-:-:S04]  /*4030*/  IMAD.WIDE R6, R13, 0x4, R2 ;  /* 0x000000040d067825 */ /* 0x000fc800078e0202 */
[----:B------:R-:W-:Y:S01]  /*4040*/  IMAD.X R17, R4, 0x1, R15, P0 ;  /* 0x0000000104117824 */ /* 0x000fe200000e060f */
[----:B---3--:R-:W3:Y:S02]  /*4050*/  @P1 I2F.S16 R5, R12 ;  /* 0x0000000c00051306 */ /* 0x008ee40000101400 */
[----:B---3--:R-:W-:-:S05]  /*4060*/  FFMA R23, R0, R5, RZ ;  /* 0x0000000500177223 */ /* 0x008fca00000000ff */
[----:B------:R3:W-:Y:S04]  /*4070*/  STG.E desc[UR8][R6.64], R23 ;  /* 0x0000001706007986 */ /* 0x0007e8000c101908 */
[----:B------:R-:W4:Y:S01]  /*4080*/  LDG.E.S8 R20, desc[UR8][R16.64] ;  /* 0x0000000810147981 */ /* 0x000f22000c1e1300 */
[----:B------:R-:W-:Y:S01]  /*4090*/  IADD3 R18, P0, PT, R16, R13, RZ ;  /* 0x0000000d10127210 */ /* 0x000fe20007f1e0ff */
[----:B0-----:R-:W-:-:S03]  /*40a0*/  IMAD.WIDE R2, R13, 0x4, R6 ;  /* 0x000000040d027825 */ /* 0x001fc600078e0206 */
[----:B------:R-:W-:Y:S01]  /*40b0*/  IADD3.X R19, PT, PT, R4, R17, RZ, P0, !PT ;  /* 0x0000001104137210 */ /* 0x000fe200007fe4ff */
[----:B----4-:R-:W0:Y:S02]  /*40c0*/  @P1 I2F.S16 R5, R20 ;  /* 0x0000001400051306 */ /* 0x010e240000101400 */
[----:B0-----:R-:W-:-:S05]  /*40d0*/  FFMA R15, R0, R5, RZ ;  /* 0x00000005000f7223 */ /* 0x001fca00000000ff */
[----:B------:R4:W-:Y:S04]  /*40e0*/  STG.E desc[UR8][R2.64], R15 ;  /* 0x0000000f02007986 */ /* 0x0009e8000c101908 */
[----:B------:R-:W2:Y:S01]  /*40f0*/  LDG.E.S8 R18, desc[UR8][R18.64] ;  /* 0x0000000812127981 */ /* 0x000ea2000c1e1300 */
[----:B------:R-:W-:-:S04]  /*4100*/  IMAD.WIDE R12, R13, 0x4, R2 ;  /* 0x000000040d0c7825 */ /* 0x000fc800078e0202 */
[----:B------:R-:W-:Y:S01]  /*4110*/  VIADD R8, R8, 0x4 ;  /* 0x0000000408087836 */ /* 0x000fe20000000000 */
[----:B--2---:R-:W3:Y:S02]  /*4120*/  @P1 I2F.S16 R5, R18 ;  /* 0x0000001200051306 */ /* 0x004ee40000101400 */
[----:B---3--:R-:W-:-:S05]  /*4130*/  FFMA R7, R0, R5, RZ ;  /* 0x0000000500077223 */ /* 0x008fca00000000ff */
[----:B------:R4:W-:Y:S02]  /*4140*/  STG.E desc[UR8][R12.64], R7 ;  /* 0x000000070c007986 */ /* 0x0009e4000c101908 */
.L_x_276:
[----:B------:R-:W-:Y:S05]  /*4150*/  BRA.U !UP1, `(.L_x_275) ;  /* 0x0000000109b87547 */ /* 0x000fea000b800000 */
[----:B------:R-:W-:Y:S02]  /*4160*/  UISETP.NE.AND UP1, UPT, UR12, 0x1, UPT ;  /* 0x000000010c00788c */ /* 0x000fe4000bf25270 */
[----:B------:R-:W-:-:S07]  /*4170*/  ULOP3.LUT UP2, URZ, UR7, 0x1, URZ, 0xc0, !UPT ;  /* 0x0000000107ff7892 */ /* 0x000fce000f84c0ff */
[----:B------:R-:W-:Y:S05]  /*4180*/  BRA.U !UP1, `(.L_x_277) ;  /* 0x0000000109647547 */ /* 0x000fea000b800000 */
[----:B------:R-:W3:Y:S01]  /*4190*/  LDC R17, c[0x0][0x398] ;  /* 0x0000e600ff117b82 */ /* 0x000ee20000000800 */
[----:B------:R-:W1:Y:S07]  /*41a0*/  LDCU.64 UR18, c[0x0][0x380] ;  /* 0x00007000ff1277ac */ /* 0x000e6e0008000a00 */
[----:B0---4-:R-:W0:Y:S08]  /*41b0*/  LDC R13, c[0x0][0x3a0] ;  /* 0x0000e800ff0d7b82 */ /* 0x011e300000000800 */
[----:B------:R-:W4:Y:S01]  /*41c0*/  LDC.64 R6, c[0x0][0x388] ;  /* 0x0000e200ff067b82 */ /* 0x000f220000000a00 */
[----:B---3--:R-:W-:-:S05]  /*41d0*/  IMAD R3, R8, R17, R9 ;  /* 0x0000001108037224 */ /* 0x008fca00078e0209 */
[----:B-1----:R-:W-:-:S04]  /*41e0*/  IADD3 R2, P0, PT, R3, UR18, RZ ;  /* 0x0000001203027c10 */ /* 0x002fc8000ff1e0ff */
[----:B------:R-:W-:-:S05]  /*41f0*/  LEA.HI.X.SX32 R3, R3, UR19, 0x1, P0 ;  /* 0x0000001303037c11 */ /* 0x000fca00080f0eff */
[----:B------:R-:W3:Y:S01]  /*4200*/  LDG.E.S8 R14, desc[UR8][R2.64] ;  /* 0x00000008020e7981 */ /* 0x000ee2000c1e1300 */
[----:B------:R-:W-:Y:S02]  /*4210*/  ISETP.EQ.AND P0, PT, R11, 0x10, PT ;  /* 0x000000100b00780c */ /* 0x000fe40003f02270 */
[----:B0-----:R-:W-:-:S05]  /*4220*/  IADD3 R12, PT, PT, R8, -R13, RZ ;  /* 0x8000000d080c7210 */ /* 0x001fca0007ffe0ff */
[----:B------:R-:W-:-:S04]  /*4230*/  IMAD R12, R12, R17, R17 ;  /* 0x000000110c0c7224 */ /* 0x000fc800078e0211 */
[----:B------:R-:W-:Y:S01]  /*4240*/  IMAD.IADD R13, R12, 0x1, R9 ;  /* 0x000000010c0d7824 */ /* 0x000fe200078e0209 */
[----:B------:R-:W-:-:S03]  /*4250*/  IADD3 R12, P1, PT, R2, R17, RZ ;  /* 0x00000011020c7210 */ /* 0x000fc60007f3e0ff */
[----:B----4-:R-:W-:-:S04]  /*4260*/  IMAD.WIDE R6, R13, 0x4, R6 ;  /* 0x000000040d067825 */ /* 0x010fc800078e0206 */
[----:B------:R-:W-:Y:S01]  /*4270*/  IMAD.X R13, R4, 0x1, R3, P1 ;  /* 0x00000001040d7824 */ /* 0x000fe200008e0603 */
[----:B---3--:R-:W0:Y:S02]  /*4280*/  I2F.S16 R14, R14 ;  /* 0x0000000e000e7306 */ /* 0x008e240000101400 */
[----:B0-----:R-:W-:-:S05]  /*4290*/  @P0 MOV R5, R14 ;  /* 0x0000000e00050202 */ /* 0x001fca0000000f00 */
[----:B-----5:R-:W-:-:S05]  /*42a0*/  FFMA R15, R0, R5, RZ ;  /* 0x00000005000f7223 */ /* 0x020fca00000000ff */
[----:B------:R3:W-:Y:S04]  /*42b0*/  STG.E desc[UR8][R6.64], R15 ;  /* 0x0000000f06007986 */ /* 0x0007e8000c101908 */
[----:B------:R-:W4:Y:S01]  /*42c0*/  LDG.E.S8 R12, desc[UR8][R12.64] ;  /* 0x000000080c0c7981 */ /* 0x000f22000c1e1300 */
[----:B------:R-:W-:Y:S01]  /*42d0*/  IMAD.WIDE R2, R17, 0x4, R6 ;  /* 0x0000000411027825 */ /* 0x000fe200078e0206 */
[----:B------:R-:W-:Y:S01]  /*42e0*/  IADD3 R8, PT, PT, R8, 0x2, RZ ;  /* 0x0000000208087810 */ /* 0x000fe20007ffe0ff */
[----:B----4-:R-:W0:Y:S02]  /*42f0*/  @P0 I2F.S16 R5, R12 ;  /* 0x0000000c00050306 */ /* 0x010e240000101400 */
[----:B0-----:R-:W-:-:S05]  /*4300*/  FFMA R17, R0, R5, RZ ;  /* 0x0000000500117223 */ /* 0x001fca00000000ff */
[----:B------:R3:W-:Y:S02]  /*4310*/  STG.E desc[UR8][R2.64], R17 ;  /* 0x0000001102007986 */ /* 0x0007e4000c101908 */
.L_x_277:
[----:B------:R-:W-:Y:S05]  /*4320*/  BRA.U !UP2, `(.L_x_275) ;  /* 0x000000010a447547 */ /* 0x000fea000b800000 */
[----:B0---4-:R-:W0:Y:S01]  /*4330*/  LDC R13, c[0x0][0x398] ;  /* 0x0000e600ff0d7b82 */ /* 0x011e220000000800 */
[----:B------:R-:W4:Y:S07]  /*4340*/  LDCU.64 UR18, c[0x0][0x380] ;  /* 0x00007000ff1277ac */ /* 0x000f2e0008000a00 */
[----:B---3--:R-:W3:Y:S01]  /*4350*/  LDC R15, c[0x0][0x3a0] ;  /* 0x0000e800ff0f7b82 */ /* 0x008ee20000000800 */
[----:B0-----:R-:W-:-:S05]  /*4360*/  IMAD R2, R8, R13, R9 ;  /* 0x0000000d08027224 */ /* 0x001fca00078e0209 */
[----:B----4-:R-:W-:-:S04]  /*4370*/  IADD3 R6, P0, PT, R2, UR18, RZ ;  /* 0x0000001202067c10 */ /* 0x010fc8000ff1e0ff */
[----:B------:R-:W-:Y:S02]  /*4380*/  LEA.HI.X.SX32 R7, R2, UR19, 0x1, P0 ;  /* 0x0000001302077c11 */ /* 0x000fe400080f0eff */
[----:B------:R-:W0:Y:S03]  /*4390*/  LDC.64 R2, c[0x0][0x388] ;  /* 0x0000e200ff027b82 */ /* 0x000e260000000a00 */
[----:B------:R-:W4:Y:S01]  /*43a0*/  LDG.E.S8 R6, desc[UR8][R6.64] ;  /* 0x0000000806067981 */ /* 0x000f22000c1e1300 */
[----:B------:R-:W-:Y:S01]  /*43b0*/  ISETP.EQ.AND P0, PT, R11, 0x10, PT ;  /* 0x000000100b00780c */ /* 0x000fe20003f02270 */
[----:B---3--:R-:W-:-:S04]  /*43c0*/  IMAD.IADD R8, R8, 0x1, -R15 ;  /* 0x0000000108087824 */ /* 0x008fc800078e0a0f */
[----:B------:R-:W-:-:S05]  /*43d0*/  IMAD R8, R8, R13, R13 ;  /* 0x0000000d08087224 */ /* 0x000fca00078e020d */
[----:B------:R-:W-:-:S05]  /*43e0*/  IADD3 R13, PT, PT, R8, R9, RZ ;  /* 0x00000009080d7210 */ /* 0x000fca0007ffe0ff */
[----:B0-----:R-:W-:Y:S01]  /*43f0*/  IMAD.WIDE R2, R13, 0x4, R2 ;  /* 0x000000040d027825 */ /* 0x001fe200078e0202 */
[----:B----4-:R-:W0:Y:S03]  /*4400*/  I2F.S16 R12, R6 ;  /* 0x00000006000c7306 */ /* 0x010e260000101400 */
[----:B0-----:R-:W-:-:S04]  /*4410*/  @P0 IMAD.MOV.U32 R5, RZ, RZ, R12 ;  /* 0x000000ffff050224 */ /* 0x001fc800078e000c */
[----:B-----5:R-:W-:-:S05]  /*4420*/  FFMA R13, R0, R5, RZ ;  /* 0x00000005000d7223 */ /* 0x020fca00000000ff */
[----:B------:R0:W-:Y:S02]  /*4430*/  STG.E desc[UR8][R2.64], R13 ;  /* 0x0000000d02007986 */ /* 0x0001e4000c101908 */
.L_x_275:
[----:B------:R-:W1:Y:S01]  /*4440*/  LDCU UR6, c[0x0][0x398] ;  /* 0x00007300ff0677ac */ /* 0x000e620008000800 */
[----:B------:R-:W-:-:S04]  /*4450*/  IADD3 R9, PT, PT, R9, UR4, RZ ;  /* 0x0000000409097c10 */ /* 0x000fc8000fffe0ff */
[----:B-1----:R-:W-:-:S13]  /*4460*/  ISETP.GE.AND P0, PT, R9, UR6, PT ;  /* 0x0000000609007c0c */ /* 0x002fda000bf06270 */
[----:B------:R-:W-:Y:S05]  /*4470*/  @!P0 BRA `(.L_x_278) ;  /* 0xfffffff400588947 */ /* 0x000fea000383ffff */
[----:B--2---:R-:W-:Y:S05]  /*4480*/  BSYNC.RECONVERGENT B0 ;  /* 0x0000000000007941 */ /* 0x004fea0003800200 */
.L_x_272:
[----:B------:R-:W-:Y:S05]  /*4490*/  EXIT ;  /* 0x000000000000794d */ /* 0x000fea0003800000 */
.L_x_241:
        /* <DEDUP_REMOVED lines=8> */
.L_x_284:
[----:B------:R-:W-:Y:S01]  /*4520*/  UISETP.GE.U32.AND UP1, UPT, UR5, 0x7, UPT ;  /* 0x000000070500788c */ /* 0x000fe2000bf26070 */
[----:B------:R-:W-:-:S08]  /*4530*/  IMAD.MOV.U32 R0, RZ, RZ, R10 ;  /* 0x000000ffff007224 */ /* 0x000fd000078e000a */
[----:B0-234-:R-:W-:Y:S05]  /*4540*/  BRA.U !UP1, `(.L_x_279) ;  /* 0x00000001096c7547 */ /* 0x01dfea000b800000 */
[----:B------:R-:W2:Y:S01]  /*4550*/  LDC R11, c[0x0][0x398] ;  /* 0x0000e600ff0b7b82 */ /* 0x000ea20000000800 */
[----:B------:R-:W-:Y:S02]  /*4560*/  HFMA2 R8, -RZ, RZ, 0, 0 ;  /* 0x00000000ff087431 */ /* 0x000fe400000001ff */
[----:B------:R-:W-:-:S05]  /*4570*/  IMAD.MOV.U32 R0, RZ, RZ, R10 ;  /* 0x000000ffff007224 */ /* 0x000fca00078e000a */
[----:B------:R-:W3:Y:S02]  /*4580*/  LDC.64 R2, c[0x0][0x388] ;  /* 0x0000e200ff027b82 */ /* 0x000ee40000000a00 */
.L_x_280:
[C---:B-1--4-:R-:W-:Y:S01]  /*4590*/  IADD3 R4, PT, PT, R0.reuse, -UR13, RZ ;  /* 0x8000000d00047c10 */ /* 0x052fe2000fffe0ff */
[----:B------:R-:W-:Y:S01]  /*45a0*/  VIADD R0, R0, 0x8 ;  /* 0x0000000800007836 */ /* 0x000fe20000000000 */
[----:B------:R-:W-:-:S03]  /*45b0*/  IADD3 R8, PT, PT, R8, 0x8, RZ ;  /* 0x0000000808087810 */ /* 0x000fc60007ffe0ff */
        /* <DEDUP_REMOVED lines=20> */
.L_x_279:
[----:B------:R-:W-:-:S09]  /*4700*/  UISETP.NE.AND UP1, UPT, UR7, URZ, UPT ;  /* 0x000000ff0700728c */ /* 0x000fd2000bf25270 */
[----:B------:R-:W-:Y:S05]  /*4710*/  BRA.U !UP1, `(.L_x_281) ;  /* 0x0000000109a47547 */ /* 0x000fea000b800000 */
[----:B------:R-:W-:Y:S01]  /*4720*/  UISETP.NE.AND UP1, UPT, UR11, URZ, UPT ;  /* 0x000000ff0b00728c */ /* 0x000fe2000bf25270 */
[----:B------:R-:W-:Y:S10]  /*4730*/  BRA.U !UP0, `(.L_x_282) ;  /* 0x00000001083c7547 */ /* 0x000ff4000b800000 */
[----:B----4-:R-:W2:Y:S01]  /*4740*/  LDC R13, c[0x0][0x398] ;  /* 0x0000e600ff0d7b82 */ /* 0x010ea20000000800 */
[----:B------:R-:W3:Y:S07]  /*4750*/  LDCU UR10, c[0x0][0x3a0] ;  /* 0x00007400ff0a77ac */ /* 0x000eee0008000800 */
[----:B------:R-:W4:Y:S01]  /*4760*/  LDC.64 R2, c[0x0][0x388] ;  /* 0x0000e200ff027b82 */ /* 0x000f220000000a00 */
[C---:B---3--:R-:W-:Y:S02]  /*4770*/  IADD3 R4, PT, PT, R0.reuse, -UR10, RZ ;  /* 0x8000000a00047c10 */ /* 0x048fe4000fffe0ff */
[----:B------:R-:W-:-:S03]  /*4780*/  IADD3 R0, PT, PT, R0, 0x4, RZ ;  /* 0x0000000400007810 */ /* 0x000fc60007ffe0ff */
[----:B--2---:R-:W-:-:S04]  /*4790*/  IMAD R4, R4, R13, R13 ;  /* 0x0000000d04047224 */ /* 0x004fc800078e020d */
[----:B------:R-:W-:-:S04]  /*47a0*/  IMAD.IADD R5, R4, 0x1, R9 ;  /* 0x0000000104057824 */ /* 0x000fc800078e0209 */
        /* <DEDUP_REMOVED lines=8> */
.L_x_282:
[----:B------:R-:W-:Y:S05]  /*4830*/  BRA.U !UP1, `(.L_x_281) ;  /* 0x00000001095c7547 */ /* 0x000fea000b800000 */
[----:B------:R-:W-:Y:S02]  /*4840*/  UISETP.NE.AND UP1, UPT, UR11, 0x1, UPT ;  /* 0x000000010b00788c */ /* 0x000fe4000bf25270 */
[----:B------:R-:W-:-:S07]  /*4850*/  ULOP3.LUT UP2, URZ, UR6, 0x1, URZ, 0xc0, !UPT ;  /* 0x0000000106ff7892 */ /* 0x000fce000f84c0ff */
[----:B------:R-:W-:Y:S05]  /*4860*/  BRA.U !UP1, `(.L_x_283) ;  /* 0x00000001092c7547 */ /* 0x000fea000b800000 */
[----:B--2-4-:R-:W2:Y:S01]  /*4870*/  LDC R5, c[0x0][0x398] ;  /* 0x0000e600ff057b82 */ /* 0x014ea20000000800 */
[----:B------:R-:W3:Y:S07]  /*4880*/  LDCU UR10, c[0x0][0x3a0] ;  /* 0x00007400ff0a77ac */ /* 0x000eee0008000800 */
[----:B------:R-:W4:Y:S01]  /*4890*/  LDC.64 R2, c[0x0][0x388] ;  /* 0x0000e200ff027b82 */ /* 0x000f220000000a00 */
[C---:B---3--:R-:W-:Y:S02]  /*48a0*/  VIADD R4, R0.reuse, -UR10 ;  /* 0x8000000a00047c36 */ /* 0x048fe40008000000 */
[----:B------:R-:W-:-:S02]  /*48b0*/  VIADD R0, R0, 0x2 ;  /* 0x0000000200007836 */ /* 0x000fc40000000000 */
[----:B--2---:R-:W-:-:S05]  /*48c0*/  IMAD R4, R4, R5, R5 ;  /* 0x0000000504047224 */ /* 0x004fca00078e0205 */
[----:B------:R-:W-:-:S05]  /*48d0*/  IADD3 R7, PT, PT, R4, R9, RZ ;  /* 0x0000000904077210 */ /* 0x000fca0007ffe0ff */
[----:B----4-:R-:W-:-:S05]  /*48e0*/  IMAD.WIDE R2, R7, 0x4, R2 ;  /* 0x0000000407027825 */ /* 0x010fca00078e0202 */
[----:B0-----:R3:W-:Y:S01]  /*48f0*/  STG.E desc[UR8][R2.64], RZ ;  /* 0x000000ff02007986 */ /* 0x0017e2000c101908 */
[----:B------:R-:W-:-:S05]  /*4900*/  IMAD.WIDE R4, R5, 0x4, R2 ;  /* 0x0000000405047825 */ /* 0x000fca00078e0202 */
[----:B------:R3:W-:Y:S02]  /*4910*/  STG.E desc[UR8][R4.64], RZ ;  /* 0x000000ff04007986 */ /* 0x0007e4000c101908 */
.L_x_283:
[----:B------:R-:W-:Y:S05]  /*4920*/  BRA.U !UP2, `(.L_x_281) ;  /* 0x000000010a207547 */ /* 0x000fea000b800000 */
[----:B--234-:R-:W2:Y:S01]  /*4930*/  LDC R5, c[0x0][0x398] ;  /* 0x0000e600ff057b82 */ /* 0x01cea20000000800 */
[----:B------:R-:W3:Y:S07]  /*4940*/  LDCU UR10, c[0x0][0x3a0] ;  /* 0x00007400ff0a77ac */ /* 0x000eee0008000800 */
[----:B------:R-:W4:Y:S01]  /*4950*/  LDC.64 R2, c[0x0][0x388] ;  /* 0x0000e200ff027b82 */ /* 0x000f220000000a00 */
[----:B---3--:R-:W-:-:S05]  /*4960*/  IADD3 R0, PT, PT, R0, -UR10, RZ ;  /* 0x8000000a00007c10 */ /* 0x008fca000fffe0ff */
[----:B--2---:R-:W-:-:S04]  /*4970*/  IMAD R0, R0, R5, R5 ;  /* 0x0000000500007224 */ /* 0x004fc800078e0205 */
[----:B------:R-:W-:-:S04]  /*4980*/  IMAD.IADD R5, R0, 0x1, R9 ;  /* 0x0000000100057824 */ /* 0x000fc800078e0209 */
[----:B----4-:R-:W-:-:S05]  /*4990*/  IMAD.WIDE R2, R5, 0x4, R2 ;  /* 0x0000000405027825 */ /* 0x010fca00078e0202 */
[----:B0-----:R0:W-:Y:S02]  /*49a0*/  STG.E desc[UR8][R2.64], RZ ;  /* 0x000000ff02007986 */ /* 0x0011e4000c101908 */
.L_x_281:
[----:B------:R-:W5:Y:S01]  /*49b0*/  LDCU UR10, c[0x0][0x398] ;  /* 0x00007300ff0a77ac */ /* 0x000f620008000800 */
[----:B------:R-:W-:-:S04]  /*49c0*/  IADD3 R9, PT, PT, R9, UR4, RZ ;  /* 0x0000000409097c10 */ /* 0x000fc8000fffe0ff */
[----:B-----5:R-:W-:-:S13]  /*49d0*/  ISETP.GE.AND P0, PT, R9, UR10, PT ;  /* 0x0000000a09007c0c */ /* 0x020fda000bf06270 */
[----:B------:R-:W-:Y:S05]  /*49e0*/  @!P0 BRA `(.L_x_284) ;  /* 0xfffffff800cc8947 */ /* 0x000fea000383ffff */
[----:B01----:R-:W-:Y:S05]  /*49f0*/  EXIT ;  /* 0x000000000000794d */ /* 0x003fea0003800000 */
.L_x_285:
        /* <DEDUP_REMOVED lines=16> */
.L_x_294:


//--------------------- .nv.shared.reserved.0     --------------------------
	.section	.nv.shared.reserved.0,"aw",@nobits
	.weak		__nv_reservedSMEM_offset_0_alias
	.size		__nv_reservedSMEM_offset_0_alias, 0, 64
	.other		__nv_reservedSMEM_offset_0_alias,@"STO_CUDA_RESERVED_SHARED STV_DEFAULT"
__nv_reservedSMEM_offset_0_alias:
	.zero		0
	.zero		64


//--------------------- .nv.shared._Z27cherk_batched_gpu_transposeP6float2S0_iii --------------------------
	.section	.nv.shared._Z27cherk_batched_gpu_transposeP6float2S0_iii,"aw",@nobits
	.sectionflags	@""
	.align	8
.nv.shared._Z27cherk_batched_gpu_transposeP6float2S0_iii:
	.zero		1536


//--------------------- .nv.shared._Z17cherk_batched_gpuP6float2S0_iii --------------------------
	.section	.nv.shared._Z17cherk_batched_gpuP6float2S0_iii,"aw",@nobits
	.sectionflags	@""
	.align	8
.nv.shared._Z17cherk_batched_gpuP6float2S0_iii:
	.zero		1536


//--------------------- .nv.constant0._Z13apply_pfb_winPaPfS0_iiiii --------------------------
	.section	.nv.constant0._Z13apply_pfb_winPaPfS0_iiiii,"a",@progbits
	.sectionflags	@""
	.align	4
.nv.constant0._Z13apply_pfb_winPaPfS0_iiiii:
	.zero		940


//--------------------- .nv.constant0._Z27cherk_batched_gpu_transposeP6float2S0_iii --------------------------
	.section	.nv.constant0._Z27cherk_batched_gpu_transposeP6float2S0_iii,"a",@progbits
	.sectionflags	@""
	.align	4
.nv.constant0._Z27cherk_batched_gpu_transposeP6float2S0_iii:
	.zero		924


//--------------------- .nv.constant0._Z17cherk_batched_gpuP6float2S0_iii --------------------------
	.section	.nv.constant0._Z17cherk_batched_gpuP6float2S0_iii,"a",@progbits
	.sectionflags	@""
	.align	4
.nv.constant0._Z17cherk_batched_gpuP6float2S0_iii:
	.zero		924


//--------------------- .nv.constant0._Z21conv_cols_complex_gpuI7double2EvPT_P6float2Pfiii --------------------------
	.section	.nv.constant0._Z21conv_cols_complex_gpuI7double2EvPT_P6float2Pfiii,"a",@progbits
	.sectionflags	@""
	.align	4
.nv.constant0._Z21conv_cols_complex_gpuI7double2EvPT_P6float2Pfiii:
	.zero		932


//--------------------- .nv.constant0._Z21conv_cols_complex_gpuI6float2EvPT_PS0_Pfiii --------------------------
	.section	.nv.constant0._Z21conv_cols_complex_gpuI6float2EvPT_PS0_Pfiii,"a",@progbits
	.sectionflags	@""
	.align	4
.nv.constant0._Z21conv_cols_complex_gpuI6float2EvPT_PS0_Pfiii:
	.zero		932


//--------------------- .nv.constant0._Z13conv_cols_gpuIfEvPT_PfS2_iii --------------------------
	.section	.nv.constant0._Z13conv_cols_gpuIfEvPT_PfS2_iii,"a",@progbits
	.sectionflags	@""
	.align	4
.nv.constant0._Z13conv_cols_gpuIfEvPT_PfS2_iii:
	.zero		932


//--------------------- .nv.constant0._Z13conv_cols_gpuIiEvPT_PfS2_iii --------------------------
	.section	.nv.constant0._Z13conv_cols_gpuIiEvPT_PfS2_iii,"a",@progbits
	.sectionflags	@""
	.align	4
.nv.constant0._Z13conv_cols_gpuIiEvPT_PfS2_iii:
	.zero		932


//--------------------- .nv.constant0._Z13conv_cols_gpuIsEvPT_PfS2_iii --------------------------
	.section	.nv.constant0._Z13conv_cols_gpuIsEvPT_PfS2_iii,"a",@progbits
	.sectionflags	@""
	.align	4
.nv.constant0._Z13conv_cols_gpuIsEvPT_PfS2_iii:
	.zero		932


//--------------------- .nv.constant0._Z13conv_cols_gpuIaEvPT_PfS2_iii --------------------------
	.section	.nv.constant0._Z13conv_cols_gpuIaEvPT_PfS2_iii,"a",@progbits
	.sectionflags	@""
	.align	4
.nv.constant0._Z13conv_cols_gpuIaEvPT_PfS2_iii:
	.zero		932


//--------------------- SYMBOLS --------------------------

	.type		.nv.reservedSmem.offset0,@object
	.size		.nv.reservedSmem.offset0,0x4
	.type		.nv.reservedSmem.cap,@object
	.size		.nv.reservedSmem.cap,0x4
